	.target	sm_100a

	.elftype	@"ET_EXEC"


//--------------------- .note.nv.tkinfo           --------------------------
	.section	.note.nv.tkinfo,"",@"SHT_NOTE"
	.sectionflags	@"SHF_NOTE_NV_TKINFO"
	.tkinfo
        /*0018*/ 	.word	0x00000002
        /*0030*/ 	.string	""
        /*0030*/ 	.string	"ptxas"
        /*0030*/ 	.string	"Cuda compilation tools, release 13.0, V13.0.88"
        /*0030*/ 	.string	"Build cuda_13.0.r13.0/compiler.36424714_0"
        /*0030*/ 	.string	"-arch sm_100a -m 64 "



//--------------------- .note.nv.cuinfo           --------------------------
	.section	.note.nv.cuinfo,"",@"SHT_NOTE"
	.sectionflags	@"SHF_NOTE_NV_CUINFO"
        /*0018*/ 	.short	0x0002
        /*001a*/ 	.short	0x0064
        /*001c*/ 	.short	0x0082
	.zero		2


//--------------------- .nv.info                  --------------------------
	.section	.nv.info,"",@"SHT_CUDA_INFO"
	.align	4


	//----- nvinfo : EIATTR_REGCOUNT
	.align		4
        /*0000*/ 	.byte	0x04, 0x2f
        /*0002*/ 	.short	(.L_34 - .L_33)
	.align		4
.L_33:
        /*0004*/ 	.word	index@(_ZN7cutlass13device_kernelINS_4fmha6kernel36Sm100FmhaFwdKernelTmaWarpspecializedIN4cute5tupleIJiiiNS5_IJNS5_IJiiEEEiEEEEEENS1_10collective38Sm100FmhaFwdMainloopTmaWarpspecializedINS_6half_tEffNS5_IJNS4_1CILi256EEENSC_ILi128EEENSC_ILi64EEEEEENS5_IJiNSC_ILi1EEES7_EEENS5_IJiSH_NS5_IJNS5_IJNSC_ILi0EEEiEEEiEEEEEESM_NS9_12ResidualMaskENS5_IJNSC_ILi2EEESH_SH_EEENSC_ILb0EEEEENS9_38Sm100FmhaFwdEpilogueTmaWarpspecializedISB_fNS5_IJSE_SF_SE_EEESI_NS5_IJSH_S7_EEESQ_EENS2_23IndividualTileSchedulerENS2_41Sm100FmhaCtxKernelWarpspecializedScheduleEEEEEvNT_6ParamsE)
        /*0008*/ 	.word	0x00000080


	//----- nvinfo : EIATTR_FRAME_SIZE
	.align		4
.L_34:
        /*000c*/ 	.byte	0x04, 0x11
        /*000e*/ 	.short	(.L_36 - .L_35)
	.align		4
.L_35:
        /*0010*/ 	.word	index@($__internal_3_$__cuda_sm3x_div_rn_noftz_f32_slowpath)
        /*0014*/ 	.word	0x000000a0


	//----- nvinfo : EIATTR_FRAME_SIZE
	.align		4
.L_36:
        /*0018*/ 	.byte	0x04, 0x11
        /*001a*/ 	.short	(.L_38 - .L_37)
	.align		4
.L_37:
        /*001c*/ 	.word	index@($__internal_2_$__cuda_sm10x_tcgen05_guardrail_trap_unallocated_columns_being_dealloced)
        /*0020*/ 	.word	0x000000a0


	//----- nvinfo : EIATTR_FRAME_SIZE
	.align		4
.L_38:
        /*0024*/ 	.byte	0x04, 0x11
        /*0026*/ 	.short	(.L_40 - .L_39)
	.align		4
.L_39:
        /*0028*/ 	.word	index@($__internal_1_$__cuda_sm10x_tcgen05_guardrail_trap_phase_invalid_during_alloc)
        /*002c*/ 	.word	0x000000a0


	//----- nvinfo : EIATTR_FRAME_SIZE
	.align		4
.L_40:
        /*0030*/ 	.byte	0x04, 0x11
        /*0032*/ 	.short	(.L_42 - .L_41)
	.align		4
.L_41:
        /*0034*/ 	.word	index@($__internal_0_$__cuda_sm10x_tcgen05_guardrail_trap_col_being_dealloced_not_returned_by_alloc)
        /*0038*/ 	.word	0x000000a0


	//----- nvinfo : EIATTR_FRAME_SIZE
	.align		4
.L_42:
        /*003c*/ 	.byte	0x04, 0x11
        /*003e*/ 	.short	(.L_44 - .L_43)
	.align		4
.L_43:
        /*0040*/ 	.word	index@(_ZN7cutlass13device_kernelINS_4fmha6kernel36Sm100FmhaFwdKernelTmaWarpspecializedIN4cute5tupleIJiiiNS5_IJNS5_IJiiEEEiEEEEEENS1_10collective38Sm100FmhaFwdMainloopTmaWarpspecializedINS_6half_tEffNS5_IJNS4_1CILi256EEENSC_ILi128EEENSC_ILi64EEEEEENS5_IJiNSC_ILi1EEES7_EEENS5_IJiSH_NS5_IJNS5_IJNSC_ILi0EEEiEEEiEEEEEESM_NS9_12ResidualMaskENS5_IJNSC_ILi2EEESH_SH_EEENSC_ILb0EEEEENS9_38Sm100FmhaFwdEpilogueTmaWarpspecializedISB_fNS5_IJSE_SF_SE_EEESI_NS5_IJSH_S7_EEESQ_EENS2_23IndividualTileSchedulerENS2_41Sm100FmhaCtxKernelWarpspecializedScheduleEEEEEvNT_6ParamsE)
        /*0044*/ 	.word	0x000000a0


	//----- nvinfo : EIATTR_MIN_STACK_SIZE
	.align		4
.L_44:
        /*0048*/ 	.byte	0x04, 0x12
        /*004a*/ 	.short	(.L_46 - .L_45)
	.align		4
.L_45:
        /*004c*/ 	.word	index@(_ZN7cutlass13device_kernelINS_4fmha6kernel36Sm100FmhaFwdKernelTmaWarpspecializedIN4cute5tupleIJiiiNS5_IJNS5_IJiiEEEiEEEEEENS1_10collective38Sm100FmhaFwdMainloopTmaWarpspecializedINS_6half_tEffNS5_IJNS4_1CILi256EEENSC_ILi128EEENSC_ILi64EEEEEENS5_IJiNSC_ILi1EEES7_EEENS5_IJiSH_NS5_IJNS5_IJNSC_ILi0EEEiEEEiEEEEEESM_NS9_12ResidualMaskENS5_IJNSC_ILi2EEESH_SH_EEENSC_ILb0EEEEENS9_38Sm100FmhaFwdEpilogueTmaWarpspecializedISB_fNS5_IJSE_SF_SE_EEESI_NS5_IJSH_S7_EEESQ_EENS2_23IndividualTileSchedulerENS2_41Sm100FmhaCtxKernelWarpspecializedScheduleEEEEEvNT_6ParamsE)
        /*0050*/ 	.word	0x000000a0
.L_46:


//--------------------- .nv.compat                --------------------------
	.section	.nv.compat,"",@"SHT_CUDA_COMPAT_INFO"
	.align	4
        /*0000*/ 	.byte	0x02, 0x09, 0x01, 0x00, 0x02, 0x02, 0x02, 0x00, 0x02, 0x05, 0x05, 0x00, 0x03, 0x07, 0x01, 0x01
        /*0010*/ 	.byte	0x02, 0x03, 0x01, 0x00, 0x02, 0x06, 0x01, 0x00, 0x04, 0x0b, 0x08, 0x00, 0x01, 0x00, 0x00, 0x00
        /*0020*/ 	.byte	0x00, 0x00, 0x00, 0x00


//--------------------- .nv.info._ZN7cutlass13device_kernelINS_4fmha6kernel36Sm100FmhaFwdKernelTmaWarpspecializedIN4cute5tupleIJiiiNS5_IJNS5_IJiiEEEiEEEEEENS1_10collective38Sm100FmhaFwdMainloopTmaWarpspecializedINS_6half_tEffNS5_IJNS4_1CILi256EEENSC_ILi128EEENSC_ILi64EEEEEENS5_IJiNSC_ILi1EEES7_EEENS5_IJiSH_NS5_IJNS5_IJNSC_ILi0EEEiEEEiEEEEEESM_NS9_12ResidualMaskENS5_IJNSC_ILi2EEESH_SH_EEENSC_ILb0EEEEENS9_38Sm100FmhaFwdEpilogueTmaWarpspecializedISB_fNS5_IJSE_SF_SE_EEESI_NS5_IJSH_S7_EEESQ_EENS2_23IndividualTileSchedulerENS2_41Sm100FmhaCtxKernelWarpspecializedScheduleEEEEEvNT_6ParamsE --------------------------
	.section	.nv.info._ZN7cutlass13device_kernelINS_4fmha6kernel36Sm100FmhaFwdKernelTmaWarpspecializedIN4cute5tupleIJiiiNS5_IJNS5_IJiiEEEiEEEEEENS1_10collective38Sm100FmhaFwdMainloopTmaWarpspecializedINS_6half_tEffNS5_IJNS4_1CILi256EEENSC_ILi128EEENSC_ILi64EEEEEENS5_IJiNSC_ILi1EEES7_EEENS5_IJiSH_NS5_IJNS5_IJNSC_ILi0EEEiEEEiEEEEEESM_NS9_12ResidualMaskENS5_IJNSC_ILi2EEESH_SH_EEENSC_ILb0EEEEENS9_38Sm100FmhaFwdEpilogueTmaWarpspecializedISB_fNS5_IJSE_SF_SE_EEESI_NS5_IJSH_S7_EEESQ_EENS2_23IndividualTileSchedulerENS2_41Sm100FmhaCtxKernelWarpspecializedScheduleEEEEEvNT_6ParamsE,"",@"SHT_CUDA_INFO"
	.sectionflags	@""
	.align	4


	//----- nvinfo : EIATTR_CUDA_API_VERSION
	.align		4
        /*0000*/ 	.byte	0x04, 0x37
        /*0002*/ 	.short	(.L_48 - .L_47)
.L_47:
        /*0004*/ 	.word	0x00000082


	//----- nvinfo : EIATTR_KPARAM_INFO
	.align		4
.L_48:
        /*0008*/ 	.byte	0x04, 0x17
        /*000a*/ 	.short	(.L_50 - .L_49)
.L_49:
        /*000c*/ 	.word	0x00000000
        /*0010*/ 	.short	0x0000
        /*0012*/ 	.short	0x0000
        /*0014*/ 	.byte	0x00, 0xf0, 0x01, 0x18


	//----- nvinfo : EIATTR_AT_ENTRY_FRAGMENTS
	.align		4
.L_50:
        /*0018*/ 	.byte	0x04, 0x4f
        /*001a*/ 	.short	(.L_52 - .L_51)


	//   ....[0]....
.L_51:
        /*001c*/ 	.word	0x00000006


	//----- nvinfo : EIATTR_RESERVED_SMEM_USED
	.align		4
.L_52:
        /*0020*/ 	.byte	0x01, 0x41
	.zero		2


	//----- nvinfo : EIATTR_SPARSE_MMA_MASK
	.align		4
        /*0024*/ 	.byte	0x03, 0x50
        /*0026*/ 	.short	0x0000


	//----- nvinfo : EIATTR_TCGEN05_1CTA_USED
	.align		4
        /*0028*/ 	.byte	0x01, 0x51
	.zero		2


	//----- nvinfo : EIATTR_MAXREG_COUNT
	.align		4
        /*002c*/ 	.byte	0x03, 0x1b
        /*002e*/ 	.short	0x0080


	//----- nvinfo : EIATTR_NUM_BARRIERS
	.align		4
        /*0030*/ 	.byte	0x02, 0x4c
        /*0032*/ 	.byte	0x01
	.zero		1


	//----- nvinfo : EIATTR_EXTERNS
	.align		4
        /*0034*/ 	.byte	0x04, 0x0f
        /*0036*/ 	.short	(.L_54 - .L_53)


	//   ....[0]....
	.align		4
.L_53:
        /*0038*/ 	.word	index@(vprintf)


	//   ....[1]....
	.align		4
        /*003c*/ 	.word	index@(__assertfail)


	//----- nvinfo : EIATTR_ANNOTATIONS
	.align		4
.L_54:
        /*0040*/ 	.byte	0x04, 0x55
        /*0042*/ 	.short	(.L_56 - .L_55)


	//   ....[0]....
.L_55:
        /*0044*/ 	.word	0x00000001
        /*0048*/ 	.byte	0x40, 0x73, 0x00, 0x00, 0x01, 0x00, 0x00, 0x00, 0x90, 0x73, 0x00, 0x00, 0x01, 0x00, 0x00, 0x00
        /* <DEDUP_REMOVED lines=48> */
        /*0358*/ 	.byte	0xb0, 0x76, 0x01, 0x00, 0x01, 0x00, 0x00, 0x00, 0xf0, 0x78, 0x01, 0x00


	//----- nvinfo : EIATTR_MERCURY_ISA_VERSION
	.align		4
.L_56:
        /*0364*/ 	.byte	0x03, 0x5f
        /*0366*/ 	.short	0x0101


	//----- nvinfo : EIATTR_INT_WARP_WIDE_INSTR_OFFSETS
	.align		4
        /*0368*/ 	.byte	0x04, 0x31
        /*036a*/ 	.short	(.L_58 - .L_57)


	//   ....[0]....
.L_57:
        /*036c*/ 	.word	0x0001a0c0


	//   ....[1]....
        /*0370*/ 	.word	0x0001a0e0


	//   ....[2]....
        /*0374*/ 	.word	0x0001a110


	//----- nvinfo : EIATTR_COOP_GROUP_MASK_REGIDS
	.align		4
.L_58:
        /*0378*/ 	.byte	0x04, 0x29
        /*037a*/ 	.short	(.L_60 - .L_59)


	//   ....[0]....
.L_59:
        /*037c*/ 	.word	0xffffffff


	//   ....[1]....
        /*0380*/ 	.word	0xffffffff


	//   ....[2]....
        /*0384*/ 	.word	0xffffffff


	//   ....[3]....
        /*0388*/ 	.word	0xffffffff


	//   ....[4]....
        /*038c*/ 	.word	0xffffffff


	//   ....[5]....
        /*0390*/ 	.word	0xffffffff


	//   ....[6]....
        /*0394*/ 	.word	0xffffffff


	//   ....[7]....
        /*0398*/ 	.word	0xffffffff


	//   ....[8]....
        /*039c*/ 	.word	0xffffffff


	//   ....[9]....
        /*03a0*/ 	.word	0xffffffff


	//   ....[10]....
        /*03a4*/ 	.word	0xffffffff


	//   ....[11]....
        /*03a8*/ 	.word	0xffffffff


	//   ....[12]....
        /*03ac*/ 	.word	0xffffffff


	//   ....[13]....
        /*03b0*/ 	.word	0xffffffff


	//   ....[14]....
        /*03b4*/ 	.word	0xffffffff


	//   ....[15]....
        /*03b8*/ 	.word	0xffffffff


	//   ....[16]....
        /*03bc*/ 	.word	0xffffffff


	//   ....[17]....
        /*03c0*/ 	.word	0xffffffff


	//   ....[18]....
        /*03c4*/ 	.word	0xffffffff


	//----- nvinfo : EIATTR_COOP_GROUP_INSTR_OFFSETS
	.align		4
.L_60:
        /*03c8*/ 	.byte	0x04, 0x28
        /*03ca*/ 	.short	(.L_62 - .L_61)


	//   ....[0]....
.L_61:
        /*03cc*/ 	.word	0x00000110


	//   ....[1]....
        /*03d0*/ 	.word	0x000008d0


	//   ....[2]....
        /*03d4*/ 	.word	0x00000b00


	//   ....[3]....
        /*03d8*/ 	.word	0x00000c30


	//   ....[4]....
        /*03dc*/ 	.word	0x00000d70


	//   ....[5]....
        /*03e0*/ 	.word	0x00001030


	//   ....[6]....
        /*03e4*/ 	.word	0x00001220


	//   ....[7]....
        /*03e8*/ 	.word	0x00001330


	//   ....[8]....
        /*03ec*/ 	.word	0x00001490


	//   ....[9]....
        /*03f0*/ 	.word	0x000015f0


	//   ....[10]....
        /*03f4*/ 	.word	0x000017f0


	//   ....[11]....
        /*03f8*/ 	.word	0x00001a00


	//   ....[12]....
        /*03fc*/ 	.word	0x00001a30


	//   ....[13]....
        /*0400*/ 	.word	0x00008890


	//   ....[14]....
        /*0404*/ 	.word	0x00009960


	//   ....[15]....
        /*0408*/ 	.word	0x0000d630


	//   ....[16]....
        /*040c*/ 	.word	0x00011c30


	//   ....[17]....
        /*0410*/ 	.word	0x00019fc0


	//   ....[18]....
        /*0414*/ 	.word	0x0001a1e0


	//----- nvinfo : EIATTR_REG_RECONFIG
	.align		4
.L_62:
        /*0418*/ 	.byte	0x01, 0x54
	.zero		2


	//----- nvinfo : EIATTR_VRC_CTA_INIT_COUNT
	.align		4
        /*041c*/ 	.byte	0x02, 0x4a
        /*041e*/ 	.byte	0x80
	.zero		1


	//----- nvinfo : EIATTR_SYSCALL_OFFSETS
	.align		4
        /*0420*/ 	.byte	0x04, 0x46
        /*0422*/ 	.short	(.L_64 - .L_63)


	//   ....[0]....
.L_63:
        /*0424*/ 	.word	0x000043c0


	//   ....[1]....
        /*0428*/ 	.word	0x00004480


	//   ....[2]....
        /*042c*/ 	.word	0x000044f0


	//   ....[3]....
        /*0430*/ 	.word	0x00004560


	//   ....[4]....
        /*0434*/ 	.word	0x000045d0


	//   ....[5]....
        /*0438*/ 	.word	0x00004670


	//   ....[6]....
        /*043c*/ 	.word	0x00004730


	//   ....[7]....
        /*0440*/ 	.word	0x000047d0


	//   ....[8]....
        /*0444*/ 	.word	0x00004870


	//   ....[9]....
        /*0448*/ 	.word	0x00004910


	//   ....[10]....
        /*044c*/ 	.word	0x00004980


	//   ....[11]....
        /*0450*/ 	.word	0x00004a20


	//   ....[12]....
        /*0454*/ 	.word	0x00004ac0


	//   ....[13]....
        /*0458*/ 	.word	0x00004b30


	//   ....[14]....
        /*045c*/ 	.word	0x00004bd0


	//   ....[15]....
        /*0460*/ 	.word	0x00004c70


	//   ....[16]....
        /*0464*/ 	.word	0x00004d10


	//   ....[17]....
        /*0468*/ 	.word	0x00004db0


	//   ....[18]....
        /*046c*/ 	.word	0x00004e20


	//   ....[19]....
        /*0470*/ 	.word	0x00004ec0


	//   ....[20]....
        /*0474*/ 	.word	0x00004f60


	//   ....[21]....
        /*0478*/ 	.word	0x00004fd0


	//   ....[22]....
        /*047c*/ 	.word	0x00005070


	//   ....[23]....
        /*0480*/ 	.word	0x00005110


	//   ....[24]....
        /*0484*/ 	.word	0x000051b0


	//   ....[25]....
        /*0488*/ 	.word	0x00005250


	//   ....[26]....
        /*048c*/ 	.word	0x000052c0


	//   ....[27]....
        /*0490*/ 	.word	0x00005360


	//   ....[28]....
        /*0494*/ 	.word	0x00005400


	//   ....[29]....
        /*0498*/ 	.word	0x00005470


	//   ....[30]....
        /*049c*/ 	.word	0x00005510


	//   ....[31]....
        /*04a0*/ 	.word	0x000055b0


	//   ....[32]....
        /*04a4*/ 	.word	0x00005650


	//   ....[33]....
        /*04a8*/ 	.word	0x000056f0


	//   ....[34]....
        /*04ac*/ 	.word	0x00005790


	//   ....[35]....
        /*04b0*/ 	.word	0x00005830


	//   ....[36]....
        /*04b4*/ 	.word	0x000058a0


	//   ....[37]....
        /*04b8*/ 	.word	0x00005940


	//   ....[38]....
        /*04bc*/ 	.word	0x000059e0


	//   ....[39]....
        /*04c0*/ 	.word	0x00005a50


	//   ....[40]....
        /*04c4*/ 	.word	0x00005af0


	//   ....[41]....
        /*04c8*/ 	.word	0x00005b90


	//   ....[42]....
        /*04cc*/ 	.word	0x00005c30


	//   ....[43]....
        /*04d0*/ 	.word	0x00005cd0


	//   ....[44]....
        /*04d4*/ 	.word	0x00005d40


	//   ....[45]....
        /*04d8*/ 	.word	0x00005de0


	//   ....[46]....
        /*04dc*/ 	.word	0x00005e80


	//   ....[47]....
        /*04e0*/ 	.word	0x00005ef0


	//   ....[48]....
        /*04e4*/ 	.word	0x00005f80


	//   ....[49]....
        /*04e8*/ 	.word	0x00006020


	//   ....[50]....
        /*04ec*/ 	.word	0x000060c0


	//   ....[51]....
        /*04f0*/ 	.word	0x00006160


	//   ....[52]....
        /*04f4*/ 	.word	0x000061d0


	//   ....[53]....
        /*04f8*/ 	.word	0x00006260


	//   ....[54]....
        /*04fc*/ 	.word	0x00006300


	//   ....[55]....
        /*0500*/ 	.word	0x00006370


	//   ....[56]....
        /*0504*/ 	.word	0x00006410


	//   ....[57]....
        /*0508*/ 	.word	0x000064b0


	//   ....[58]....
        /*050c*/ 	.word	0x00006550


	//   ....[59]....
        /*0510*/ 	.word	0x000065f0


	//   ....[60]....
        /*0514*/ 	.word	0x000089c0


	//   ....[61]....
        /*0518*/ 	.word	0x00008b10


	//   ....[62]....
        /*051c*/ 	.word	0x00008cf0


	//   ....[63]....
        /*0520*/ 	.word	0x00008e40


	//   ....[64]....
        /*0524*/ 	.word	0x00009020


	//   ....[65]....
        /*0528*/ 	.word	0x00009170


	//   ....[66]....
        /*052c*/ 	.word	0x00009350


	//   ....[67]....
        /*0530*/ 	.word	0x00009530


	//   ....[68]....
        /*0534*/ 	.word	0x000097e0


	//   ....[69]....
        /*0538*/ 	.word	0x00009a90


	//   ....[70]....
        /*053c*/ 	.word	0x00009be0


	//   ....[71]....
        /*0540*/ 	.word	0x00009dc0


	//   ....[72]....
        /*0544*/ 	.word	0x00009f10


	//   ....[73]....
        /*0548*/ 	.word	0x0000a0f0


	//   ....[74]....
        /*054c*/ 	.word	0x0000a240


	//   ....[75]....
        /*0550*/ 	.word	0x0000a420


	//   ....[76]....
        /*0554*/ 	.word	0x0000a600


	//   ....[77]....
        /*0558*/ 	.word	0x0000abf0


	//   ....[78]....
        /*055c*/ 	.word	0x0000af30


	//   ....[79]....
        /*0560*/ 	.word	0x0000b240


	//   ....[80]....
        /*0564*/ 	.word	0x0000b550


	//   ....[81]....
        /*0568*/ 	.word	0x0000be40


	//   ....[82]....
        /*056c*/ 	.word	0x0000c1d0


	//   ....[83]....
        /*0570*/ 	.word	0x0000c4e0


	//   ....[84]....
        /*0574*/ 	.word	0x0000c7f0


	//   ....[85]....
        /*0578*/ 	.word	0x0000cb00


	//   ....[86]....
        /*057c*/ 	.word	0x0000d870


	//   ....[87]....
        /*0580*/ 	.word	0x0000d9e0


	//   ....[88]....
        /*0584*/ 	.word	0x0000db50


	//   ....[89]....
        /*0588*/ 	.word	0x0000dcc0


	//   ....[90]....
        /*058c*/ 	.word	0x0000e250


	//   ....[91]....
        /*0590*/ 	.word	0x00010d90


	//   ....[92]....
        /*0594*/ 	.word	0x00011090


	//   ....[93]....
        /*0598*/ 	.word	0x00011ab0


	//   ....[94]....
        /*059c*/ 	.word	0x00011e50


	//   ....[95]....
        /*05a0*/ 	.word	0x00011fc0


	//   ....[96]....
        /*05a4*/ 	.word	0x00012130


	//   ....[97]....
        /*05a8*/ 	.word	0x000122a0


	//   ....[98]....
        /*05ac*/ 	.word	0x00014040


	//   ....[99]....
        /*05b0*/ 	.word	0x00016bb0


	//   ....[100]....
        /*05b4*/ 	.word	0x00016ed0


	//   ....[101]....
        /*05b8*/ 	.word	0x000178d0


	//----- nvinfo : EIATTR_MBARRIER_INSTR_OFFSETS
	.align		4
.L_64:
        /*05bc*/ 	.byte	0x04, 0x39
        /*05be*/ 	.short	(.L_66 - .L_65)


	//   ....[0]....
.L_65:
        /*05c0*/ 	.word	0x000009b0
        /*05c4*/ 	.word	0x000000ff
        /*05c8*/ 	.word	0x00014000
        /*05cc*/ 	.short	0x0100
        /*05ce*/ 	.byte	0x05
	.zero		1


	//   ....[1]....
        /*05d0*/ 	.word	0x000009c0
        /*05d4*/ 	.word	0x000000ff
        /*05d8*/ 	.word	0x00014010
        /*05dc*/ 	.short	0x0100
        /*05de*/ 	.byte	0x05
	.zero		1


	//   ....[2]....
        /*05e0*/ 	.word	0x000009d0
        /*05e4*/ 	.word	0x000000ff
        /*05e8*/ 	.word	0x00014008
        /*05ec*/ 	.short	0x0100
        /*05ee*/ 	.byte	0x05
	.zero		1


	//   ....[3]....
        /*05f0*/ 	.word	0x000009e0
        /*05f4*/ 	.word	0x000000ff
        /*05f8*/ 	.word	0x00014018
        /*05fc*/ 	.short	0x0100
        /*05fe*/ 	.byte	0x05
	.zero		1


	//   ....[4]....
        /*0600*/ 	.word	0x00000bc0
        /*0604*/ 	.word	0x000000ff
        /*0608*/ 	.word	0x00014020
        /*060c*/ 	.short	0x0100
        /*060e*/ 	.byte	0x05
	.zero		1


	//   ....[5]....
        /*0610*/ 	.word	0x00000bd0
        /*0614*/ 	.word	0x000000ff
        /*0618*/ 	.word	0x00014038
        /*061c*/ 	.short	0x0100
        /*061e*/ 	.byte	0x05
	.zero		1


	//   ....[6]....
        /*0620*/ 	.word	0x00000be0
        /*0624*/ 	.word	0x000000ff
        /*0628*/ 	.word	0x00014028
        /*062c*/ 	.short	0x0100
        /*062e*/ 	.byte	0x05
	.zero		1


	//   ....[7]....
        /*0630*/ 	.word	0x00000bf0
        /*0634*/ 	.word	0x000000ff
        /*0638*/ 	.word	0x00014040
        /*063c*/ 	.short	0x0100
        /*063e*/ 	.byte	0x05
	.zero		1


	//   ....[8]....
        /*0640*/ 	.word	0x00000c00
        /*0644*/ 	.word	0x000000ff
        /*0648*/ 	.word	0x00014030
        /*064c*/ 	.short	0x0100
        /*064e*/ 	.byte	0x05
	.zero		1


	//   ....[9]....
        /*0650*/ 	.word	0x00000c10
        /*0654*/ 	.word	0x000000ff
        /*0658*/ 	.word	0x00014048
        /*065c*/ 	.short	0x0100
        /*065e*/ 	.byte	0x05
	.zero		1


	//   ....[10]....
        /*0660*/ 	.word	0x00000d40
        /*0664*/ 	.word	0x000000ff
        /*0668*/ 	.word	0x00014050
        /*066c*/ 	.short	0x0100
        /*066e*/ 	.byte	0x06
	.zero		1


	//   ....[11]....
        /*0670*/ 	.word	0x00000d50
        /*0674*/ 	.word	0x000000ff
        /*0678*/ 	.word	0x00014058
        /*067c*/ 	.short	0x0100
        /*067e*/ 	.byte	0x06
	.zero		1


	//   ....[12]....
        /*0680*/ 	.word	0x00000f00
        /*0684*/ 	.word	0x000000ff
        /*0688*/ 	.word	0x00014060
        /*068c*/ 	.short	0x0100
        /*068e*/ 	.byte	0x06
	.zero		1


	//   ....[13]....
        /*0690*/ 	.word	0x00000f10
        /*0694*/ 	.word	0x000000ff
        /*0698*/ 	.word	0x00014068
        /*069c*/ 	.short	0x0100
        /*069e*/ 	.byte	0x06
	.zero		1


	//   ....[14]....
        /*06a0*/ 	.word	0x000010f0
        /*06a4*/ 	.word	0x000000ff
        /*06a8*/ 	.word	0x00014070
        /*06ac*/ 	.short	0x0100
        /*06ae*/ 	.byte	0x05
	.zero		1


	//   ....[15]....
        /*06b0*/ 	.word	0x00001100
        /*06b4*/ 	.word	0x000000ff
        /*06b8*/ 	.word	0x00014078
        /*06bc*/ 	.short	0x0100
        /*06be*/ 	.byte	0x05
	.zero		1


	//   ....[16]....
        /*06c0*/ 	.word	0x00001300
        /*06c4*/ 	.word	0x000000ff
        /*06c8*/ 	.word	0x00014080
        /*06cc*/ 	.short	0x0100
        /*06ce*/ 	.byte	0x05
	.zero		1


	//   ....[17]....
        /*06d0*/ 	.word	0x00001310
        /*06d4*/ 	.word	0x000000ff
        /*06d8*/ 	.word	0x00014088
        /*06dc*/ 	.short	0x0100
        /*06de*/ 	.byte	0x05
	.zero		1


	//   ....[18]....
        /*06e0*/ 	.word	0x00001440
        /*06e4*/ 	.word	0x000000ff
        /*06e8*/ 	.word	0x00014090
        /*06ec*/ 	.short	0x0100
        /*06ee*/ 	.byte	0x08
	.zero		1


	//   ....[19]....
        /*06f0*/ 	.word	0x00001450
        /*06f4*/ 	.word	0x000000ff
        /*06f8*/ 	.word	0x000140a0
        /*06fc*/ 	.short	0x0100
        /*06fe*/ 	.byte	0x08
	.zero		1


	//   ....[20]....
        /*0700*/ 	.word	0x00001460
        /*0704*/ 	.word	0x000000ff
        /*0708*/ 	.word	0x00014098
        /*070c*/ 	.short	0x0100
        /*070e*/ 	.byte	0x08
	.zero		1


	//   ....[21]....
        /*0710*/ 	.word	0x00001470
        /*0714*/ 	.word	0x000000ff
        /*0718*/ 	.word	0x000140a8
        /*071c*/ 	.short	0x0100
        /*071e*/ 	.byte	0x08
	.zero		1


	//   ....[22]....
        /*0720*/ 	.word	0x000015a0
        /*0724*/ 	.word	0x000000ff
        /*0728*/ 	.word	0x000140b0
        /*072c*/ 	.short	0x0100
        /*072e*/ 	.byte	0x08
	.zero		1


	//   ....[23]....
        /*0730*/ 	.word	0x000015b0
        /*0734*/ 	.word	0x000000ff
        /*0738*/ 	.word	0x000140c0
        /*073c*/ 	.short	0x0100
        /*073e*/ 	.byte	0x08
	.zero		1


	//   ....[24]....
        /*0740*/ 	.word	0x000015c0
        /*0744*/ 	.word	0x000000ff
        /*0748*/ 	.word	0x000140b8
        /*074c*/ 	.short	0x0100
        /*074e*/ 	.byte	0x08
	.zero		1


	//   ....[25]....
        /*0750*/ 	.word	0x000015d0
        /*0754*/ 	.word	0x000000ff
        /*0758*/ 	.word	0x000140c8
        /*075c*/ 	.short	0x0100
        /*075e*/ 	.byte	0x08
	.zero		1


	//   ....[26]....
        /*0760*/ 	.word	0x000016c0
        /*0764*/ 	.word	0x000000ff
        /*0768*/ 	.word	0x000140d0
        /*076c*/ 	.short	0x0100
        /*076e*/ 	.byte	0x05
	.zero		1


	//   ....[27]....
        /*0770*/ 	.word	0x000016d0
        /*0774*/ 	.word	0x000000ff
        /*0778*/ 	.word	0x000140d8
        /*077c*/ 	.short	0x0100
        /*077e*/ 	.byte	0x05
	.zero		1


	//   ....[28]....
        /*0780*/ 	.word	0x00001b30
        /*0784*/ 	.word	0x000000ff
        /*0788*/ 	.word	0x00014000
        /*078c*/ 	.short	0x010a
        /*078e*/ 	.byte	0x04
	.zero		1


	//   ....[29]....
        /*0790*/ 	.word	0x00001b70
        /*0794*/ 	.word	0x000000ff
        /*0798*/ 	.word	0x00014020
        /*079c*/ 	.short	0x010a
        /*079e*/ 	.byte	0x04
	.zero		1


	//   ....[30]....
        /*07a0*/ 	.word	0x00001c20
        /*07a4*/ 	.word	0x000000ff
        /*07a8*/ 	.word	0x00014058
        /*07ac*/ 	.short	0x010a
        /*07ae*/ 	.byte	0x04
	.zero		1


	//   ....[31]....
        /*07b0*/ 	.word	0x00001eb0
        /*07b4*/ 	.word	0x000000ff
        /*07b8*/ 	.word	0x00014008
        /*07bc*/ 	.short	0x010a
        /*07be*/ 	.byte	0x04
	.zero		1


	//   ....[32]....
        /*07c0*/ 	.word	0x00001f10
        /*07c4*/ 	.word	0x000000ff
        /*07c8*/ 	.word	0x00014068
        /*07cc*/ 	.short	0x010a
        /*07ce*/ 	.byte	0x04
	.zero		1


	//   ....[33]....
        /*07d0*/ 	.word	0x000021f0
        /*07d4*/ 	.word	0x000000ff
        /*07d8*/ 	.word	0x00014028
        /*07dc*/ 	.short	0x010a
        /*07de*/ 	.byte	0x04
	.zero		1


	//   ....[34]....
        /*07e0*/ 	.word	0x00002230
        /*07e4*/ 	.word	0x000000ff
        /*07e8*/ 	.word	0x000140a0
        /*07ec*/ 	.short	0x010a
        /*07ee*/ 	.byte	0x04
	.zero		1


	//   ....[35]....
        /*07f0*/ 	.word	0x00002270
        /*07f4*/ 	.word	0x000000ff
        /*07f8*/ 	.word	0x00014058
        /*07fc*/ 	.short	0x010a
        /*07fe*/ 	.byte	0x04
	.zero		1


	//   ....[36]....
        /*0800*/ 	.word	0x00002880
        /*0804*/ 	.word	0x000000ff
        /*0808*/ 	.word	0x00014020
        /*080c*/ 	.short	0x010a
        /*080e*/ 	.byte	0x0b
	.zero		1


	//   ....[37]....
        /*0810*/ 	.word	0x00002b90
        /*0814*/ 	.word	0x000000ff
        /*0818*/ 	.word	0x000140a8
        /*081c*/ 	.short	0x010a
        /*081e*/ 	.byte	0x04
	.zero		1


	//   ....[38]....
        /*0820*/ 	.word	0x00002c00
        /*0824*/ 	.word	0x000000ff
        /*0828*/ 	.word	0x00014068
        /*082c*/ 	.short	0x010a
        /*082e*/ 	.byte	0x04
	.zero		1


	//   ....[39]....
        /*0830*/ 	.word	0x000033f0
        /*0834*/ 	.word	0x000000ff
        /*0838*/ 	.word	0x00014020
        /*083c*/ 	.short	0x010a
        /*083e*/ 	.byte	0x08
	.zero		1


	//   ....[40]....
        /*0840*/ 	.word	0x00003440
        /*0844*/ 	.word	0x000000ff
        /*0848*/ 	.word	0x000140a0
        /*084c*/ 	.short	0x010a
        /*084e*/ 	.byte	0x04
	.zero		1


	//   ....[41]....
        /*0850*/ 	.word	0x000034b0
        /*0854*/ 	.word	0x000000ff
        /*0858*/ 	.word	0x00014058
        /*085c*/ 	.short	0x010a
        /*085e*/ 	.byte	0x04
	.zero		1


	//   ....[42]....
        /*0860*/ 	.word	0x00003ae0
        /*0864*/ 	.word	0x000000ff
        /*0868*/ 	.word	0x000140a8
        /*086c*/ 	.short	0x010a
        /*086e*/ 	.byte	0x04
	.zero		1


	//   ....[43]....
        /*0870*/ 	.word	0x00003b50
        /*0874*/ 	.word	0x000000ff
        /*0878*/ 	.word	0x00014068
        /*087c*/ 	.short	0x010a
        /*087e*/ 	.byte	0x04
	.zero		1


	//   ....[44]....
        /*0880*/ 	.word	0x00004220
        /*0884*/ 	.word	0x00000011
        /*0888*/ 	.word	0x000140c0
        /*088c*/ 	.short	0x010a
        /*088e*/ 	.byte	0xff
	.zero		1


	//   ....[45]....
        /*0890*/ 	.word	0x00007d40
        /*0894*/ 	.word	0x00000011
        /*0898*/ 	.word	0x000140b0
        /*089c*/ 	.short	0x0101
        /*089e*/ 	.byte	0xff
	.zero		1


	//   ....[46]....
        /*08a0*/ 	.word	0x00007ff0
        /*08a4*/ 	.word	0x00000011
        /*08a8*/ 	.word	0x000140c8
        /*08ac*/ 	.short	0x010a
        /*08ae*/ 	.byte	0xff
	.zero		1


	//   ....[47]....
        /*08b0*/ 	.word	0x000082f0
        /*08b4*/ 	.word	0x00000011
        /*08b8*/ 	.word	0x000140b8
        /*08bc*/ 	.short	0x0101
        /*08be*/ 	.byte	0xff
	.zero		1


	//   ....[48]....
        /*08c0*/ 	.word	0x000083d0
        /*08c4*/ 	.word	0x000000ff
        /*08c8*/ 	.word	0x00014070
        /*08cc*/ 	.short	0x010a
        /*08ce*/ 	.byte	0x27
	.zero		1


	//   ....[49]....
        /*08d0*/ 	.word	0x00008450
        /*08d4*/ 	.word	0x000000ff
        /*08d8*/ 	.word	0x00000000
        /*08dc*/ 	.short	0x0101
        /*08de*/ 	.byte	0x04
	.zero		1


	//   ....[50]....
        /*08e0*/ 	.word	0x00008480
        /*08e4*/ 	.word	0x000000ff
        /*08e8*/ 	.word	0x00014080
        /*08ec*/ 	.short	0x010a
        /*08ee*/ 	.byte	0x27
	.zero		1


	//   ....[51]....
        /*08f0*/ 	.word	0x00008710
        /*08f4*/ 	.word	0x000000ff
        /*08f8*/ 	.word	0x00014070
        /*08fc*/ 	.short	0x010a
        /*08fe*/ 	.byte	0x27
	.zero		1


	//   ....[52]....
        /*0900*/ 	.word	0x00008870
        /*0904*/ 	.word	0x000000ff
        /*0908*/ 	.word	0x00014090
        /*090c*/ 	.short	0x010a
        /*090e*/ 	.byte	0x27
	.zero		1


	//   ....[53]....
        /*0910*/ 	.word	0x000095e0
        /*0914*/ 	.word	0x000000ff
        /*0918*/ 	.word	0x00000000
        /*091c*/ 	.short	0x0101
        /*091e*/ 	.byte	0x04
	.zero		1


	//   ....[54]....
        /*0920*/ 	.word	0x00009660
        /*0924*/ 	.word	0x000000ff
        /*0928*/ 	.word	0x00000000
        /*092c*/ 	.short	0x0101
        /*092e*/ 	.byte	0x04
	.zero		1


	//   ....[55]....
        /*0930*/ 	.word	0x000096c0
        /*0934*/ 	.word	0x000000ff
        /*0938*/ 	.word	0x00014080
        /*093c*/ 	.short	0x010a
        /*093e*/ 	.byte	0x27
	.zero		1


	//   ....[56]....
        /*0940*/ 	.word	0x00009940
        /*0944*/ 	.word	0x000000ff
        /*0948*/ 	.word	0x00014098
        /*094c*/ 	.short	0x010a
        /*094e*/ 	.byte	0x27
	.zero		1


	//   ....[57]....
        /*0950*/ 	.word	0x0000a690
        /*0954*/ 	.word	0x000000ff
        /*0958*/ 	.word	0x00000000
        /*095c*/ 	.short	0x0101
        /*095e*/ 	.byte	0x04
	.zero		1


	//   ....[58]....
        /*0960*/ 	.word	0x0000a730
        /*0964*/ 	.word	0x000000ff
        /*0968*/ 	.word	0x00000000
        /*096c*/ 	.short	0x0101
        /*096e*/ 	.byte	0x05
	.zero		1


	//   ....[59]....
        /*0970*/ 	.word	0x0000a7e0
        /*0974*/ 	.word	0x00000000
        /*0978*/ 	.word	0x00000000
        /*097c*/ 	.short	0x0101
        /*097e*/ 	.byte	0xff
	.zero		1


	//   ....[60]....
        /*0980*/ 	.word	0x0000a820
        /*0984*/ 	.word	0x00000018
        /*0988*/ 	.word	0x00014070
        /*098c*/ 	.short	0x010a
        /*098e*/ 	.byte	0xff
	.zero		1


	//   ....[61]....
        /*0990*/ 	.word	0x0000a890
        /*0994*/ 	.word	0x000000ff
        /*0998*/ 	.word	0x00000000
        /*099c*/ 	.short	0x0101
        /*099e*/ 	.byte	0x04
	.zero		1


	//   ....[62]....
        /*09a0*/ 	.word	0x0000a8f0
        /*09a4*/ 	.word	0x00000018
        /*09a8*/ 	.word	0x00014090
        /*09ac*/ 	.short	0x010a
        /*09ae*/ 	.byte	0xff
	.zero		1


	//   ....[63]....
        /*09b0*/ 	.word	0x0000a970
        /*09b4*/ 	.word	0x00000018
        /*09b8*/ 	.word	0x000140c0
        /*09bc*/ 	.short	0x010a
        /*09be*/ 	.byte	0xff
	.zero		1


	//   ....[64]....
        /*09c0*/ 	.word	0x0000bc70
        /*09c4*/ 	.word	0x00000000
        /*09c8*/ 	.word	0x00000000
        /*09cc*/ 	.short	0x0101
        /*09ce*/ 	.byte	0xff
	.zero		1


	//   ....[65]....
        /*09d0*/ 	.word	0x0000bca0
        /*09d4*/ 	.word	0x00000018
        /*09d8*/ 	.word	0x000140b0
        /*09dc*/ 	.short	0x0101
        /*09de*/ 	.byte	0xff
	.zero		1


	//   ....[66]....
        /*09e0*/ 	.word	0x0000bd20
        /*09e4*/ 	.word	0x00000018
        /*09e8*/ 	.word	0x00014080
        /*09ec*/ 	.short	0x010a
        /*09ee*/ 	.byte	0xff
	.zero		1


	//   ....[67]....
        /*09f0*/ 	.word	0x0000bed0
        /*09f4*/ 	.word	0x00000020
        /*09f8*/ 	.word	0x00000000
        /*09fc*/ 	.short	0x0101
        /*09fe*/ 	.byte	0xff
	.zero		1


	//   ....[68]....
        /*0a00*/ 	.word	0x0000bf20
        /*0a04*/ 	.word	0x00000018
        /*0a08*/ 	.word	0x00014098
        /*0a0c*/ 	.short	0x010a
        /*0a0e*/ 	.byte	0xff
	.zero		1


	//   ....[69]....
        /*0a10*/ 	.word	0x0000bfa0
        /*0a14*/ 	.word	0x00000018
        /*0a18*/ 	.word	0x000140c8
        /*0a1c*/ 	.short	0x010a
        /*0a1e*/ 	.byte	0xff
	.zero		1


	//   ....[70]....
        /*0a20*/ 	.word	0x0000d200
        /*0a24*/ 	.word	0x00000000
        /*0a28*/ 	.word	0x00000000
        /*0a2c*/ 	.short	0x0101
        /*0a2e*/ 	.byte	0xff
	.zero		1


	//   ....[71]....
        /*0a30*/ 	.word	0x0000d230
        /*0a34*/ 	.word	0x00000018
        /*0a38*/ 	.word	0x000140b8
        /*0a3c*/ 	.short	0x0101
        /*0a3e*/ 	.byte	0xff
	.zero		1


	//   ....[72]....
        /*0a40*/ 	.word	0x0000d440
        /*0a44*/ 	.word	0x000000ff
        /*0a48*/ 	.word	0x00000000
        /*0a4c*/ 	.short	0x010a
        /*0a4e*/ 	.byte	0x04
	.zero		1


	//   ....[73]....
        /*0a50*/ 	.word	0x0000d750
        /*0a54*/ 	.word	0x000000ff
        /*0a58*/ 	.word	0x00000000
        /*0a5c*/ 	.short	0x010a
        /*0a5e*/ 	.byte	0x05
	.zero		1


	//   ....[74]....
        /*0a60*/ 	.word	0x0000e3c0
        /*0a64*/ 	.word	0x000000ff
        /*0a68*/ 	.word	0x00000000
        /*0a6c*/ 	.short	0x0101
        /*0a6e*/ 	.byte	0x06
	.zero		1


	//   ....[75]....
        /*0a70*/ 	.word	0x0000e430
        /*0a74*/ 	.word	0x000000ff
        /*0a78*/ 	.word	0x00000000
        /*0a7c*/ 	.short	0x010a
        /*0a7e*/ 	.byte	0x04
	.zero		1


	//   ....[76]....
        /*0a80*/ 	.word	0x0000e790
        /*0a84*/ 	.word	0x000000ff
        /*0a88*/ 	.word	0x00000000
        /*0a8c*/ 	.short	0x0101
        /*0a8e*/ 	.byte	0x05
	.zero		1


	//   ....[77]....
        /*0a90*/ 	.word	0x000111d0
        /*0a94*/ 	.word	0x000000ff
        /*0a98*/ 	.word	0x00000000
        /*0a9c*/ 	.short	0x0101
        /*0a9e*/ 	.byte	0x06
	.zero		1


	//   ....[78]....
        /*0aa0*/ 	.word	0x00011330
        /*0aa4*/ 	.word	0x000000ff
        /*0aa8*/ 	.word	0x00000000
        /*0aac*/ 	.short	0x010a
        /*0aae*/ 	.byte	0x06
	.zero		1


	//   ....[79]....
        /*0ab0*/ 	.word	0x00011990
        /*0ab4*/ 	.word	0x000000ff
        /*0ab8*/ 	.word	0x00000000
        /*0abc*/ 	.short	0x010a
        /*0abe*/ 	.byte	0x06
	.zero		1


	//   ....[80]....
        /*0ac0*/ 	.word	0x00011d30
        /*0ac4*/ 	.word	0x000000ff
        /*0ac8*/ 	.word	0x00000000
        /*0acc*/ 	.short	0x010a
        /*0ace*/ 	.byte	0x04
	.zero		1


	//   ....[81]....
        /*0ad0*/ 	.word	0x00014170
        /*0ad4*/ 	.word	0x000000ff
        /*0ad8*/ 	.word	0x00000000
        /*0adc*/ 	.short	0x0101
        /*0ade*/ 	.byte	0x04
	.zero		1


	//   ....[82]....
        /*0ae0*/ 	.word	0x00014190
        /*0ae4*/ 	.word	0x00000003
        /*0ae8*/ 	.word	0x00000000
        /*0aec*/ 	.short	0x010a
        /*0aee*/ 	.byte	0x2a
	.zero		1


	//   ....[83]....
        /*0af0*/ 	.word	0x000168b0
        /*0af4*/ 	.word	0x00000000
        /*0af8*/ 	.word	0x00000000
        /*0afc*/ 	.short	0x0101
        /*0afe*/ 	.byte	0x05
	.zero		1


	//   ....[84]....
        /*0b00*/ 	.word	0x00017000
        /*0b04*/ 	.word	0x000000ff
        /*0b08*/ 	.word	0x00000000
        /*0b0c*/ 	.short	0x0101
        /*0b0e*/ 	.byte	0x05
	.zero		1


	//   ....[85]....
        /*0b10*/ 	.word	0x00017170
        /*0b14*/ 	.word	0x000000ff
        /*0b18*/ 	.word	0x00000000
        /*0b1c*/ 	.short	0x010a
        /*0b1e*/ 	.byte	0x05
	.zero		1


	//   ....[86]....
        /*0b20*/ 	.word	0x000177a0
        /*0b24*/ 	.word	0x000000ff
        /*0b28*/ 	.word	0x00000000
        /*0b2c*/ 	.short	0x010a
        /*0b2e*/ 	.byte	0x05
	.zero		1


	//   ....[87]....
        /*0b30*/ 	.word	0x000179f0
        /*0b34*/ 	.word	0x000000ff
        /*0b38*/ 	.word	0x00000000
        /*0b3c*/ 	.short	0x0101
        /*0b3e*/ 	.byte	0x04
	.zero		1


	//   ....[88]....
        /*0b40*/ 	.word	0x00017a80
        /*0b44*/ 	.word	0x000000ff
        /*0b48*/ 	.word	0x00000000
        /*0b4c*/ 	.short	0x010a
        /*0b4e*/ 	.byte	0x04
	.zero		1


	//   ....[89]....
        /*0b50*/ 	.word	0x00017b40
        /*0b54*/ 	.word	0x000000ff
        /*0b58*/ 	.word	0x00000000
        /*0b5c*/ 	.short	0x0101
        /*0b5e*/ 	.byte	0x04
	.zero		1


	//   ....[90]....
        /*0b60*/ 	.word	0x00017eb0
        /*0b64*/ 	.word	0x000000ff
        /*0b68*/ 	.word	0x00014010
        /*0b6c*/ 	.short	0x010a
        /*0b6e*/ 	.byte	0x08
	.zero		1


	//   ....[91]....
        /*0b70*/ 	.word	0x00018050
        /*0b74*/ 	.word	0x000000ff
        /*0b78*/ 	.word	0x00014038
        /*0b7c*/ 	.short	0x010a
        /*0b7e*/ 	.byte	0x08
	.zero		1


	//   ....[92]....
        /*0b80*/ 	.word	0x00018210
        /*0b84*/ 	.word	0x000000ff
        /*0b88*/ 	.word	0x00014018
        /*0b8c*/ 	.short	0x010a
        /*0b8e*/ 	.byte	0x08
	.zero		1


	//   ....[93]....
        /*0b90*/ 	.word	0x000183c0
        /*0b94*/ 	.word	0x000000ff
        /*0b98*/ 	.word	0x00014040
        /*0b9c*/ 	.short	0x010a
        /*0b9e*/ 	.byte	0x08
	.zero		1


	//   ....[94]....
        /*0ba0*/ 	.word	0x00018710
        /*0ba4*/ 	.word	0x000000ff
        /*0ba8*/ 	.word	0x00014038
        /*0bac*/ 	.short	0x010a
        /*0bae*/ 	.byte	0x21
	.zero		1


	//   ....[95]....
        /*0bb0*/ 	.word	0x000188e0
        /*0bb4*/ 	.word	0x000000ff
        /*0bb8*/ 	.word	0x00014038
        /*0bbc*/ 	.short	0x010a
        /*0bbe*/ 	.byte	0x11
	.zero		1


	//   ....[96]....
        /*0bc0*/ 	.word	0x00018ad0
        /*0bc4*/ 	.word	0x000000ff
        /*0bc8*/ 	.word	0x00014038
        /*0bcc*/ 	.short	0x010a
        /*0bce*/ 	.byte	0x19
	.zero		1


	//   ....[97]....
        /*0bd0*/ 	.word	0x00018cb0
        /*0bd4*/ 	.word	0x000000ff
        /*0bd8*/ 	.word	0x00014038
        /*0bdc*/ 	.short	0x010a
        /*0bde*/ 	.byte	0x11
	.zero		1


	//   ....[98]....
        /*0be0*/ 	.word	0x00018ea0
        /*0be4*/ 	.word	0x000000ff
        /*0be8*/ 	.word	0x00014038
        /*0bec*/ 	.short	0x010a
        /*0bee*/ 	.byte	0x11
	.zero		1


	//   ....[99]....
        /*0bf0*/ 	.word	0x00019090
        /*0bf4*/ 	.word	0x000000ff
        /*0bf8*/ 	.word	0x00014038
        /*0bfc*/ 	.short	0x010a
        /*0bfe*/ 	.byte	0x11
	.zero		1


	//   ....[100]....
        /*0c00*/ 	.word	0x00019280
        /*0c04*/ 	.word	0x000000ff
        /*0c08*/ 	.word	0x00014038
        /*0c0c*/ 	.short	0x010a
        /*0c0e*/ 	.byte	0x11
	.zero		1


	//   ....[101]....
        /*0c10*/ 	.word	0x00019470
        /*0c14*/ 	.word	0x000000ff
        /*0c18*/ 	.word	0x00014038
        /*0c1c*/ 	.short	0x010a
        /*0c1e*/ 	.byte	0x11
	.zero		1


	//   ....[102]....
        /*0c20*/ 	.word	0x00019700
        /*0c24*/ 	.word	0x000000ff
        /*0c28*/ 	.word	0x00014038
        /*0c2c*/ 	.short	0x010a
        /*0c2e*/ 	.byte	0x19
	.zero		1


	//   ....[103]....
        /*0c30*/ 	.word	0x000198e0
        /*0c34*/ 	.word	0x000000ff
        /*0c38*/ 	.word	0x00014038
        /*0c3c*/ 	.short	0x010a
        /*0c3e*/ 	.byte	0x11
	.zero		1


	//   ....[104]....
        /*0c40*/ 	.word	0x00019d40
        /*0c44*/ 	.word	0x000000ff
        /*0c48*/ 	.word	0x000140b0
        /*0c4c*/ 	.short	0x010a
        /*0c4e*/ 	.byte	0x10
	.zero		1


	//   ....[105]....
        /*0c50*/ 	.word	0x00019de0
        /*0c54*/ 	.word	0x000000ff
        /*0c58*/ 	.word	0x000140b8
        /*0c5c*/ 	.short	0x010a
        /*0c5e*/ 	.byte	0x10
	.zero		1


	//   ....[106]....
        /*0c60*/ 	.word	0x00019f00
        /*0c64*/ 	.word	0x000000ff
        /*0c68*/ 	.word	0x00000000
        /*0c6c*/ 	.short	0x0101
        /*0c6e*/ 	.byte	0x05
	.zero		1


	//   ....[107]....
        /*0c70*/ 	.word	0x00019f80
        /*0c74*/ 	.word	0x000000ff
        /*0c78*/ 	.word	0x00000000
        /*0c7c*/ 	.short	0x0101
        /*0c7e*/ 	.byte	0x05
	.zero		1


	//   ....[108]....
        /*0c80*/ 	.word	0x0001a210
        /*0c84*/ 	.word	0x00000003
        /*0c88*/ 	.word	0x00014000
        /*0c8c*/ 	.short	0x010a
        /*0c8e*/ 	.byte	0xff
	.zero		1


	//   ....[109]....
        /*0c90*/ 	.word	0x0001a270
        /*0c94*/ 	.word	0x00000003
        /*0c98*/ 	.word	0x00014020
        /*0c9c*/ 	.short	0x010a
        /*0c9e*/ 	.byte	0xff
	.zero		1


	//   ....[110]....
        /*0ca0*/ 	.word	0x0001a2d0
        /*0ca4*/ 	.word	0x00000004
        /*0ca8*/ 	.word	0x00014058
        /*0cac*/ 	.short	0x010a
        /*0cae*/ 	.byte	0xff
	.zero		1


	//   ....[111]....
        /*0cb0*/ 	.word	0x0001a330
        /*0cb4*/ 	.word	0x00000003
        /*0cb8*/ 	.word	0x00014008
        /*0cbc*/ 	.short	0x010a
        /*0cbe*/ 	.byte	0xff
	.zero		1


	//   ....[112]....
        /*0cc0*/ 	.word	0x0001a390
        /*0cc4*/ 	.word	0x00000004
        /*0cc8*/ 	.word	0x00014068
        /*0ccc*/ 	.short	0x010a
        /*0cce*/ 	.byte	0xff
	.zero		1


	//   ....[113]....
        /*0cd0*/ 	.word	0x0001a3f0
        /*0cd4*/ 	.word	0x00000003
        /*0cd8*/ 	.word	0x00014028
        /*0cdc*/ 	.short	0x010a
        /*0cde*/ 	.byte	0xff
	.zero		1


	//   ....[114]....
        /*0ce0*/ 	.word	0x0001a450
        /*0ce4*/ 	.word	0x00000000
        /*0ce8*/ 	.word	0x000140a0
        /*0cec*/ 	.short	0x010a
        /*0cee*/ 	.byte	0xff
	.zero		1


	//   ....[115]....
        /*0cf0*/ 	.word	0x0001a4b0
        /*0cf4*/ 	.word	0x00000003
        /*0cf8*/ 	.word	0x00014058
        /*0cfc*/ 	.short	0x010a
        /*0cfe*/ 	.byte	0xff
	.zero		1


	//   ....[116]....
        /*0d00*/ 	.word	0x0001a510
        /*0d04*/ 	.word	0x00000003
        /*0d08*/ 	.word	0x00014020
        /*0d0c*/ 	.short	0x010a
        /*0d0e*/ 	.byte	0xff
	.zero		1


	//   ....[117]....
        /*0d10*/ 	.word	0x0001a570
        /*0d14*/ 	.word	0x00000000
        /*0d18*/ 	.word	0x000140a8
        /*0d1c*/ 	.short	0x010a
        /*0d1e*/ 	.byte	0xff
	.zero		1


	//   ....[118]....
        /*0d20*/ 	.word	0x0001a5d0
        /*0d24*/ 	.word	0x00000000
        /*0d28*/ 	.word	0x00014068
        /*0d2c*/ 	.short	0x010a
        /*0d2e*/ 	.byte	0xff
	.zero		1


	//   ....[119]....
        /*0d30*/ 	.word	0x0001a630
        /*0d34*/ 	.word	0x00000000
        /*0d38*/ 	.word	0x00014020
        /*0d3c*/ 	.short	0x010a
        /*0d3e*/ 	.byte	0xff
	.zero		1


	//   ....[120]....
        /*0d40*/ 	.word	0x0001a690
        /*0d44*/ 	.word	0x00000000
        /*0d48*/ 	.word	0x000140a0
        /*0d4c*/ 	.short	0x010a
        /*0d4e*/ 	.byte	0xff
	.zero		1


	//   ....[121]....
        /*0d50*/ 	.word	0x0001a6f0
        /*0d54*/ 	.word	0x00000003
        /*0d58*/ 	.word	0x00014058
        /*0d5c*/ 	.short	0x010a
        /*0d5e*/ 	.byte	0xff
	.zero		1


	//   ....[122]....
        /*0d60*/ 	.word	0x0001a750
        /*0d64*/ 	.word	0x00000000
        /*0d68*/ 	.word	0x000140a8
        /*0d6c*/ 	.short	0x010a
        /*0d6e*/ 	.byte	0xff
	.zero		1


	//   ....[123]....
        /*0d70*/ 	.word	0x0001a7b0
        /*0d74*/ 	.word	0x00000000
        /*0d78*/ 	.word	0x00014068
        /*0d7c*/ 	.short	0x010a
        /*0d7e*/ 	.byte	0xff
	.zero		1


	//   ....[124]....
        /*0d80*/ 	.word	0x0001a800
        /*0d84*/ 	.word	0x00000011
        /*0d88*/ 	.word	0x000140c0
        /*0d8c*/ 	.short	0x010a
        /*0d8e*/ 	.byte	0xff
	.zero		1


	//   ....[125]....
        /*0d90*/ 	.word	0x0001a850
        /*0d94*/ 	.word	0x00000011
        /*0d98*/ 	.word	0x000140c8
        /*0d9c*/ 	.short	0x010a
        /*0d9e*/ 	.byte	0xff
	.zero		1


	//   ....[126]....
        /*0da0*/ 	.word	0x0001a8b0
        /*0da4*/ 	.word	0x00000000
        /*0da8*/ 	.word	0x00014070
        /*0dac*/ 	.short	0x010a
        /*0dae*/ 	.byte	0xff
	.zero		1


	//   ....[127]....
        /*0db0*/ 	.word	0x0001a910
        /*0db4*/ 	.word	0x00000000
        /*0db8*/ 	.word	0x00014080
        /*0dbc*/ 	.short	0x010a
        /*0dbe*/ 	.byte	0xff
	.zero		1


	//   ....[128]....
        /*0dc0*/ 	.word	0x0001a970
        /*0dc4*/ 	.word	0x00000000
        /*0dc8*/ 	.word	0x00014070
        /*0dcc*/ 	.short	0x010a
        /*0dce*/ 	.byte	0xff
	.zero		1


	//   ....[129]....
        /*0dd0*/ 	.word	0x0001a9d0
        /*0dd4*/ 	.word	0x00000000
        /*0dd8*/ 	.word	0x00014090
        /*0ddc*/ 	.short	0x010a
        /*0dde*/ 	.byte	0xff
	.zero		1


	//   ....[130]....
        /*0de0*/ 	.word	0x0001aa30
        /*0de4*/ 	.word	0x00000000
        /*0de8*/ 	.word	0x00014080
        /*0dec*/ 	.short	0x010a
        /*0dee*/ 	.byte	0xff
	.zero		1


	//   ....[131]....
        /*0df0*/ 	.word	0x0001aa90
        /*0df4*/ 	.word	0x00000000
        /*0df8*/ 	.word	0x00014098
        /*0dfc*/ 	.short	0x010a
        /*0dfe*/ 	.byte	0xff
	.zero		1


	//   ....[132]....
        /*0e00*/ 	.word	0x0001aae0
        /*0e04*/ 	.word	0x00000018
        /*0e08*/ 	.word	0x00014070
        /*0e0c*/ 	.short	0x010a
        /*0e0e*/ 	.byte	0xff
	.zero		1


	//   ....[133]....
        /*0e10*/ 	.word	0x0001ab30
        /*0e14*/ 	.word	0x00000018
        /*0e18*/ 	.word	0x00014090
        /*0e1c*/ 	.short	0x010a
        /*0e1e*/ 	.byte	0xff
	.zero		1


	//   ....[134]....
        /*0e20*/ 	.word	0x0001ab80
        /*0e24*/ 	.word	0x00000018
        /*0e28*/ 	.word	0x000140c0
        /*0e2c*/ 	.short	0x010a
        /*0e2e*/ 	.byte	0xff
	.zero		1


	//   ....[135]....
        /*0e30*/ 	.word	0x0001abd0
        /*0e34*/ 	.word	0x00000018
        /*0e38*/ 	.word	0x00014080
        /*0e3c*/ 	.short	0x010a
        /*0e3e*/ 	.byte	0xff
	.zero		1


	//   ....[136]....
        /*0e40*/ 	.word	0x0001ac20
        /*0e44*/ 	.word	0x00000018
        /*0e48*/ 	.word	0x00014098
        /*0e4c*/ 	.short	0x010a
        /*0e4e*/ 	.byte	0xff
	.zero		1


	//   ....[137]....
        /*0e50*/ 	.word	0x0001ac70
        /*0e54*/ 	.word	0x00000018
        /*0e58*/ 	.word	0x000140c8
        /*0e5c*/ 	.short	0x010a
        /*0e5e*/ 	.byte	0xff
	.zero		1


	//   ....[138]....
        /*0e60*/ 	.word	0x0001acd0
        /*0e64*/ 	.word	0x00000000
        /*0e68*/ 	.word	0x00000000
        /*0e6c*/ 	.short	0x010a
        /*0e6e*/ 	.byte	0xff
	.zero		1


	//   ....[139]....
        /*0e70*/ 	.word	0x0001ad30
        /*0e74*/ 	.word	0x00000000
        /*0e78*/ 	.word	0x00000000
        /*0e7c*/ 	.short	0x010a
        /*0e7e*/ 	.byte	0xff
	.zero		1


	//   ....[140]....
        /*0e80*/ 	.word	0x0001ad90
        /*0e84*/ 	.word	0x00000004
        /*0e88*/ 	.word	0x00000000
        /*0e8c*/ 	.short	0x010a
        /*0e8e*/ 	.byte	0xff
	.zero		1


	//   ....[141]....
        /*0e90*/ 	.word	0x0001adf0
        /*0e94*/ 	.word	0x00000005
        /*0e98*/ 	.word	0x00000000
        /*0e9c*/ 	.short	0x010a
        /*0e9e*/ 	.byte	0xff
	.zero		1


	//   ....[142]....
        /*0ea0*/ 	.word	0x0001ae50
        /*0ea4*/ 	.word	0x00000003
        /*0ea8*/ 	.word	0x00000000
        /*0eac*/ 	.short	0x010a
        /*0eae*/ 	.byte	0xff
	.zero		1


	//   ....[143]....
        /*0eb0*/ 	.word	0x0001aeb0
        /*0eb4*/ 	.word	0x00000000
        /*0eb8*/ 	.word	0x00000000
        /*0ebc*/ 	.short	0x010a
        /*0ebe*/ 	.byte	0xff
	.zero		1


	//   ....[144]....
        /*0ec0*/ 	.word	0x0001af10
        /*0ec4*/ 	.word	0x00000003
        /*0ec8*/ 	.word	0x00000000
        /*0ecc*/ 	.short	0x010a
        /*0ece*/ 	.byte	0xff
	.zero		1


	//   ....[145]....
        /*0ed0*/ 	.word	0x0001af70
        /*0ed4*/ 	.word	0x00000003
        /*0ed8*/ 	.word	0x00000000
        /*0edc*/ 	.short	0x010a
        /*0ede*/ 	.byte	0xff
	.zero		1


	//   ....[146]....
        /*0ee0*/ 	.word	0x0001afd0
        /*0ee4*/ 	.word	0x00000003
        /*0ee8*/ 	.word	0x00000000
        /*0eec*/ 	.short	0x010a
        /*0eee*/ 	.byte	0xff
	.zero		1


	//   ....[147]....
        /*0ef0*/ 	.word	0x0001b030
        /*0ef4*/ 	.word	0x00000000
        /*0ef8*/ 	.word	0x00000000
        /*0efc*/ 	.short	0x010a
        /*0efe*/ 	.byte	0xff
	.zero		1


	//   ....[148]....
        /*0f00*/ 	.word	0x0001b090
        /*0f04*/ 	.word	0x00000000
        /*0f08*/ 	.word	0x00014010
        /*0f0c*/ 	.short	0x010a
        /*0f0e*/ 	.byte	0xff
	.zero		1


	//   ....[149]....
        /*0f10*/ 	.word	0x0001b0f0
        /*0f14*/ 	.word	0x00000000
        /*0f18*/ 	.word	0x00014038
        /*0f1c*/ 	.short	0x010a
        /*0f1e*/ 	.byte	0xff
	.zero		1


	//   ....[150]....
        /*0f20*/ 	.word	0x0001b150
        /*0f24*/ 	.word	0x00000000
        /*0f28*/ 	.word	0x00014018
        /*0f2c*/ 	.short	0x010a
        /*0f2e*/ 	.byte	0xff
	.zero		1


	//   ....[151]....
        /*0f30*/ 	.word	0x0001b1b0
        /*0f34*/ 	.word	0x00000000
        /*0f38*/ 	.word	0x00014040
        /*0f3c*/ 	.short	0x010a
        /*0f3e*/ 	.byte	0xff
	.zero		1


	//   ....[152]....
        /*0f40*/ 	.word	0x0001b210
        /*0f44*/ 	.word	0x00000000
        /*0f48*/ 	.word	0x00014038
        /*0f4c*/ 	.short	0x010a
        /*0f4e*/ 	.byte	0xff
	.zero		1


	//   ....[153]....
        /*0f50*/ 	.word	0x0001b270
        /*0f54*/ 	.word	0x00000000
        /*0f58*/ 	.word	0x00014038
        /*0f5c*/ 	.short	0x010a
        /*0f5e*/ 	.byte	0xff
	.zero		1


	//   ....[154]....
        /*0f60*/ 	.word	0x0001b2d0
        /*0f64*/ 	.word	0x00000000
        /*0f68*/ 	.word	0x00014038
        /*0f6c*/ 	.short	0x010a
        /*0f6e*/ 	.byte	0xff
	.zero		1


	//   ....[155]....
        /*0f70*/ 	.word	0x0001b330
        /*0f74*/ 	.word	0x00000000
        /*0f78*/ 	.word	0x00014038
        /*0f7c*/ 	.short	0x010a
        /*0f7e*/ 	.byte	0xff
	.zero		1


	//   ....[156]....
        /*0f80*/ 	.word	0x0001b390
        /*0f84*/ 	.word	0x00000000
        /*0f88*/ 	.word	0x00014038
        /*0f8c*/ 	.short	0x010a
        /*0f8e*/ 	.byte	0xff
	.zero		1


	//   ....[157]....
        /*0f90*/ 	.word	0x0001b3f0
        /*0f94*/ 	.word	0x00000000
        /*0f98*/ 	.word	0x00014038
        /*0f9c*/ 	.short	0x010a
        /*0f9e*/ 	.byte	0xff
	.zero		1


	//   ....[158]....
        /*0fa0*/ 	.word	0x0001b450
        /*0fa4*/ 	.word	0x00000000
        /*0fa8*/ 	.word	0x00014038
        /*0fac*/ 	.short	0x010a
        /*0fae*/ 	.byte	0xff
	.zero		1


	//   ....[159]....
        /*0fb0*/ 	.word	0x0001b4b0
        /*0fb4*/ 	.word	0x00000000
        /*0fb8*/ 	.word	0x00014038
        /*0fbc*/ 	.short	0x010a
        /*0fbe*/ 	.byte	0xff
	.zero		1


	//   ....[160]....
        /*0fc0*/ 	.word	0x0001b510
        /*0fc4*/ 	.word	0x00000000
        /*0fc8*/ 	.word	0x00014038
        /*0fcc*/ 	.short	0x010a
        /*0fce*/ 	.byte	0xff
	.zero		1


	//   ....[161]....
        /*0fd0*/ 	.word	0x0001b570
        /*0fd4*/ 	.word	0x00000000
        /*0fd8*/ 	.word	0x00014038
        /*0fdc*/ 	.short	0x010a
        /*0fde*/ 	.byte	0xff
	.zero		1


	//   ....[162]....
        /*0fe0*/ 	.word	0x0001b5d0
        /*0fe4*/ 	.word	0x00000000
        /*0fe8*/ 	.word	0x000140b0
        /*0fec*/ 	.short	0x010a
        /*0fee*/ 	.byte	0xff
	.zero		1


	//   ....[163]....
        /*0ff0*/ 	.word	0x0001b630
        /*0ff4*/ 	.word	0x00000000
        /*0ff8*/ 	.word	0x000140b8
        /*0ffc*/ 	.short	0x010a
        /*0ffe*/ 	.byte	0xff
	.zero		1


	//----- nvinfo : EIATTR_NUM_MBARRIERS
	.align		4
.L_66:
        /*1000*/ 	.byte	0x03, 0x38
        /*1002*/ 	.short	0x001c


	//----- nvinfo : EIATTR_EXIT_INSTR_OFFSETS
	.align		4
        /*1004*/ 	.byte	0x04, 0x1c
        /*1006*/ 	.short	(.L_68 - .L_67)


	//   ....[0]....
.L_67:
        /*1008*/ 	.word	0x000017c0


	//   ....[1]....
        /*100c*/ 	.word	0x00001a40


	//   ....[2]....
        /*1010*/ 	.word	0x00004090


	//   ....[3]....
        /*1014*/ 	.word	0x000040d0


	//   ....[4]....
        /*1018*/ 	.word	0x00004140


	//   ....[5]....
        /*101c*/ 	.word	0x00008300


	//   ....[6]....
        /*1020*/ 	.word	0x0000d240


	//   ....[7]....
        /*1024*/ 	.word	0x0000d2e0


	//   ....[8]....
        /*1028*/ 	.word	0x00017b50


	//   ....[9]....
        /*102c*/ 	.word	0x00017be0


	//   ....[10]....
        /*1030*/ 	.word	0x00017c80


	//   ....[11]....
        /*1034*/ 	.word	0x00018530


	//   ....[12]....
        /*1038*/ 	.word	0x00019680


	//   ....[13]....
        /*103c*/ 	.word	0x00019ac0


	//   ....[14]....
        /*1040*/ 	.word	0x00019b30


	//   ....[15]....
        /*1044*/ 	.word	0x0001a1f0


	//----- nvinfo : EIATTR_INDIRECT_BRANCH_TARGETS
	.align		4
.L_68:
        /*1048*/ 	.byte	0x04, 0x34
        /*104a*/ 	.short	(.L_70 - .L_69)


	//   ....[0]....
.L_69:
        /*104c*/ 	.word	.L_x_477@srel
        /*1050*/ 	.short	0x0
        /*1052*/ 	.short	0x0
        /*1054*/ 	.word	0x3
        /*1058*/ 	.word	.L_x_478@srel
        /*105c*/ 	.word	.L_x_479@srel
        /*1060*/ 	.word	.L_x_480@srel


	//----- nvinfo : EIATTR_MAX_THREADS
	.align		4
.L_70:
        /*1064*/ 	.byte	0x04, 0x05
        /*1066*/ 	.short	(.L_72 - .L_71)
.L_71:
        /*1068*/ 	.word	0x00000200
        /*106c*/ 	.word	0x00000001
        /*1070*/ 	.word	0x00000001


	//----- nvinfo : EIATTR_CRS_STACK_SIZE
	.align		4
.L_72:
        /*1074*/ 	.byte	0x04, 0x1e
        /*1076*/ 	.short	(.L_74 - .L_73)
.L_73:
        /*1078*/ 	.word	0x00000000


	//----- nvinfo : EIATTR_CBANK_PARAM_SIZE
	.align		4
.L_74:
        /*107c*/ 	.byte	0x03, 0x19
        /*107e*/ 	.short	0x0600


	//----- nvinfo : EIATTR_PARAM_CBANK
	.align		4
        /*1080*/ 	.byte	0x04, 0x0a
        /*1082*/ 	.short	(.L_76 - .L_75)
	.align		4
.L_75:
        /*1084*/ 	.word	index@(.nv.constant0._ZN7cutlass13device_kernelINS_4fmha6kernel36Sm100FmhaFwdKernelTmaWarpspecializedIN4cute5tupleIJiiiNS5_IJNS5_IJiiEEEiEEEEEENS1_10collective38Sm100FmhaFwdMainloopTmaWarpspecializedINS_6half_tEffNS5_IJNS4_1CILi256EEENSC_ILi128EEENSC_ILi64EEEEEENS5_IJiNSC_ILi1EEES7_EEENS5_IJiSH_NS5_IJNS5_IJNSC_ILi0EEEiEEEiEEEEEESM_NS9_12ResidualMaskENS5_IJNSC_ILi2EEESH_SH_EEENSC_ILb0EEEEENS9_38Sm100FmhaFwdEpilogueTmaWarpspecializedISB_fNS5_IJSE_SF_SE_EEESI_NS5_IJSH_S7_EEESQ_EENS2_23IndividualTileSchedulerENS2_41Sm100FmhaCtxKernelWarpspecializedScheduleEEEEEvNT_6ParamsE)
        /*1088*/ 	.short	0x0380
        /*108a*/ 	.short	0x0600


	//----- nvinfo : EIATTR_SW_WAR
	.align		4
.L_76:
        /*108c*/ 	.byte	0x04, 0x36
        /*108e*/ 	.short	(.L_78 - .L_77)
.L_77:
        /*1090*/ 	.word	0x00000008
.L_78:


//--------------------- .nv.callgraph             --------------------------
	.section	.nv.callgraph,"",@"SHT_CUDA_CALLGRAPH"
	.align	4
	.sectionentsize	8
	.align		4
        /*0000*/ 	.word	0x00000000
	.align		4
        /*0004*/ 	.word	0xffffffff
	.align		4
        /*0008*/ 	.word	index@(_ZN7cutlass13device_kernelINS_4fmha6kernel36Sm100FmhaFwdKernelTmaWarpspecializedIN4cute5tupleIJiiiNS5_IJNS5_IJiiEEEiEEEEEENS1_10collective38Sm100FmhaFwdMainloopTmaWarpspecializedINS_6half_tEffNS5_IJNS4_1CILi256EEENSC_ILi128EEENSC_ILi64EEEEEENS5_IJiNSC_ILi1EEES7_EEENS5_IJiSH_NS5_IJNS5_IJNSC_ILi0EEEiEEEiEEEEEESM_NS9_12ResidualMaskENS5_IJNSC_ILi2EEESH_SH_EEENSC_ILb0EEEEENS9_38Sm100FmhaFwdEpilogueTmaWarpspecializedISB_fNS5_IJSE_SF_SE_EEESI_NS5_IJSH_S7_EEESQ_EENS2_23IndividualTileSchedulerENS2_41Sm100FmhaCtxKernelWarpspecializedScheduleEEEEEvNT_6ParamsE)
	.align		4
        /*000c*/ 	.word	index@(__assertfail)
	.align		4
        /*0010*/ 	.word	index@(_ZN7cutlass13device_kernelINS_4fmha6kernel36Sm100FmhaFwdKernelTmaWarpspecializedIN4cute5tupleIJiiiNS5_IJNS5_IJiiEEEiEEEEEENS1_10collective38Sm100FmhaFwdMainloopTmaWarpspecializedINS_6half_tEffNS5_IJNS4_1CILi256EEENSC_ILi128EEENSC_ILi64EEEEEENS5_IJiNSC_ILi1EEES7_EEENS5_IJiSH_NS5_IJNS5_IJNSC_ILi0EEEiEEEiEEEEEESM_NS9_12ResidualMaskENS5_IJNSC_ILi2EEESH_SH_EEENSC_ILb0EEEEENS9_38Sm100FmhaFwdEpilogueTmaWarpspecializedISB_fNS5_IJSE_SF_SE_EEESI_NS5_IJSH_S7_EEESQ_EENS2_23IndividualTileSchedulerENS2_41Sm100FmhaCtxKernelWarpspecializedScheduleEEEEEvNT_6ParamsE)
	.align		4
        /*0014*/ 	.word	index@(vprintf)
	.align		4
        /*0018*/ 	.word	0x00000000
	.align		4
        /*001c*/ 	.word	0xfffffffe
	.align		4
        /*0020*/ 	.word	0x00000000
	.align		4
        /*0024*/ 	.word	0xfffffffd
	.align		4
        /*0028*/ 	.word	0x00000000
	.align		4
        /*002c*/ 	.word	0xfffffffc


//--------------------- .nv.constant4             --------------------------
	.section	.nv.constant4,"a",@progbits
	.align	8
	.align		8
.nv.constant4:
        /*0000*/ 	.dword	vprintf
	.align		8
        /*0008*/ 	.dword	__assertfail
	.align		8
        /*0010*/ 	.dword	__unnamed_1
	.align		8
        /*0018*/ 	.dword	__unnamed_2
	.align		8
        /*0020*/ 	.dword	__unnamed_3
	.align		8
        /*0028*/ 	.dword	__unnamed_4
	.align		8
        /*0030*/ 	.dword	__unnamed_5
	.align		8
        /*0038*/ 	.dword	__unnamed_6
	.align		8
        /*0040*/ 	.dword	__unnamed_7
	.align		8
        /*0048*/ 	.dword	_ZN39_INTERNAL_52271830_4_k_cu_f7e33ae0_34934cuda3std3__45__cpo5beginE
	.align		8
        /*0050*/ 	.dword	_ZN39_INTERNAL_52271830_4_k_cu_f7e33ae0_34934cuda3std3__45__cpo3endE
	.align		8
        /*0058*/ 	.dword	_ZN39_INTERNAL_52271830_4_k_cu_f7e33ae0_34934cuda3std3__45__cpo6cbeginE
	.align		8
        /*0060*/ 	.dword	_ZN39_INTERNAL_52271830_4_k_cu_f7e33ae0_34934cuda3std3__45__cpo4cendE
	.align		8
        /*0068*/ 	.dword	_ZN39_INTERNAL_52271830_4_k_cu_f7e33ae0_34934cuda3std3__441_GLOBAL__N__52271830_4_k_cu_f7e33ae0_34936ignoreE
	.align		8
        /*0070*/ 	.dword	_ZN39_INTERNAL_52271830_4_k_cu_f7e33ae0_34934cuda3std3__419piecewise_constructE
	.align		8
        /*0078*/ 	.dword	_ZN39_INTERNAL_52271830_4_k_cu_f7e33ae0_34934cuda3std3__48in_placeE
	.align		8
        /*0080*/ 	.dword	_ZN39_INTERNAL_52271830_4_k_cu_f7e33ae0_34934cuda3std6ranges3__45__cpo4swapE
	.align		8
        /*0088*/ 	.dword	_ZN39_INTERNAL_52271830_4_k_cu_f7e33ae0_34934cuda3std6ranges3__45__cpo9iter_moveE
	.align		8
        /*0090*/ 	.dword	_ZN39_INTERNAL_52271830_4_k_cu_f7e33ae0_34934cute7productE
	.align		8
        /*0098*/ 	.dword	_ZN39_INTERNAL_52271830_4_k_cu_f7e33ae0_34934cute1_E
	.align		8
        /*00a0*/ 	.dword	$str$22
	.align		8
        /*00a8*/ 	.dword	$str$23
	.align		8
        /*00b0*/ 	.dword	$str$26
	.align		8
        /*00b8*/ 	.dword	$str$27
	.align		8
        /*00c0*/ 	.dword	$str$28
	.align		8
        /*00c8*/ 	.dword	$str$29
	.align		8
        /*00d0*/ 	.dword	$str$30
	.align		8
        /*00d8*/ 	.dword	$str$31
	.align		8
        /*00e0*/ 	.dword	$str$32
	.align		8
        /*00e8*/ 	.dword	$str$33
	.align		8
        /*00f0*/ 	.dword	$str$34
	.align		8
        /*00f8*/ 	.dword	$str$35
	.align		8
        /*0100*/ 	.dword	$str$36
	.align		8
        /*0108*/ 	.dword	$str$37


//--------------------- .nv.constant2._ZN7cutlass13device_kernelINS_4fmha6kernel36Sm100FmhaFwdKernelTmaWarpspecializedIN4cute5tupleIJiiiNS5_IJNS5_IJiiEEEiEEEEEENS1_10collective38Sm100FmhaFwdMainloopTmaWarpspecializedINS_6half_tEffNS5_IJNS4_1CILi256EEENSC_ILi128EEENSC_ILi64EEEEEENS5_IJiNSC_ILi1EEES7_EEENS5_IJiSH_NS5_IJNS5_IJNSC_ILi0EEEiEEEiEEEEEESM_NS9_12ResidualMaskENS5_IJNSC_ILi2EEESH_SH_EEENSC_ILb0EEEEENS9_38Sm100FmhaFwdEpilogueTmaWarpspecializedISB_fNS5_IJSE_SF_SE_EEESI_NS5_IJSH_S7_EEESQ_EENS2_23IndividualTileSchedulerENS2_41Sm100FmhaCtxKernelWarpspecializedScheduleEEEEEvNT_6ParamsE --------------------------
	.section	.nv.constant2._ZN7cutlass13device_kernelINS_4fmha6kernel36Sm100FmhaFwdKernelTmaWarpspecializedIN4cute5tupleIJiiiNS5_IJNS5_IJiiEEEiEEEEEENS1_10collective38Sm100FmhaFwdMainloopTmaWarpspecializedINS_6half_tEffNS5_IJNS4_1CILi256EEENSC_ILi128EEENSC_ILi64EEEEEENS5_IJiNSC_ILi1EEES7_EEENS5_IJiSH_NS5_IJNS5_IJNSC_ILi0EEEiEEEiEEEEEESM_NS9_12ResidualMaskENS5_IJNSC_ILi2EEESH_SH_EEENSC_ILb0EEEEENS9_38Sm100FmhaFwdEpilogueTmaWarpspecializedISB_fNS5_IJSE_SF_SE_EEESI_NS5_IJSH_S7_EEESQ_EENS2_23IndividualTileSchedulerENS2_41Sm100FmhaCtxKernelWarpspecializedScheduleEEEEEvNT_6ParamsE,"a",@progbits
	.sectionflags	@""
	.align	4
.nv.constant2._ZN7cutlass13device_kernelINS_4fmha6kernel36Sm100FmhaFwdKernelTmaWarpspecializedIN4cute5tupleIJiiiNS5_IJNS5_IJiiEEEiEEEEEENS1_10collective38Sm100FmhaFwdMainloopTmaWarpspecializedINS_6half_tEffNS5_IJNS4_1CILi256EEENSC_ILi128EEENSC_ILi64EEEEEENS5_IJiNSC_ILi1EEES7_EEENS5_IJiSH_NS5_IJNS5_IJNSC_ILi0EEEiEEEiEEEEEESM_NS9_12ResidualMaskENS5_IJNSC_ILi2EEESH_SH_EEENSC_ILb0EEEEENS9_38Sm100FmhaFwdEpilogueTmaWarpspecializedISB_fNS5_IJSE_SF_SE_EEESI_NS5_IJSH_S7_EEESQ_EENS2_23IndividualTileSchedulerENS2_41Sm100FmhaCtxKernelWarpspecializedScheduleEEEEEvNT_6ParamsE:
        /*0000*/ 	.byte	0xf0, 0x7b, 0x01, 0x00, 0xd0, 0x9a, 0x01, 0x00, 0xc0, 0x7b, 0x01, 0x00


//--------------------- .text._ZN7cutlass13device_kernelINS_4fmha6kernel36Sm100FmhaFwdKernelTmaWarpspecializedIN4cute5tupleIJiiiNS5_IJNS5_IJiiEEEiEEEEEENS1_10collective38Sm100FmhaFwdMainloopTmaWarpspecializedINS_6half_tEffNS5_IJNS4_1CILi256EEENSC_ILi128EEENSC_ILi64EEEEEENS5_IJiNSC_ILi1EEES7_EEENS5_IJiSH_NS5_IJNS5_IJNSC_ILi0EEEiEEEiEEEEEESM_NS9_12ResidualMaskENS5_IJNSC_ILi2EEESH_SH_EEENSC_ILb0EEEEENS9_38Sm100FmhaFwdEpilogueTmaWarpspecializedISB_fNS5_IJSE_SF_SE_EEESI_NS5_IJSH_S7_EEESQ_EENS2_23IndividualTileSchedulerENS2_41Sm100FmhaCtxKernelWarpspecializedScheduleEEEEEvNT_6ParamsE --------------------------
	.section	.text._ZN7cutlass13device_kernelINS_4fmha6kernel36Sm100FmhaFwdKernelTmaWarpspecializedIN4cute5tupleIJiiiNS5_IJNS5_IJiiEEEiEEEEEENS1_10collective38Sm100FmhaFwdMainloopTmaWarpspecializedINS_6half_tEffNS5_IJNS4_1CILi256EEENSC_ILi128EEENSC_ILi64EEEEEENS5_IJiNSC_ILi1EEES7_EEENS5_IJiSH_NS5_IJNS5_IJNSC_ILi0EEEiEEEiEEEEEESM_NS9_12ResidualMaskENS5_IJNSC_ILi2EEESH_SH_EEENSC_ILb0EEEEENS9_38Sm100FmhaFwdEpilogueTmaWarpspecializedISB_fNS5_IJSE_SF_SE_EEESI_NS5_IJSH_S7_EEESQ_EENS2_23IndividualTileSchedulerENS2_41Sm100FmhaCtxKernelWarpspecializedScheduleEEEEEvNT_6ParamsE,"ax",@progbits
	.align	128
.text._ZN7cutlass13device_kernelINS_4fmha6kernel36Sm100FmhaFwdKernelTmaWarpspecializedIN4cute5tupleIJiiiNS5_IJNS5_IJiiEEEiEEEEEENS1_10collective38Sm100FmhaFwdMainloopTmaWarpspecializedINS_6half_tEffNS5_IJNS4_1CILi256EEENSC_ILi128EEENSC_ILi64EEEEEENS5_IJiNSC_ILi1EEES7_EEENS5_IJiSH_NS5_IJNS5_IJNSC_ILi0EEEiEEEiEEEEEESM_NS9_12ResidualMaskENS5_IJNSC_ILi2EEESH_SH_EEENSC_ILb0EEEEENS9_38Sm100FmhaFwdEpilogueTmaWarpspecializedISB_fNS5_IJSE_SF_SE_EEESI_NS5_IJSH_S7_EEESQ_EENS2_23IndividualTileSchedulerENS2_41Sm100FmhaCtxKernelWarpspecializedScheduleEEEEEvNT_6ParamsE:
        .type           _ZN7cutlass13device_kernelINS_4fmha6kernel36Sm100FmhaFwdKernelTmaWarpspecializedIN4cute5tupleIJiiiNS5_IJNS5_IJiiEEEiEEEEEENS1_10collective38Sm100FmhaFwdMainloopTmaWarpspecializedINS_6half_tEffNS5_IJNS4_1CILi256EEENSC_ILi128EEENSC_ILi64EEEEEENS5_IJiNSC_ILi1EEES7_EEENS5_IJiSH_NS5_IJNS5_IJNSC_ILi0EEEiEEEiEEEEEESM_NS9_12ResidualMaskENS5_IJNSC_ILi2EEESH_SH_EEENSC_ILb0EEEEENS9_38Sm100FmhaFwdEpilogueTmaWarpspecializedISB_fNS5_IJSE_SF_SE_EEESI_NS5_IJSH_S7_EEESQ_EENS2_23IndividualTileSchedulerENS2_41Sm100FmhaCtxKernelWarpspecializedScheduleEEEEEvNT_6ParamsE,@function
        .size           _ZN7cutlass13device_kernelINS_4fmha6kernel36Sm100FmhaFwdKernelTmaWarpspecializedIN4cute5tupleIJiiiNS5_IJNS5_IJiiEEEiEEEEEENS1_10collective38Sm100FmhaFwdMainloopTmaWarpspecializedINS_6half_tEffNS5_IJNS4_1CILi256EEENSC_ILi128EEENSC_ILi64EEEEEENS5_IJiNSC_ILi1EEES7_EEENS5_IJiSH_NS5_IJNS5_IJNSC_ILi0EEEiEEEiEEEEEESM_NS9_12ResidualMaskENS5_IJNSC_ILi2EEESH_SH_EEENSC_ILb0EEEEENS9_38Sm100FmhaFwdEpilogueTmaWarpspecializedISB_fNS5_IJSE_SF_SE_EEESI_NS5_IJSH_S7_EEESQ_EENS2_23IndividualTileSchedulerENS2_41Sm100FmhaCtxKernelWarpspecializedScheduleEEEEEvNT_6ParamsE,(.L_x_481 - _ZN7cutlass13device_kernelINS_4fmha6kernel36Sm100FmhaFwdKernelTmaWarpspecializedIN4cute5tupleIJiiiNS5_IJNS5_IJiiEEEiEEEEEENS1_10collective38Sm100FmhaFwdMainloopTmaWarpspecializedINS_6half_tEffNS5_IJNS4_1CILi256EEENSC_ILi128EEENSC_ILi64EEEEEENS5_IJiNSC_ILi1EEES7_EEENS5_IJiSH_NS5_IJNS5_IJNSC_ILi0EEEiEEEiEEEEEESM_NS9_12ResidualMaskENS5_IJNSC_ILi2EEESH_SH_EEENSC_ILb0EEEEENS9_38Sm100FmhaFwdEpilogueTmaWarpspecializedISB_fNS5_IJSE_SF_SE_EEESI_NS5_IJSH_S7_EEESQ_EENS2_23IndividualTileSchedulerENS2_41Sm100FmhaCtxKernelWarpspecializedScheduleEEEEEvNT_6ParamsE)
        .other          _ZN7cutlass13device_kernelINS_4fmha6kernel36Sm100FmhaFwdKernelTmaWarpspecializedIN4cute5tupleIJiiiNS5_IJNS5_IJiiEEEiEEEEEENS1_10collective38Sm100FmhaFwdMainloopTmaWarpspecializedINS_6half_tEffNS5_IJNS4_1CILi256EEENSC_ILi128EEENSC_ILi64EEEEEENS5_IJiNSC_ILi1EEES7_EEENS5_IJiSH_NS5_IJNS5_IJNSC_ILi0EEEiEEEiEEEEEESM_NS9_12ResidualMaskENS5_IJNSC_ILi2EEESH_SH_EEENSC_ILb0EEEEENS9_38Sm100FmhaFwdEpilogueTmaWarpspecializedISB_fNS5_IJSE_SF_SE_EEESI_NS5_IJSH_S7_EEESQ_EENS2_23IndividualTileSchedulerENS2_41Sm100FmhaCtxKernelWarpspecializedScheduleEEEEEvNT_6ParamsE,@"STO_CUDA_ENTRY STV_DEFAULT"
_ZN7cutlass13device_kernelINS_4fmha6kernel36Sm100FmhaFwdKernelTmaWarpspecializedIN4cute5tupleIJiiiNS5_IJNS5_IJiiEEEiEEEEEENS1_10collective38Sm100FmhaFwdMainloopTmaWarpspecializedINS_6half_tEffNS5_IJNS4_1CILi256EEENSC_ILi128EEENSC_ILi64EEEEEENS5_IJiNSC_ILi1EEES7_EEENS5_IJiSH_NS5_IJNS5_IJNSC_ILi0EEEiEEEiEEEEEESM_NS9_12ResidualMaskENS5_IJNSC_ILi2EEESH_SH_EEENSC_ILb0EEEEENS9_38Sm100FmhaFwdEpilogueTmaWarpspecializedISB_fNS5_IJSE_SF_SE_EEESI_NS5_IJSH_S7_EEESQ_EENS2_23IndividualTileSchedulerENS2_41Sm100FmhaCtxKernelWarpspecializedScheduleEEEEEvNT_6ParamsE:
[----:B------:R-:W1:Y:S02]  /*0000*/  LDC R1, c[0x0][0x37c] ;  /* 0x0000df00ff017b82 */ /* 0x000e640000000800 */
[----:B-1----:R-:W-:Y:S01]  /*0010*/  IADD3 R1, PT, PT, R1, -0xa0, RZ ;  /* 0xffffff6001017810 */ /* 0x002fe20007ffe0ff */
[----:B------:R-:W1:Y:S01]  /*0020*/  S2R R18, SR_TID.X ;  /* 0x0000000000127919 */ /* 0x000e620000002100 */
[----:B------:R-:W2:Y:S01]  /*0030*/  LDCU UR5, c[0x0][0x2f8] ;  /* 0x00005f00ff0577ac */ /* 0x000ea20008000800 */
[----:B------:R-:W3:Y:S01]  /*0040*/  LDCU UR4, c[0x0][0x2fc] ;  /* 0x00005f80ff0477ac */ /* 0x000ee20008000800 */
[----:B------:R-:W-:Y:S02]  /*0050*/  UPLOP3.LUT UP2, UPT, UPT, UPT, UPT, 0x40, 0x4 ;  /* 0x000000000004789c */ /* 0x000fe40003f4e870 */
[----:B------:R-:W-:Y:S02]  /*0060*/  UPLOP3.LUT UP1, UPT, UPT, UPT, UPT, 0x80, 0x8 ;  /* 0x000000000008789c */ /* 0x000fe40003f2f070 */
[----:B------:R-:W-:-:S02]  /*0070*/  UP2UR UR38, UPR, URZ, 0x4 ;  /* 0x00000004ff267883 */ /* 0x000fc40008000000 */
[----:B------:R-:W-:Y:S02]  /*0080*/  UPLOP3.LUT UP2, UPT, UPT, UPT, UPT, 0x80, 0x8 ;  /* 0x000000000008789c */ /* 0x000fe40003f4f070 */
[----:B------:R-:W-:Y:S01]  /*0090*/  UPLOP3.LUT UP0, UPT, UPT, UPT, UPT, 0x40, 0x4 ;  /* 0x000000000004789c */ /* 0x000fe20003f0e870 */
[----:B--2---:R-:W-:Y:S01]  /*00a0*/  IADD3 R23, P0, PT, R1, UR5, RZ ;  /* 0x0000000501177c10 */ /* 0x004fe2000ff1e0ff */
[----:B------:R-:W-:Y:S02]  /*00b0*/  UPLOP3.LUT UP6, UPT, UPT, UPT, UPT, 0x40, 0x4 ;  /* 0x000000000004789c */ /* 0x000fe40003fce870 */
[----:B------:R-:W-:Y:S02]  /*00c0*/  UPLOP3.LUT UP5, UPT, UPT, UPT, UPT, 0x40, 0x4 ;  /* 0x000000000004789c */ /* 0x000fe40003fae870 */
[----:B------:R-:W-:Y:S01]  /*00d0*/  UPLOP3.LUT UP4, UPT, UPT, UPT, UPT, 0x40, 0x4 ;  /* 0x000000000004789c */ /* 0x000fe20003f8e870 */
[----:B---3--:R-:W-:Y:S01]  /*00e0*/  IMAD.X R22, RZ, RZ, UR4, P0 ;  /* 0x00000004ff167e24 */ /* 0x008fe200080e06ff */
[----:B------:R-:W-:Y:S01]  /*00f0*/  UP2UR UR51, UPR, URZ, 0x4 ;  /* 0x00000004ff337883 */ /* 0x000fe20008000000 */
[----:B-1----:R-:W-:-:S05]  /*0100*/  SHF.R.U32.HI R17, RZ, 0x5, R18 ;  /* 0x00000005ff117819 */ /* 0x002fca0000011612 */
[----:B------:R-:W1:Y:S02]  /*0110*/  SHFL.IDX PT, R0, R17, RZ, 0x1f ;  /* 0x00001fff11007589 */ /* 0x000e6400000e0000 */
[----:B-1----:R-:W-:-:S04]  /*0120*/  SHF.R.S32.HI R3, RZ, 0x1f, R0 ;  /* 0x0000001fff037819 */ /* 0x002fc80000011400 */
[----:B------:R-:W-:-:S04]  /*0130*/  LEA.HI R2, R3, R0, RZ, 0x2 ;  /* 0x0000000003027211 */ /* 0x000fc800078f10ff */
[----:B------:R-:W-:-:S04]  /*0140*/  SHF.R.S32.HI R2, RZ, 0x2, R2 ;  /* 0x00000002ff027819 */ /* 0x000fc80000011402 */
[----:B------:R-:W-:-:S13]  /*0150*/  ISETP.NE.AND P1, PT, R2, RZ, PT ;  /* 0x000000ff0200720c */ /* 0x000fda0003f25270 */
[----:B------:R-:W-:Y:S05]  /*0160*/  @!P1 BRA `(.L_x_0) ;  /* 0x0000000400249947 */ /* 0x000fea0003800000 */
[----:B------:R-:W-:-:S13]  /*0170*/  ISETP.NE.AND P0, PT, R2, 0x2, PT ;  /* 0x000000020200780c */ /* 0x000fda0003f05270 */
[----:B------:R-:W-:Y:S05]  /*0180*/  @!P0 BRA `(.L_x_1) ;  /* 0x0000000000f48947 */ /* 0x000fea0003800000 */
[----:B------:R-:W-:-:S13]  /*0190*/  ISETP.NE.AND P0, PT, R2, 0x1, PT ;  /* 0x000000010200780c */ /* 0x000fda0003f05270 */
[----:B------:R-:W-:Y:S05]  /*01a0*/  @P0 BRA `(.L_x_2) ;  /* 0x00000000002c0947 */ /* 0x000fea0003800000 */
[----:B------:R-:W-:Y:S01]  /*01b0*/  HFMA2 R2, -RZ, RZ, 0, 5.9604644775390625e-08 ;  /* 0x00000001ff027431 */ /* 0x000fe200000001ff */
[----:B------:R-:W-:Y:S02]  /*01c0*/  UPLOP3.LUT UP3, UPT, UPT, UPT, UPT, 0x40, 0x4 ;  /* 0x000000000004789c */ /* 0x000fe40003f6e870 */
[----:B------:R-:W-:Y:S02]  /*01d0*/  UPLOP3.LUT UP2, UPT, UPT, UPT, UPT, 0x40, 0x4 ;  /* 0x000000000004789c */ /* 0x000fe40003f4e870 */
[----:B------:R-:W-:Y:S02]  /*01e0*/  UPLOP3.LUT UP1, UPT, UPT, UPT, UPT, 0x80, 0x8 ;  /* 0x000000000008789c */ /* 0x000fe40003f2f070 */
[----:B------:R-:W-:Y:S02]  /*01f0*/  UPLOP3.LUT UP0, UPT, UPT, UPT, UPT, 0x40, 0x4 ;  /* 0x000000000004789c */ /* 0x000fe40003f0e870 */
[----:B------:R-:W-:Y:S02]  /*0200*/  UPLOP3.LUT UP6, UPT, UPT, UPT, UPT, 0x40, 0x4 ;  /* 0x000000000004789c */ /* 0x000fe40003fce870 */
[----:B------:R-:W-:-:S02]  /*0210*/  UPLOP3.LUT UP5, UPT, UPT, UPT, UPT, 0x40, 0x4 ;  /* 0x000000000004789c */ /* 0x000fc40003fae870 */
[----:B------:R-:W-:Y:S02]  /*0220*/  UPLOP3.LUT UP4, UPT, UPT, UPT, UPT, 0x80, 0x8 ;  /* 0x000000000008789c */ /* 0x000fe40003f8f070 */
[----:B------:R-:W-:Y:S02]  /*0230*/  UP2UR UR38, UPR, URZ, 0x8 ;  /* 0x00000008ff267883 */ /* 0x000fe40008000000 */
[----:B------:R-:W-:Y:S01]  /*0240*/  UP2UR UR51, UPR, URZ, 0x4 ;  /* 0x00000004ff337883 */ /* 0x000fe20008000000 */
[----:B------:R-:W-:Y:S11]  /*0250*/  BRA `(.L_x_0) ;  /* 0x0000000000e87947 */ /* 0x000ff60003800000 */
.L_x_2:
[----:B------:R-:W-:Y:S01]  /*0260*/  ISETP.NE.AND P0, PT, R0, 0xc, PT ;  /* 0x0000000c0000780c */ /* 0x000fe20003f05270 */
[----:B------:R-:W-:Y:S01]  /*0270*/  UPLOP3.LUT UP2, UPT, UPT, UPT, UPT, 0x40, 0x4 ;  /* 0x000000000004789c */ /* 0x000fe20003f4e870 */
[----:B------:R-:W-:Y:S01]  /*0280*/  HFMA2 R2, -RZ, RZ, 0, 1.78813934326171875e-07 ;  /* 0x00000003ff027431 */ /* 0x000fe200000001ff */
[----:B------:R-:W-:Y:S02]  /*0290*/  UPLOP3.LUT UP1, UPT, UPT, UPT, UPT, 0x80, 0x8 ;  /* 0x000000000008789c */ /* 0x000fe40003f2f070 */
[----:B------:R-:W-:Y:S02]  /*02a0*/  UP2UR UR38, UPR, URZ, 0x4 ;  /* 0x00000004ff267883 */ /* 0x000fe40008000000 */
[----:B------:R-:W-:Y:S02]  /*02b0*/  UPLOP3.LUT UP2, UPT, UPT, UPT, UPT, 0x40, 0x4 ;  /* 0x000000000004789c */ /* 0x000fe40003f4e870 */
[----:B------:R-:W-:Y:S02]  /*02c0*/  UPLOP3.LUT UP0, UPT, UPT, UPT, UPT, 0x40, 0x4 ;  /* 0x000000000004789c */ /* 0x000fe40003f0e870 */
[----:B------:R-:W-:-:S02]  /*02d0*/  UPLOP3.LUT UP6, UPT, UPT, UPT, UPT, 0x40, 0x4 ;  /* 0x000000000004789c */ /* 0x000fc40003fce870 */
[----:B------:R-:W-:Y:S02]  /*02e0*/  UPLOP3.LUT UP5, UPT, UPT, UPT, UPT, 0x80, 0x8 ;  /* 0x000000000008789c */ /* 0x000fe40003faf070 */
[----:B------:R-:W-:Y:S02]  /*02f0*/  UPLOP3.LUT UP4, UPT, UPT, UPT, UPT, 0x40, 0x4 ;  /* 0x000000000004789c */ /* 0x000fe40003f8e870 */
[----:B------:R-:W-:Y:S01]  /*0300*/  UP2UR UR51, UPR, URZ, 0x4 ;  /* 0x00000004ff337883 */ /* 0x000fe20008000000 */
[----:B------:R-:W-:Y:S11]  /*0310*/  @!P0 BRA `(.L_x_0) ;  /* 0x0000000000b88947 */ /* 0x000ff60003800000 */
[----:B------:R-:W-:-:S13]  /*0320*/  ISETP.NE.AND P0, PT, R0, 0xe, PT ;  /* 0x0000000e0000780c */ /* 0x000fda0003f05270 */
[----:B------:R-:W-:Y:S05]  /*0330*/  @!P0 BRA `(.L_x_3) ;  /* 0x00000000005c8947 */ /* 0x000fea0003800000 */
[----:B------:R-:W-:-:S13]  /*0340*/  ISETP.NE.AND P0, PT, R0, 0xd, PT ;  /* 0x0000000d0000780c */ /* 0x000fda0003f05270 */
[----:B------:R-:W-:Y:S05]  /*0350*/  @P0 BRA `(.L_x_4) ;  /* 0x00000000002c0947 */ /* 0x000fea0003800000 */
[----:B------:R-:W-:Y:S01]  /*0360*/  HFMA2 R2, -RZ, RZ, 0, 2.384185791015625e-07 ;  /* 0x00000004ff027431 */ /* 0x000fe200000001ff */
        /* <DEDUP_REMOVED lines=10> */
.L_x_4:
[----:B------:R-:W-:Y:S01]  /*0410*/  HFMA2 R2, -RZ, RZ, 0, 3.5762786865234375e-07 ;  /* 0x00000006ff027431 */ /* 0x000fe200000001ff */
[----:B------:R-:W-:Y:S02]  /*0420*/  UPLOP3.LUT UP3, UPT, UPT, UPT, UPT, 0x40, 0x4 ;  /* 0x000000000004789c */ /* 0x000fe40003f6e870 */
[----:B------:R-:W-:Y:S02]  /*0430*/  UPLOP3.LUT UP2, UPT, UPT, UPT, UPT, 0x40, 0x4 ;  /* 0x000000000004789c */ /* 0x000fe40003f4e870 */
[----:B------:R-:W-:Y:S02]  /*0440*/  UPLOP3.LUT UP0, UPT, UPT, UPT, UPT, 0x40, 0x4 ;  /* 0x000000000004789c */ /* 0x000fe40003f0e870 */
[----:B------:R-:W-:Y:S02]  /*0450*/  UPLOP3.LUT UP6, UPT, UPT, UPT, UPT, 0x40, 0x4 ;  /* 0x000000000004789c */ /* 0x000fe40003fce870 */
[----:B------:R-:W-:Y:S02]  /*0460*/  UPLOP3.LUT UP5, UPT, UPT, UPT, UPT, 0x40, 0x4 ;  /* 0x000000000004789c */ /* 0x000fe40003fae870 */
[----:B------:R-:W-:-:S02]  /*0470*/  UPLOP3.LUT UP4, UPT, UPT, UPT, UPT, 0x40, 0x4 ;  /* 0x000000000004789c */ /* 0x000fc40003f8e870 */
[----:B------:R-:W-:Y:S02]  /*0480*/  UP2UR UR38, UPR, URZ, 0x8 ;  /* 0x00000008ff267883 */ /* 0x000fe40008000000 */
[----:B------:R-:W-:Y:S01]  /*0490*/  UP2UR UR51, UPR, URZ, 0x4 ;  /* 0x00000004ff337883 */ /* 0x000fe20008000000 */
[----:B------:R-:W-:Y:S11]  /*04a0*/  BRA `(.L_x_0) ;  /* 0x0000000000547947 */ /* 0x000ff60003800000 */
.L_x_3:
[----:B------:R-:W-:Y:S01]  /*04b0*/  HFMA2 R2, -RZ, RZ, 0, 2.98023223876953125e-07 ;  /* 0x00000005ff027431 */ /* 0x000fe200000001ff */
        /* <DEDUP_REMOVED lines=10> */
.L_x_1:
[----:B------:R-:W-:Y:S01]  /*0560*/  HFMA2 R2, -RZ, RZ, 0, 1.1920928955078125e-07 ;  /* 0x00000002ff027431 */ /* 0x000fe200000001ff */
        /* <DEDUP_REMOVED lines=8> */
[----:B------:R-:W-:-:S12]  /*05f0*/  UP2UR UR51, UPR, URZ, 0x4 ;  /* 0x00000004ff337883 */ /* 0x000fd80008000000 */
.L_x_0:
[----:B------:R-:W-:Y:S01]  /*0600*/  ELECT P0, URZ, PT ;  /* 0x0000000000ff782f */ /* 0x000fe20003800000 */
[----:B------:R-:W-:Y:S03]  /*0610*/  BSSY.RECONVERGENT B0, `(.L_x_5) ;  /* 0x000000f000007945 */ /* 0x000fe60003800200 */
[----:B------:R-:W-:Y:S02]  /*0620*/  PLOP3.LUT P2, PT, P0, PT, UP0, 0x5d, 0xd5 ;  /* 0x0000000000d5781c */ /* 0x000fe4000074eb0d */
[----:B------:R-:W-:-:S11]  /*0630*/  PLOP3.LUT P1, PT, P0, PT, UP6, 0x5d, 0xd5 ;  /* 0x0000000000d5781c */ /* 0x000fd6000072eb6d */
[----:B------:R-:W-:Y:S05]  /*0640*/  @P2 BRA `(.L_x_6) ;  /* 0x00000000002c2947 */ /* 0x000fea0003800000 */
[----:B------:R-:W1:Y:S02]  /*0650*/  LDCU.64 UR4, c[0x0][0x348] ;  /* 0x00006900ff0477ac */ /* 0x000e640008000a00 */
[----:B-1----:R-:W-:-:S04]  /*0660*/  UIADD3 UR8, UP0, UPT, UR4, 0x80, URZ ;  /* 0x0000008004087890 */ /* 0x002fc8000ff1e0ff */
[----:B------:R-:W-:Y:S02]  /*0670*/  UIADD3.X UR9, UPT, UPT, URZ, UR5, URZ, UP0, !UPT ;  /* 0x00000005ff097290 */ /* 0x000fe400087fe4ff */
[----:B------:R-:W-:-:S04]  /*0680*/  UIADD3 UR6, UP0, UPT, UR4, 0x180, URZ ;  /* 0x0000018004067890 */ /* 0x000fc8000ff1e0ff */
[----:B------:R-:W-:Y:S02]  /*0690*/  UIADD3.X UR7, UPT, UPT, URZ, UR5, URZ, UP0, !UPT ;  /* 0x00000005ff077290 */ /* 0x000fe400087fe4ff */
[----:B------:R-:W-:Y:S01]  /*06a0*/  UIADD3 UR4, UP0, UPT, UR4, 0x280, URZ ;  /* 0x0000028004047890 */ /* 0x000fe2000ff1e0ff */
[----:B------:R1:W-:Y:S03]  /*06b0*/  UTMACCTL.PF [UR8] ;  /* 0x00000000080079b9 */ /* 0x0003e60008040000 */
[----:B------:R-:W-:-:S03]  /*06c0*/  UIADD3.X UR5, UPT, UPT, URZ, UR5, URZ, UP0, !UPT ;  /* 0x00000005ff057290 */ /* 0x000fc600087fe4ff */
[----:B------:R1:W-:Y:S06]  /*06d0*/  UTMACCTL.PF [UR6] ;  /* 0x00000000060079b9 */ /* 0x0003ec0008040000 */
[----:B------:R1:W-:Y:S02]  /*06e0*/  UTMACCTL.PF [UR4] ;  /* 0x00000000040079b9 */ /* 0x0003e40008040000 */
[----:B-1----:R-:W-:Y:S01]  /*06f0*/  NOP ;  /* 0x0000000000007918 */ /* 0x002fe20000000000 */
.L_x_6:
[----:B------:R-:W-:Y:S05]  /*0700*/  BSYNC.RECONVERGENT B0 ;  /* 0x0000000000007941 */ /* 0x000fea0003800200 */
.L_x_5:
[----:B------:R-:W-:Y:S04]  /*0710*/  BSSY.RECONVERGENT B0, `(.L_x_7) ;  /* 0x000001b000007945 */ /* 0x000fe80003800200 */
[----:B------:R-:W-:Y:S05]  /*0720*/  @P1 BRA `(.L_x_8) ;  /* 0x0000000000241947 */ /* 0x000fea0003800000 */
[----:B------:R-:W1:Y:S01]  /*0730*/  LDCU.64 UR4, c[0x0][0x348] ;  /* 0x00006900ff0477ac */ /* 0x000e620008000a00 */
[----:B------:R-:W-:Y:S02]  /*0740*/  PLOP3.LUT P6, PT, PT, PT, PT, 0x80, 0x8 ;  /* 0x000000000008781c */ /* 0x000fe40003fcf070 */
[----:B------:R-:W-:Y:S02]  /*0750*/  PLOP3.LUT P5, PT, PT, PT, PT, 0x8, 0x80 ;  /* 0x000000000080781c */ /* 0x000fe40003fae170 */
[----:B------:R-:W-:Y:S02]  /*0760*/  PLOP3.LUT P4, PT, PT, PT, PT, 0x80, 0x8 ;  /* 0x000000000008781c */ /* 0x000fe40003f8f070 */
[----:B------:R-:W-:Y:S01]  /*0770*/  PLOP3.LUT P3, PT, PT, PT, PT, 0x80, 0x8 ;  /* 0x000000000008781c */ /* 0x000fe20003f6f070 */
[----:B-1----:R-:W-:-:S04]  /*0780*/  UIADD3 UR4, UP0, UPT, UR4, 0x400, URZ ;  /* 0x0000040004047890 */ /* 0x002fc8000ff1e0ff */
[----:B------:R-:W-:-:S09]  /*0790*/  UIADD3.X UR5, UPT, UPT, URZ, UR5, URZ, UP0, !UPT ;  /* 0x00000005ff057290 */ /* 0x000fd200087fe4ff */
[----:B------:R1:W-:Y:S02]  /*07a0*/  UTMACCTL.PF [UR4] ;  /* 0x00000000040079b9 */ /* 0x0003e40008040000 */
[----:B-1----:R-:W-:Y:S05]  /*07b0*/  BRA `(.L_x_9) ;  /* 0x0000000000407947 */ /* 0x002fea0003800000 */
.L_x_8:
[----:B------:R-:W-:-:S13]  /*07c0*/  ISETP.NE.AND P1, PT, R2, 0x3, PT ;  /* 0x000000030200780c */ /* 0x000fda0003f25270 */
[----:B------:R-:W-:Y:S05]  /*07d0*/  @!P1 BRA `(.L_x_10) ;  /* 0x0000000000289947 */ /* 0x000fea0003800000 */
[----:B------:R-:W-:Y:S02]  /*07e0*/  ISETP.NE.AND P1, PT, R2, 0x4, PT ;  /* 0x000000040200780c */ /* 0x000fe40003f25270 */
[----:B------:R-:W-:Y:S02]  /*07f0*/  PLOP3.LUT P4, PT, PT, PT, PT, 0x80, 0x8 ;  /* 0x000000000008781c */ /* 0x000fe40003f8f070 */
[----:B------:R-:W-:Y:S02]  /*0800*/  PLOP3.LUT P5, PT, PT, PT, PT, 0x8, 0x80 ;  /* 0x000000000080781c */ /* 0x000fe40003fae170 */
[----:B------:R-:W-:Y:S02]  /*0810*/  PLOP3.LUT P6, PT, PT, PT, PT, 0x80, 0x8 ;  /* 0x000000000008781c */ /* 0x000fe40003fcf070 */
[----:B------:R-:W-:-:S05]  /*0820*/  PLOP3.LUT P3, PT, PT, PT, PT, 0x80, 0x8 ;  /* 0x000000000008781c */ /* 0x000fca0003f6f070 */
[----:B------:R-:W-:Y:S08]  /*0830*/  @P1 BRA `(.L_x_9) ;  /* 0x0000000000201947 */ /* 0x000ff00003800000 */
[----:B------:R-:W-:Y:S02]  /*0840*/  PLOP3.LUT P5, PT, PT, PT, PT, 0x8, 0x80 ;  /* 0x000000000080781c */ /* 0x000fe40003fae170 */
[----:B------:R-:W-:Y:S02]  /*0850*/  PLOP3.LUT P6, PT, PT, PT, PT, 0x8, 0x80 ;  /* 0x000000000080781c */ /* 0x000fe40003fce170 */
[----:B------:R-:W-:Y:S01]  /*0860*/  PLOP3.LUT P3, PT, PT, PT, PT, 0x8, 0x80 ;  /* 0x000000000080781c */ /* 0x000fe20003f6e170 */
[----:B------:R-:W-:-:S12]  /*0870*/  BRA `(.L_x_9) ;  /* 0x0000000000107947 */ /* 0x000fd80003800000 */
.L_x_10:
[----:B------:R-:W-:Y:S02]  /*0880*/  PLOP3.LUT P6, PT, PT, PT, PT, 0x8, 0x80 ;  /* 0x000000000080781c */ /* 0x000fe40003fce170 */
[----:B------:R-:W-:Y:S02]  /*0890*/  PLOP3.LUT P5, PT, PT, PT, PT, 0x80, 0x8 ;  /* 0x000000000008781c */ /* 0x000fe40003faf070 */
[----:B------:R-:W-:Y:S02]  /*08a0*/  PLOP3.LUT P4, PT, PT, PT, PT, 0x8, 0x80 ;  /* 0x000000000080781c */ /* 0x000fe40003f8e170 */
[----:B------:R-:W-:-:S13]  /*08b0*/  PLOP3.LUT P3, PT, PT, PT, PT, 0x80, 0x8 ;  /* 0x000000000008781c */ /* 0x000fda0003f6f070 */
.L_x_9:
[----:B------:R-:W-:Y:S05]  /*08c0*/  BSYNC.RECONVERGENT B0 ;  /* 0x0000000000007941 */ /* 0x000fea0003800200 */
.L_x_7:
[----:B------:R-:W1:Y:S01]  /*08d0*/  SHFL.IDX PT, R0, R17, RZ, 0x1f ;  /* 0x00001fff11007589 */ /* 0x000e6200000e0000 */
[----:B------:R-:W-:Y:S02]  /*08e0*/  ISETP.NE.AND P1, PT, R2, 0x3, PT ;  /* 0x000000030200780c */ /* 0x000fe40003f25270 */
[----:B------:R-:W-:Y:S02]  /*08f0*/  PLOP3.LUT P0, PT, P0, PT, UP1, 0xae, 0xea ;  /* 0x0000000000ea781c */ /* 0x000fe4000070f51e */
[----:B-1----:R-:W-:-:S13]  /*0900*/  ISETP.NE.AND P2, PT, R0, RZ, PT ;  /* 0x000000ff0000720c */ /* 0x002fda0003f45270 */
[----:B------:R-:W-:Y:S05]  /*0910*/  @P2 BRA `(.L_x_11) ;  /* 0x0000000000382947 */ /* 0x000fea0003800000 */
[----:B------:R-:W1:Y:S01]  /*0920*/  S2UR UR5, SR_CgaCtaId ;  /* 0x00000000000579c3 */ /* 0x000e620000008800 */
[----:B------:R-:W-:Y:S01]  /*0930*/  UMOV UR6, 0x400 ;  /* 0x0000040000067882 */ /* 0x000fe20000000000 */
[----:B------:R-:W-:Y:S01]  /*0940*/  UMOV UR4, 0x1 ;  /* 0x0000000100047882 */ /* 0x000fe20000000000 */
[----:B------:R-:W-:Y:S01]  /*0950*/  ELECT P2, URZ, PT ;  /* 0x0000000000ff782f */ /* 0x000fe20003840000 */
[----:B-1----:R-:W-:Y:S02]  /*0960*/  ULEA UR5, UR5, UR6, 0x18 ;  /* 0x0000000605057291 */ /* 0x002fe4000f8ec0ff */
[----:B------:R-:W-:-:S04]  /*0970*/  UIADD3 UR6, UPT, UPT, -UR4, 0x100000, URZ ;  /* 0x0010000004067890 */ /* 0x000fc8000fffe1ff */
[----:B------:R-:W-:Y:S02]  /*0980*/  USHF.L.U32 UR7, UR6, 0xb, URZ ;  /* 0x0000000b06077899 */ /* 0x000fe400080006ff */
[----:B------:R-:W-:Y:S01]  /*0990*/  USHF.L.U32 UR6, UR6, 0x1, URZ ;  /* 0x0000000106067899 */ /* 0x000fe200080006ff */
[----:B------:R-:W1:Y:S11]  /*09a0*/  FENCE.VIEW.ASYNC.S ;  /* 0x00000000000073c6 */ /* 0x000e760000000000 */
[----:B-1----:R1:W2:Y:S01]  /*09b0*/  SYNCS.EXCH.64 URZ, [UR5+0x14000], UR6 ;  /* 0x0140000605ff75b2 */ /* 0x0022a20008000100 */
[----:B------:R1:W3:Y:S01]  /*09c0*/  SYNCS.EXCH.64 URZ, [UR5+0x14010], UR6 ;  /* 0x0140100605ff75b2 */ /* 0x0002e20008000100 */
[----:B------:R1:W4:Y:S01]  /*09d0*/  SYNCS.EXCH.64 URZ, [UR5+0x14008], UR6 ;  /* 0x0140080605ff75b2 */ /* 0x0003220008000100 */
[----:B------:R1:W1:Y:S01]  /*09e0*/  SYNCS.EXCH.64 URZ, [UR5+0x14018], UR6 ;  /* 0x0140180605ff75b2 */ /* 0x0002620008000100 */
[----:B------:R-:W-:Y:S01]  /*09f0*/  NOP ;  /* 0x0000000000007918 */ /* 0x000fe20000000000 */
.L_x_11:
[----:B------:R-:W-:Y:S01]  /*0a00*/  NOP ;  /* 0x0000000000007918 */ /* 0x000fe20000000000 */
[----:B------:R-:W-:Y:S05]  /*0a10*/  @!P1 BRA `(.L_x_12) ;  /* 0x0000000000289947 */ /* 0x000fea0003800000 */
[----:B------:R-:W-:Y:S01]  /*0a20*/  ISETP.NE.AND P1, PT, R2, 0x4, PT ;  /* 0x000000040200780c */ /* 0x000fe20003f25270 */
[----:B------:R-:W-:Y:S02]  /*0a30*/  UPLOP3.LUT UP3, UPT, UPT, UPT, UPT, 0x80, 0x8 ;  /* 0x000000000008789c */ /* 0x000fe40003f6f070 */
[----:B------:R-:W-:Y:S02]  /*0a40*/  UPLOP3.LUT UP2, UPT, UPT, UPT, UPT, 0x40, 0x4 ;  /* 0x000000000004789c */ /* 0x000fe40003f4e870 */
[----:B------:R-:W-:Y:S02]  /*0a50*/  UPLOP3.LUT UP1, UPT, UPT, UPT, UPT, 0x80, 0x8 ;  /* 0x000000000008789c */ /* 0x000fe40003f2f070 */
[----:B------:R-:W-:-:S06]  /*0a60*/  UPLOP3.LUT UP0, UPT, UPT, UPT, UPT, 0x80, 0x8 ;  /* 0x000000000008789c */ /* 0x000fcc0003f0f070 */
[----:B------:R-:W-:Y:S05]  /*0a70*/  @P1 BRA `(.L_x_13) ;  /* 0x0000000000201947 */ /* 0x000fea0003800000 */
[----:B------:R-:W-:Y:S02]  /*0a80*/  UPLOP3.LUT UP2, UPT, UPT, UPT, UPT, 0x40, 0x4 ;  /* 0x000000000004789c */ /* 0x000fe40003f4e870 */
[----:B------:R-:W-:Y:S02]  /*0a90*/  UPLOP3.LUT UP3, UPT, UPT, UPT, UPT, 0x40, 0x4 ;  /* 0x000000000004789c */ /* 0x000fe40003f6e870 */
[----:B------:R-:W-:Y:S01]  /*0aa0*/  UPLOP3.LUT UP0, UPT, UPT, UPT, UPT, 0x40, 0x4 ;  /* 0x000000000004789c */ /* 0x000fe20003f0e870 */
[----:B------:R-:W-:Y:S05]  /*0ab0*/  BRA `(.L_x_13) ;  /* 0x0000000000107947 */ /* 0x000fea0003800000 */
.L_x_12:
[----:B------:R-:W-:Y:S02]  /*0ac0*/  UPLOP3.LUT UP3, UPT, UPT, UPT, UPT, 0x40, 0x4 ;  /* 0x000000000004789c */ /* 0x000fe40003f6e870 */
[----:B------:R-:W-:Y:S02]  /*0ad0*/  UPLOP3.LUT UP2, UPT, UPT, UPT, UPT, 0x80, 0x8 ;  /* 0x000000000008789c */ /* 0x000fe40003f4f070 */
[----:B------:R-:W-:Y:S02]  /*0ae0*/  UPLOP3.LUT UP1, UPT, UPT, UPT, UPT, 0x40, 0x4 ;  /* 0x000000000004789c */ /* 0x000fe40003f2e870 */
[----:B------:R-:W-:Y:S02]  /*0af0*/  UPLOP3.LUT UP0, UPT, UPT, UPT, UPT, 0x80, 0x8 ;  /* 0x000000000008789c */ /* 0x000fe40003f0f070 */
.L_x_13:
[----:B------:R-:W5:Y:S02]  /*0b00*/  SHFL.IDX PT, R0, R17, RZ, 0x1f ;  /* 0x00001fff11007589 */ /* 0x000f6400000e0000 */
[----:B-----5:R-:W-:-:S13]  /*0b10*/  ISETP.NE.AND P1, PT, R0, RZ, PT ;  /* 0x000000ff0000720c */ /* 0x020fda0003f25270 */
[----:B------:R-:W-:Y:S05]  /*0b20*/  @P1 BRA `(.L_x_14) ;  /* 0x0000000000401947 */ /* 0x000fea0003800000 */
[----:B-1----:R-:W1:Y:S01]  /*0b30*/  S2UR UR5, SR_CgaCtaId ;  /* 0x00000000000579c3 */ /* 0x002e620000008800 */
        /* <DEDUP_REMOVED lines=8> */
[----:B-1----:R1:W1:Y:S01]  /*0bc0*/  SYNCS.EXCH.64 URZ, [UR5+0x14020], UR6 ;  /* 0x0140200605ff75b2 */ /* 0x0022620008000100 */
[----:B------:R1:W1:Y:S01]  /*0bd0*/  SYNCS.EXCH.64 URZ, [UR5+0x14038], UR6 ;  /* 0x0140380605ff75b2 */ /* 0x0002620008000100 */
[----:B------:R1:W1:Y:S01]  /*0be0*/  SYNCS.EXCH.64 URZ, [UR5+0x14028], UR6 ;  /* 0x0140280605ff75b2 */ /* 0x0002620008000100 */
[----:B------:R1:W1:Y:S01]  /*0bf0*/  SYNCS.EXCH.64 URZ, [UR5+0x14040], UR6 ;  /* 0x0140400605ff75b2 */ /* 0x0002620008000100 */
[----:B------:R1:W1:Y:S01]  /*0c00*/  SYNCS.EXCH.64 URZ, [UR5+0x14030], UR6 ;  /* 0x0140300605ff75b2 */ /* 0x0002620008000100 */
[----:B------:R1:W1:Y:S01]  /*0c10*/  SYNCS.EXCH.64 URZ, [UR5+0x14048], UR6 ;  /* 0x0140480605ff75b2 */ /* 0x0002620008000100 */
[----:B------:R-:W-:Y:S01]  /*0c20*/  NOP ;  /* 0x0000000000007918 */ /* 0x000fe20000000000 */
.L_x_14:
[----:B------:R-:W5:Y:S01]  /*0c30*/  SHFL.IDX PT, R0, R17, RZ, 0x1f ;  /* 0x00001fff11007589 */ /* 0x000f6200000e0000 */
[----:B------:R-:W-:Y:S01]  /*0c40*/  NOP ;  /* 0x0000000000007918 */ /* 0x000fe20000000000 */
[----:B-----5:R-:W-:-:S13]  /*0c50*/  ISETP.NE.AND P1, PT, R0, RZ, PT ;  /* 0x000000ff0000720c */ /* 0x020fda0003f25270 */
[----:B------:R-:W-:Y:S05]  /*0c60*/  @P1 BRA `(.L_x_15) ;  /* 0x0000000000401947 */ /* 0x000fea0003800000 */
[----:B-1----:R-:W1:Y:S01]  /*0c70*/  S2UR UR6, SR_CgaCtaId ;  /* 0x00000000000679c3 */ /* 0x002e620000008800 */
[----:B------:R-:W-:Y:S01]  /*0c80*/  UMOV UR7, 0x400 ;  /* 0x0000040000077882 */ /* 0x000fe20000000000 */
[----:B------:R-:W-:Y:S01]  /*0c90*/  UMOV UR5, 0x1 ;  /* 0x0000000100057882 */ /* 0x000fe20000000000 */
[----:B------:R-:W-:Y:S01]  /*0ca0*/  UMOV UR4, 0x80 ;  /* 0x0000008000047882 */ /* 0x000fe20000000000 */
[----:B------:R-:W-:-:S04]  /*0cb0*/  UIADD3 UR8, UPT, UPT, -UR5, 0x100000, URZ ;  /* 0x0010000005087890 */ /* 0x000fc8000fffe1ff */
[----:B------:R-:W-:Y:S02]  /*0cc0*/  USHF.L.U32 UR9, UR8, 0xb, URZ ;  /* 0x0000000b08097899 */ /* 0x000fe400080006ff */
[----:B------:R-:W-:Y:S02]  /*0cd0*/  USHF.L.U32 UR8, UR8, 0x1, URZ ;  /* 0x0000000108087899 */ /* 0x000fe400080006ff */
[----:B------:R-:W-:-:S04]  /*0ce0*/  UIADD3 UR4, UPT, UPT, -UR4, 0x100000, URZ ;  /* 0x0010000004047890 */ /* 0x000fc8000fffe1ff */
[----:B------:R-:W-:Y:S02]  /*0cf0*/  USHF.L.U32 UR5, UR4, 0xb, URZ ;  /* 0x0000000b04057899 */ /* 0x000fe400080006ff */
[----:B------:R-:W-:Y:S01]  /*0d00*/  USHF.L.U32 UR4, UR4, 0x1, URZ ;  /* 0x0000000104047899 */ /* 0x000fe200080006ff */
[----:B------:R-:W-:Y:S01]  /*0d10*/  ELECT P1, URZ, PT ;  /* 0x0000000000ff782f */ /* 0x000fe20003820000 */
[----:B-1----:R-:W-:Y:S01]  /*0d20*/  ULEA UR6, UR6, UR7, 0x18 ;  /* 0x0000000706067291 */ /* 0x002fe2000f8ec0ff */
[----:B------:R-:W1:Y:S11]  /*0d30*/  FENCE.VIEW.ASYNC.S ;  /* 0x00000000000073c6 */ /* 0x000e760000000000 */
[----:B-1----:R1:W1:Y:S01]  /*0d40*/  SYNCS.EXCH.64 URZ, [UR6+0x14050], UR8 ;  /* 0x0140500806ff75b2 */ /* 0x0022620008000100 */
[----:B------:R1:W1:Y:S01]  /*0d50*/  SYNCS.EXCH.64 URZ, [UR6+0x14058], UR4 ;  /* 0x0140580406ff75b2 */ /* 0x0002620008000100 */
[----:B------:R-:W-:Y:S01]  /*0d60*/  NOP ;  /* 0x0000000000007918 */ /* 0x000fe20000000000 */
.L_x_15:
[----:B------:R-:W5:Y:S01]  /*0d70*/  SHFL.IDX PT, R0, R17, RZ, 0x1f ;  /* 0x00001fff11007589 */ /* 0x000f6200000e0000 */
[----:B-1----:R-:W-:Y:S01]  /*0d80*/  UP2UR UR4, UPR, URZ, 0x1 ;  /* 0x00000001ff047883 */ /* 0x002fe20008000000 */
[----:B------:R-:W-:Y:S01]  /*0d90*/  ISETP.NE.AND P2, PT, R2, 0x2, PT ;  /* 0x000000020200780c */ /* 0x000fe20003f45270 */
[----:B------:R-:W-:Y:S01]  /*0da0*/  UISETP.NE.AND UP0, UPT, UR51, URZ, UPT ;  /* 0x000000ff3300728c */ /* 0x000fe2000bf05270 */
[----:B------:R-:W-:Y:S01]  /*0db0*/  NOP ;  /* 0x0000000000007918 */ /* 0x000fe20000000000 */
[----:B------:R-:W-:Y:S02]  /*0dc0*/  USEL UR43, URZ, 0x2, !UP4 ;  /* 0x00000002ff2b7887 */ /* 0x000fe4000e000000 */
[----:B------:R-:W-:Y:S02]  /*0dd0*/  USEL UR44, URZ, 0x2, !UP0 ;  /* 0x00000002ff2c7887 */ /* 0x000fe4000c000000 */
[----:B------:R-:W-:Y:S02]  /*0de0*/  UISETP.NE.AND UP0, UPT, UR4, URZ, UPT ;  /* 0x000000ff0400728c */ /* 0x000fe4000bf05270 */
[----:B------:R-:W-:-:S02]  /*0df0*/  USEL UR44, UR44, 0x1, !UP5 ;  /* 0x000000012c2c7887 */ /* 0x000fc4000e800000 */
[----:B------:R-:W-:Y:S01]  /*0e00*/  USEL UR43, UR43, 0x1, !UP5 ;  /* 0x000000012b2b7887 */ /* 0x000fe2000e800000 */
[----:B-----5:R-:W-:-:S13]  /*0e10*/  ISETP.NE.AND P1, PT, R0, RZ, PT ;  /* 0x000000ff0000720c */ /* 0x020fda0003f25270 */
[----:B------:R-:W-:Y:S05]  /*0e20*/  @P1 BRA `(.L_x_16) ;  /* 0x0000000000401947 */ /* 0x000fea0003800000 */
[----:B------:R-:W1:Y:S01]  /*0e30*/  S2UR UR6, SR_CgaCtaId ;  /* 0x00000000000679c3 */ /* 0x000e620000008800 */
        /* <DEDUP_REMOVED lines=15> */
.L_x_16:
[----:B------:R-:W-:Y:S01]  /*0f30*/  NOP ;  /* 0x0000000000007918 */ /* 0x000fe20000000000 */
[----:B------:R-:W-:Y:S05]  /*0f40*/  @!P2 BRA `(.L_x_17) ;  /* 0x000000000024a947 */ /* 0x000fea0003800000 */
[----:B------:R-:W-:Y:S01]  /*0f50*/  ISETP.NE.AND P1, PT, R2, RZ, PT ;  /* 0x000000ff0200720c */ /* 0x000fe20003f25270 */
[----:B-1----:R-:W-:Y:S02]  /*0f60*/  UP2UR UR4, UPR, URZ, 0x1 ;  /* 0x00000001ff047883 */ /* 0x002fe40008000000 */
[----:B------:R-:W-:Y:S01]  /*0f70*/  UPLOP3.LUT UP0, UPT, UPT, UPT, UPT, 0x80, 0x8 ;  /* 0x000000000008789c */ /* 0x000fe20003f0f070 */
[----:B------:R-:W-:-:S03]  /*0f80*/  UMOV UR7, URZ ;  /* 0x000000ff00077c82 */ /* 0x000fc60008000000 */
[----:B------:R-:W-:Y:S02]  /*0f90*/  UP2UR UR37, UPR, URZ, 0x1 ;  /* 0x00000001ff257883 */ /* 0x000fe40008000000 */
[----:B------:R-:W-:-:S04]  /*0fa0*/  UISETP.NE.AND UP0, UPT, UR4, URZ, UPT ;  /* 0x000000ff0400728c */ /* 0x000fc8000bf05270 */
[----:B------:R-:W-:Y:S07]  /*0fb0*/  @P1 BRA `(.L_x_18) ;  /* 0x00000000001c1947 */ /* 0x000fee0003800000 */
[----:B------:R-:W-:Y:S01]  /*0fc0*/  UMOV UR7, 0x1 ;  /* 0x0000000100077882 */ /* 0x000fe20000000000 */
[----:B------:R-:W-:Y:S05]  /*0fd0*/  BRA `(.L_x_18) ;  /* 0x0000000000147947 */ /* 0x000fea0003800000 */
.L_x_17:
[----:B-1----:R-:W-:Y:S02]  /*0fe0*/  UP2UR UR4, UPR, URZ, 0x1 ;  /* 0x00000001ff047883 */ /* 0x002fe40008000000 */
[----:B------:R-:W-:Y:S01]  /*0ff0*/  UPLOP3.LUT UP0, UPT, UPT, UPT, UPT, 0x40, 0x4 ;  /* 0x000000000004789c */ /* 0x000fe20003f0e870 */
[----:B------:R-:W-:-:S03]  /*1000*/  UMOV UR7, 0x2 ;  /* 0x0000000200077882 */ /* 0x000fc60000000000 */
[----:B------:R-:W-:Y:S02]  /*1010*/  UP2UR UR37, UPR, URZ, 0x1 ;  /* 0x00000001ff257883 */ /* 0x000fe40008000000 */
[----:B------:R-:W-:Y:S02]  /*1020*/  UISETP.NE.AND UP0, UPT, UR4, URZ, UPT ;  /* 0x000000ff0400728c */ /* 0x000fe4000bf05270 */
.L_x_18:
[----:B------:R-:W1:Y:S02]  /*1030*/  SHFL.IDX PT, R0, R17, RZ, 0x1f ;  /* 0x00001fff11007589 */ /* 0x000e6400000e0000 */
[----:B-1----:R-:W-:-:S13]  /*1040*/  ISETP.NE.AND P1, PT, R0, RZ, PT ;  /* 0x000000ff0000720c */ /* 0x002fda0003f25270 */
[----:B------:R-:W-:Y:S05]  /*1050*/  @P1 BRA `(.L_x_19) ;  /* 0x0000000000301947 */ /* 0x000fea0003800000 */
[----:B------:R-:W1:Y:S01]  /*1060*/  S2UR UR5, SR_CgaCtaId ;  /* 0x00000000000579c3 */ /* 0x000e620000008800 */
[----:B------:R-:W-:Y:S01]  /*1070*/  UMOV UR6, 0x400 ;  /* 0x0000040000067882 */ /* 0x000fe20000000000 */
[----:B------:R-:W-:Y:S01]  /*1080*/  UMOV UR4, 0x80 ;  /* 0x0000008000047882 */ /* 0x000fe20000000000 */
[----:B------:R-:W-:Y:S01]  /*1090*/  ELECT P1, URZ, PT ;  /* 0x0000000000ff782f */ /* 0x000fe20003820000 */
[----:B------:R-:W-:-:S04]  /*10a0*/  UIADD3 UR8, UPT, UPT, -UR4, 0x100000, URZ ;  /* 0x0010000004087890 */ /* 0x000fc8000fffe1ff */
[----:B------:R-:W-:Y:S02]  /*10b0*/  USHF.L.U32 UR9, UR8, 0xb, URZ ;  /* 0x0000000b08097899 */ /* 0x000fe400080006ff */
[----:B------:R-:W-:Y:S02]  /*10c0*/  USHF.L.U32 UR8, UR8, 0x1, URZ ;  /* 0x0000000108087899 */ /* 0x000fe400080006ff */
[----:B-1----:R-:W-:Y:S01]  /*10d0*/  ULEA UR5, UR5, UR6, 0x18 ;  /* 0x0000000605057291 */ /* 0x002fe2000f8ec0ff */
[----:B------:R-:W1:Y:S11]  /*10e0*/  FENCE.VIEW.ASYNC.S ;  /* 0x00000000000073c6 */ /* 0x000e760000000000 */
[----:B-1----:R1:W1:Y:S01]  /*10f0*/  SYNCS.EXCH.64 URZ, [UR5+0x14070], UR8 ;  /* 0x0140700805ff75b2 */ /* 0x0022620008000100 */
[----:B------:R1:W1:Y:S01]  /*1100*/  SYNCS.EXCH.64 URZ, [UR5+0x14078], UR8 ;  /* 0x0140780805ff75b2 */ /* 0x0002620008000100 */
[----:B------:R-:W-:Y:S01]  /*1110*/  NOP ;  /* 0x0000000000007918 */ /* 0x000fe20000000000 */
.L_x_19:
[----:B------:R-:W-:Y:S01]  /*1120*/  NOP ;  /* 0x0000000000007918 */ /* 0x000fe20000000000 */
[----:B------:R-:W-:Y:S05]  /*1130*/  @!P2 BRA `(.L_x_20) ;  /* 0x000000000024a947 */ /* 0x000fea0003800000 */
[----:B------:R-:W-:Y:S01]  /*1140*/  ISETP.NE.AND P1, PT, R2, 0x1, PT ;  /* 0x000000010200780c */ /* 0x000fe20003f25270 */
[----:B------:R-:W-:Y:S02]  /*1150*/  UP2UR UR4, UPR, URZ, 0x1 ;  /* 0x00000001ff047883 */ /* 0x000fe40008000000 */
[----:B------:R-:W-:Y:S01]  /*1160*/  UPLOP3.LUT UP0, UPT, UPT, UPT, UPT, 0x80, 0x8 ;  /* 0x000000000008789c */ /* 0x000fe20003f0f070 */
[----:B------:R-:W-:-:S03]  /*1170*/  UMOV UR6, URZ ;  /* 0x000000ff00067c82 */ /* 0x000fc60008000000 */
[----:B------:R-:W-:Y:S02]  /*1180*/  UP2UR UR36, UPR, URZ, 0x1 ;  /* 0x00000001ff247883 */ /* 0x000fe40008000000 */
[----:B------:R-:W-:-:S04]  /*1190*/  UISETP.NE.AND UP0, UPT, UR4, URZ, UPT ;  /* 0x000000ff0400728c */ /* 0x000fc8000bf05270 */
[----:B------:R-:W-:Y:S07]  /*11a0*/  @P1 BRA `(.L_x_21) ;  /* 0x00000000001c1947 */ /* 0x000fee0003800000 */
[----:B------:R-:W-:Y:S01]  /*11b0*/  UMOV UR6, 0x1 ;  /* 0x0000000100067882 */ /* 0x000fe20000000000 */
[----:B------:R-:W-:Y:S05]  /*11c0*/  BRA `(.L_x_21) ;  /* 0x0000000000147947 */ /* 0x000fea0003800000 */
.L_x_20:
[----:B------:R-:W-:Y:S02]  /*11d0*/  UP2UR UR4, UPR, URZ, 0x1 ;  /* 0x00000001ff047883 */ /* 0x000fe40008000000 */
[----:B------:R-:W-:Y:S01]  /*11e0*/  UPLOP3.LUT UP0, UPT, UPT, UPT, UPT, 0x40, 0x4 ;  /* 0x000000000004789c */ /* 0x000fe20003f0e870 */
[----:B------:R-:W-:-:S03]  /*11f0*/  UMOV UR6, 0x2 ;  /* 0x0000000200067882 */ /* 0x000fc60000000000 */
[----:B------:R-:W-:Y:S02]  /*1200*/  UP2UR UR36, UPR, URZ, 0x1 ;  /* 0x00000001ff247883 */ /* 0x000fe40008000000 */
[----:B------:R-:W-:Y:S02]  /*1210*/  UISETP.NE.AND UP0, UPT, UR4, URZ, UPT ;  /* 0x000000ff0400728c */ /* 0x000fe4000bf05270 */
.L_x_21:
[----:B------:R-:W5:Y:S01]  /*1220*/  SHFL.IDX PT, R0, R17, RZ, 0x1f ;  /* 0x00001fff11007589 */ /* 0x000f6200000e0000 */
[----:B------:R-:W-:Y:S02]  /*1230*/  USEL UR42, URZ, 0x1, !UP4 ;  /* 0x00000001ff2a7887 */ /* 0x000fe4000e000000 */
[----:B------:R-:W-:Y:S01]  /*1240*/  USEL UR50, URZ, 0x1, UP4 ;  /* 0x00000001ff327887 */ /* 0x000fe2000a000000 */
        /* <DEDUP_REMOVED lines=13> */
[----:B------:R-:W-:Y:S01]  /*1320*/  NOP ;  /* 0x0000000000007918 */ /* 0x000fe20000000000 */
.L_x_22:
        /* <DEDUP_REMOVED lines=19> */
[----:B------:R1:W1:Y:S01]  /*1460*/  SYNCS.EXCH.64 URZ, [UR8+0x14098], UR10 ;  /* 0x0140980a08ff75b2 */ /* 0x0002620008000100 */
[----:B------:R1:W1:Y:S01]  /*1470*/  SYNCS.EXCH.64 URZ, [UR8+0x140a8], UR4 ;  /* 0x0140a80408ff75b2 */ /* 0x0002620008000100 */
[----:B------:R-:W-:Y:S01]  /*1480*/  NOP ;  /* 0x0000000000007918 */ /* 0x000fe20000000000 */
.L_x_23:
        /* <DEDUP_REMOVED lines=22> */
.L_x_24:
[----:B------:R-:W5:Y:S01]  /*15f0*/  SHFL.IDX PT, R0, R17, RZ, 0x1f ;  /* 0x00001fff11007589 */ /* 0x000f6200000e0000 */
[----:B------:R-:W-:Y:S01]  /*1600*/  NOP ;  /* 0x0000000000007918 */ /* 0x000fe20000000000 */
        /* <DEDUP_REMOVED lines=14> */
.L_x_25:
[----:B------:R-:W-:Y:S01]  /*16f0*/  ISETP.GT.AND P1, PT, R2, 0x3, PT ;  /* 0x000000030200780c */ /* 0x000fe20003f24270 */
[----:B------:R-:W-:Y:S01]  /*1700*/  NOP ;  /* 0x0000000000007918 */ /* 0x000fe20000000000 */
[----:B-1234-:R-:W-:Y:S11]  /*1710*/  BAR.SYNC.DEFER_BLOCKING 0x0 ;  /* 0x0000000000007b1d */ /* 0x01eff60000010000 */
[----:B------:R-:W-:Y:S05]  /*1720*/  @P1 BRA `(.L_x_26) ;  /* 0x00000164000c1947 */ /* 0x000fea0003800000 */
[----:B------:R-:W-:-:S13]  /*1730*/  ISETP.GE.U32.AND P0, PT, R2, 0x2, PT ;  /* 0x000000020200780c */ /* 0x000fda0003f06070 */
[----:B------:R-:W-:Y:S05]  /*1740*/  @!P0 BRA `(.L_x_27) ;  /* 0x000000b800c08947 */ /* 0x000fea0003800000 */
[----:B------:R-:W-:Y:S05]  /*1750*/  @!P2 BRA `(.L_x_28) ;  /* 0x000000280060a947 */ /* 0x000fea0003800000 */
[----:B------:R-:W-:-:S08]  /*1760*/  NOP ;  /* 0x0000000000007918 */ /* 0x000fd00000000000 */
[----:B------:R-:W1:-:S00]  /*1770*/  USETMAXREG.DEALLOC.CTAPOOL 0x20 ;  /* 0x00000020000079c8 */ /* 0x000e4000080e0500 */
[----:B------:R-:W2:Y:S08]  /*1780*/  S2UR UR4, SR_CTAID.X ;  /* 0x00000000000479c3 */ /* 0x000eb00000002500 */
[----:B-1----:R-:W1:Y:S01]  /*1790*/  LDC R0, c[0x0][0x380] ;  /* 0x0000e000ff007b82 */ /* 0x002e620000000800 */
[----:B--2---:R-:W-:-:S06]  /*17a0*/  USHF.L.U32 UR4, UR4, 0x8, URZ ;  /* 0x0000000804047899 */ /* 0x004fcc00080006ff */
[----:B-1----:R-:W-:-:S13]  /*17b0*/  ISETP.LE.U32.AND P0, PT, R0, UR4, PT ;  /* 0x0000000400007c0c */ /* 0x002fda000bf03070 */
[----:B------:R-:W-:Y:S05]  /*17c0*/  @P0 EXIT ;  /* 0x000000000000094d */ /* 0x000fea0003800000 */
[----:B------:R-:W1:Y:S01]  /*17d0*/  S2UR UR4, SR_CgaCtaId ;  /* 0x00000000000479c3 */ /* 0x000e620000008800 */
[----:B------:R-:W-:Y:S01]  /*17e0*/  UMOV UR6, 0x40 ;  /* 0x0000004000067882 */ /* 0x000fe20000000000 */
[----:B------:R-:W-:Y:S01]  /*17f0*/  NOP ;  /* 0x0000000000007918 */ /* 0x000fe20000000000 */
[----:B------:R-:W-:Y:S01]  /*1800*/  UMOV UR5, 0x400 ;  /* 0x0000040000057882 */ /* 0x000fe20000000000 */
[----:B-1----:R-:W-:Y:S02]  /*1810*/  ULEA UR6, UR4, UR6, 0x18 ;  /* 0x0000000604067291 */ /* 0x002fe4000f8ec0ff */
[----:B------:R-:W-:-:S07]  /*1820*/  ULEA UR4, UR4, UR5, 0x18 ;  /* 0x0000000504047291 */ /* 0x000fce000f8ec0ff */
[----:B------:R-:W1:Y:S02]  /*1830*/  LDS.U8 R0, [UR6+0x1c] ;  /* 0x00001c06ff007984 */ /* 0x000e640008000000 */
[----:B-1----:R-:W-:-:S13]  /*1840*/  ISETP.NE.AND P0, PT, R0, RZ, PT ;  /* 0x000000ff0000720c */ /* 0x002fda0003f05270 */
[----:B------:R-:W-:Y:S05]  /*1850*/  @P0 BRA `(.L_x_29) ;  /* 0x0000000000580947 */ /* 0x000fea0003800000 */
[----:B------:R-:W-:-:S13]  /*1860*/  ELECT P0, URZ, PT ;  /* 0x0000000000ff782f */ /* 0x000fda0003800000 */
[----:B------:R-:W-:Y:S05]  /*1870*/  @!P0 BRA `(.L_x_30) ;  /* 0x0000000000608947 */ /* 0x000fea0003800000 */
[----:B------:R-:W-:Y:S01]  /*1880*/  UMOV UR5, 0x10 ;  /* 0x0000001000057882 */ /* 0x000fe20000000000 */
[----:B------:R-:W-:Y:S01]  /*1890*/  HFMA2 R0, -RZ, RZ, 0, 5.9604644775390625e-08 ;  /* 0x00000001ff007431 */ /* 0x000fe200000001ff */
[----:B------:R-:W-:-:S03]  /*18a0*/  MOV R2, 0xffff ;  /* 0x0000ffff00027802 */ /* 0x000fc60000000f00 */
[----:B------:R-:W-:Y:S04]  /*18b0*/  DEPBAR.LE SB1, 0x36 ;  /* 0x00009d800000791a */ /* 0x000fe80000000000 */
[----:B------:R-:W1:Y:S02]  /*18c0*/  UTCATOMSWS.FIND_AND_SET.ALIGN UP0, UR5, UR5 ;  /* 0x00000005000575e3 */ /* 0x000e640008000800 */
[----:B-1----:R-:W-:Y:S01]  /*18d0*/  MOV R3, UR5 ;  /* 0x0000000500037c02 */ /* 0x002fe20008000f00 */
[----:B------:R-:W-:Y:S06]  /*18e0*/  BRA.U UP0, `(.L_x_31) ;  /* 0x0000000100187547 */ /* 0x000fec000b800000 */
.L_x_32:
[----:B------:R-:W-:Y:S05]  /*18f0*/  NANOSLEEP 0x64 ;  /* 0x000000640000795d */ /* 0x000fea0003800000 */
[----:B------:R-:W-:-:S05]  /*1900*/  UMOV UR5, 0x10 ;  /* 0x0000001000057882 */ /* 0x000fca0000000000 */
[----:B------:R-:W-:Y:S04]  /*1910*/  DEPBAR.LE SB1, 0x36 ;  /* 0x00009d800000791a */ /* 0x000fe80000000000 */
[----:B------:R-:W1:Y:S02]  /*1920*/  UTCATOMSWS.FIND_AND_SET.ALIGN UP0, UR5, UR5 ;  /* 0x00000005000575e3 */ /* 0x000e640008000800 */
[----:B-1----:R-:W-:Y:S01]  /*1930*/  MOV R3, UR5 ;  /* 0x0000000500037c02 */ /* 0x002fe20008000f00 */
[----:B------:R-:W-:Y:S05]  /*1940*/  BRA.U !UP0, `(.L_x_32) ;  /* 0xfffffffd08e87547 */ /* 0x000fea000b83ffff */
.L_x_31:
[-C--:B------:R-:W-:Y:S02]  /*1950*/  SHF.L.U32 R2, R2, R3.reuse, RZ ;  /* 0x0000000302027219 */ /* 0x080fe400000006ff */
[----:B------:R-:W-:Y:S01]  /*1960*/  SHF.L.U32 R0, R0, R3, RZ ;  /* 0x0000000300007219 */ /* 0x000fe200000006ff */
[----:B------:R-:W-:Y:S02]  /*1970*/  IMAD.SHL.U32 R3, R3, 0x20, RZ ;  /* 0x0000002003037824 */ /* 0x000fe400078e00ff */
[----:B------:R1:W-:Y:S04]  /*1980*/  ATOMS.OR RZ, [UR6+0x14], R2 ;  /* 0x00001402ffff798c */ /* 0x0003e8000b000006 */
[----:B------:R1:W-:Y:S04]  /*1990*/  ATOMS.OR RZ, [UR6+0x18], R0 ;  /* 0x00001800ffff798c */ /* 0x0003e8000b000006 */
[----:B------:R1:W-:Y:S01]  /*19a0*/  STS [UR4+0x140e0], R3 ;  /* 0x0140e003ff007988 */ /* 0x0003e20008000804 */
[----:B------:R-:W-:Y:S05]  /*19b0*/  BRA `(.L_x_30) ;  /* 0x0000000000107947 */ /* 0x000fea0003800000 */
.L_x_29:
[----:B------:R-:W-:Y:S02]  /*19c0*/  MOV R0, 0xffffffff ;  /* 0xffffffff00007802 */ /* 0x000fe40000000f00 */
[----:B------:R-:W-:-:S03]  /*19d0*/  MOV R2, 0x1a00 ;  /* 0x00001a0000027802 */ /* 0x000fc60000000f00 */
[----:B------:R1:W-:Y:S04]  /*19e0*/  STS [UR4+0x140e0], R0 ;  /* 0x0140e000ff007988 */ /* 0x0003e80008000804 */
[----:B-1----:R-:W-:Y:S05]  /*19f0*/  CALL.REL.NOINC `($__internal_1_$__cuda_sm10x_tcgen05_guardrail_trap_phase_invalid_during_alloc) ;  /* 0x0000019c002c7944 */ /* 0x002fea0003c00000 */
.L_x_30:
[----:B------:R-:W-:Y:S05]  /*1a00*/  WARPSYNC.ALL ;  /* 0x0000000000007948 */ /* 0x000fea0003800000 */
[----:B------:R-:W2:Y:S02]  /*1a10*/  LDCU UR8, c[0x0][0x384] ;  /* 0x00007080ff0877ac */ /* 0x000ea40008000800 */
[----:B--2---:R-:W-:Y:S01]  /*1a20*/  ISETP.NE.AND P0, PT, RZ, UR8, PT ;  /* 0x00000008ff007c0c */ /* 0x004fe2000bf05270 */
[----:B------:R-:W-:-:S12]  /*1a30*/  NOP ;  /* 0x0000000000007918 */ /* 0x000fd80000000000 */
[----:B------:R-:W-:Y:S05]  /*1a40*/  @!P0 EXIT ;  /* 0x000000000000894d */ /* 0x000fea0003800000 */
[----:B------:R-:W-:Y:S01]  /*1a50*/  UIADD3 UR5, UPT, UPT, UR4, 0x8000, URZ ;  /* 0x0000800004057890 */ /* 0x000fe2000fffe0ff */
[----:B------:R-:W-:Y:S01]  /*1a60*/  BSSY.RECONVERGENT B0, `(.L_x_33) ;  /* 0x000000b000007945 */ /* 0x000fe20003800200 */
[----:B------:R-:W-:Y:S02]  /*1a70*/  USHF.R.U32.HI UR28, URZ, 0x4, UR4 ;  /* 0x00000004ff1c7899 */ /* 0x000fe40008011604 */
[----:B------:R-:W-:Y:S02]  /*1a80*/  USHF.R.U32.HI UR5, URZ, 0x4, UR5 ;  /* 0x00000004ff057899 */ /* 0x000fe40008011605 */
[----:B------:R-:W-:Y:S02]  /*1a90*/  ULOP3.LUT UR28, UR28, 0x3fff, URZ, 0xc0, !UPT ;  /* 0x00003fff1c1c7892 */ /* 0x000fe4000f8ec0ff */
[----:B------:R-:W-:Y:S02]  /*1aa0*/  ULOP3.LUT UR5, UR5, 0x3fff, URZ, 0xc0, !UPT ;  /* 0x00003fff05057892 */ /* 0x000fe4000f8ec0ff */
[----:B------:R-:W-:-:S02]  /*1ab0*/  ULOP3.LUT UR28, UR28, 0x10000, URZ, 0xfc, !UPT ;  /* 0x000100001c1c7892 */ /* 0x000fc4000f8efcff */
[----:B------:R-:W-:Y:S01]  /*1ac0*/  ULOP3.LUT UR6, UR5, 0x10000, URZ, 0xfc, !UPT ;  /* 0x0001000005067892 */ /* 0x000fe2000f8efcff */
[----:B------:R-:W-:Y:S01]  /*1ad0*/  UMOV UR29, 0x40004040 ;  /* 0x40004040001d7882 */ /* 0x000fe20000000000 */
[----:B------:R-:W-:Y:S01]  /*1ae0*/  UMOV UR7, 0x40004040 ;  /* 0x4000404000077882 */ /* 0x000fe20000000000 */
[----:B------:R-:W-:Y:S06]  /*1af0*/  @!P4 BRA `(.L_x_34) ;  /* 0x000000000004c947 */ /* 0x000fec0003800000 */
[----:B------:R-:W-:Y:S05]  /*1b00*/  BPT.TRAP 0x1 ;  /* 0x000000040000795c */ /* 0x000fea0000300000 */
.L_x_34:
[----:B------:R-:W-:Y:S05]  /*1b10*/  BSYNC.RECONVERGENT B0 ;  /* 0x0000000000007941 */ /* 0x000fea0003800200 */
.L_x_33:
[----:B------:R-:W-:-:S04]  /*1b20*/  SHF.L.U32 R6, RZ, 0x1f, RZ ;  /* 0x0000001fff067819 */ /* 0x000fc800000006ff */
[----:B------:R-:W2:Y:S02]  /*1b30*/  SYNCS.PHASECHK.TRANS64.TRYWAIT P0, [UR4+0x14000], R6 ;  /* 0x01400006ff0075a7 */ /* 0x000ea40008001104 */
[----:B--2---:R-:W-:Y:S05]  /*1b40*/  @!P0 BRA `(.L_x_35) ;  /* 0x0000018400ac8947 */ /* 0x004fea0003800000 */
.L_x_368:
[----:B------:R-:W-:Y:S05]  /*1b50*/  BRA.U !UP1, `(.L_x_36) ;  /* 0x0000000109047547 */ /* 0x000fea000b800000 */
[----:B------:R-:W-:Y:S05]  /*1b60*/  BPT.TRAP 0x1 ;  /* 0x000000040000795c */ /* 0x000fea0000300000 */
.L_x_36:
[----:B------:R-:W2:Y:S01]  /*1b70*/  SYNCS.PHASECHK.TRANS64.TRYWAIT P0, [UR4+0x14020], R6 ;  /* 0x01402006ff0075a7 */ /* 0x000ea20008001104 */
[----:B------:R-:W-:Y:S01]  /*1b80*/  ULOP3.LUT UR44, UR44, 0x1, URZ, 0xc0, !UPT ;  /* 0x000000012c2c7892 */ /* 0x000fe2000f8ec0ff */
[----:B--2---:R-:W-:Y:S11]  /*1b90*/  @!P0 BRA `(.L_x_37) ;  /* 0x0000018400b08947 */ /* 0x004ff60003800000 */
.L_x_370:
[----:B------:R-:W-:-:S09]  /*1ba0*/  UISETP.NE.U32.AND UP0, UPT, UR44, 0x1, UPT ;  /* 0x000000012c00788c */ /* 0x000fd2000bf05070 */
[----:B------:R-:W-:Y:S05]  /*1bb0*/  BRA.U !UP0, `(.L_x_38) ;  /* 0x0000000108047547 */ /* 0x000fea000b800000 */
[----:B------:R-:W-:Y:S05]  /*1bc0*/  BPT.TRAP 0x1 ;  /* 0x000000040000795c */ /* 0x000fea0000300000 */
.L_x_38:
[----:B------:R-:W-:Y:S01]  /*1bd0*/  IMAD.MOV.U32 R5, RZ, RZ, 0x1 ;  /* 0x00000001ff057424 */ /* 0x000fe200078e00ff */
[----:B------:R-:W-:Y:S01]  /*1be0*/  UIADD3 UR10, UPT, UPT, UR6, 0x2, URZ ;  /* 0x00000002060a7890 */ /* 0x000fe2000fffe0ff */
[----:B-1----:R-:W-:Y:S02]  /*1bf0*/  HFMA2 R2, -RZ, RZ, 0, 0 ;  /* 0x00000000ff027431 */ /* 0x002fe400000001ff */
[----:B------:R-:W-:Y:S01]  /*1c00*/  IMAD.MOV.U32 R0, RZ, RZ, RZ ;  /* 0x000000ffff007224 */ /* 0x000fe200078e00ff */
[----:B------:R-:W-:-:S04]  /*1c10*/  SHF.L.U32 R5, R5, 0x1f, RZ ;  /* 0x0000001f05057819 */ /* 0x000fc800000006ff */
[----:B------:R-:W1:Y:S02]  /*1c20*/  SYNCS.PHASECHK.TRANS64.TRYWAIT P0, [UR4+0x14058], R5 ;  /* 0x01405805ff0075a7 */ /* 0x000e640008001104 */
[----:B-1----:R-:W-:Y:S05]  /*1c30*/  @!P0 BRA `(.L_x_39) ;  /* 0x0000018400a08947 */ /* 0x002fea0003800000 */
.L_x_372:
[----:B------:R-:W-:Y:S01]  /*1c40*/  R2UR UR13, R2 ;  /* 0x00000000020d72ca */ /* 0x000fe200000e0000 */
[----:B------:R-:W-:Y:S01]  /*1c50*/  IMAD.MOV.U32 R2, RZ, RZ, RZ ;  /* 0x000000ffff027224 */ /* 0x000fe200078e00ff */
[----:B------:R-:W-:Y:S01]  /*1c60*/  R2UR UR12, R0 ;  /* 0x00000000000c72ca */ /* 0x000fe200000e0000 */
[----:B------:R-:W-:Y:S01]  /*1c70*/  IMAD.MOV.U32 R0, RZ, RZ, RZ ;  /* 0x000000ffff007224 */ /* 0x000fe200078e00ff */
[----:B------:R-:W-:Y:S02]  /*1c80*/  UIADD3 UR32, UPT, UPT, UR28, 0x2, URZ ;  /* 0x000000021c207890 */ /* 0x000fe4000fffe0ff */
[----:B------:R-:W-:Y:S01]  /*1c90*/  R2UR UR11, R2 ;  /* 0x00000000020b72ca */ /* 0x000fe200000e0000 */
[----:B------:R-:W-:Y:S01]  /*1ca0*/  UIADD3 UR26, UPT, UPT, UR6, 0x4, URZ ;  /* 0x00000004061a7890 */ /* 0x000fe2000fffe0ff */
[----:B------:R-:W-:Y:S01]  /*1cb0*/  R2UR UR9, R0 ;  /* 0x00000000000972ca */ /* 0x000fe200000e0000 */
[----:B------:R-:W-:Y:S02]  /*1cc0*/  UIADD3 UR30, UPT, UPT, UR28, 0x4, URZ ;  /* 0x000000041c1e7890 */ /* 0x000fe4000fffe0ff */
[----:B------:R-:W-:-:S02]  /*1cd0*/  UIADD3 UR14, UPT, UPT, UR6, 0x6, URZ ;  /* 0x00000006060e7890 */ /* 0x000fc4000fffe0ff */
[----:B------:R-:W-:Y:S01]  /*1ce0*/  UIADD3 UR24, UPT, UPT, UR28, 0x6, URZ ;  /* 0x000000061c187890 */ /* 0x000fe2000fffe0ff */
[----:B------:R-:W-:Y:S01]  /*1cf0*/  UMOV UR22, 0x0 ;  /* 0x0000000000167882 */ /* 0x000fe20000000000 */
[----:B------:R-:W-:Y:S01]  /*1d00*/  UMOV UR23, 0x8200010 ;  /* 0x0820001000177882 */ /* 0x000fe20000000000 */
[----:B------:R-:W-:Y:S01]  /*1d10*/  UMOV UR20, 0x0 ;  /* 0x0000000000147882 */ /* 0x000fe20000000000 */
[----:B------:R-:W-:Y:S01]  /*1d20*/  UMOV UR21, 0x8200010 ;  /* 0x0820001000157882 */ /* 0x000fe20000000000 */
[----:B------:R-:W-:Y:S01]  /*1d30*/  UMOV UR34, UR10 ;  /* 0x0000000a00227c82 */ /* 0x000fe20008000000 */
[----:B------:R-:W-:Y:S01]  /*1d40*/  UMOV UR35, 0x40004040 ;  /* 0x4000404000237882 */ /* 0x000fe20000000000 */
[----:B------:R-:W-:Y:S01]  /*1d50*/  UMOV UR33, 0x40004040 ;  /* 0x4000404000217882 */ /* 0x000fe20000000000 */
[----:B------:R-:W-:Y:S01]  /*1d60*/  UMOV UR27, 0x40004040 ;  /* 0x40004040001b7882 */ /* 0x000fe20000000000 */
[----:B------:R-:W-:Y:S01]  /*1d70*/  UMOV UR18, 0x0 ;  /* 0x0000000000127882 */ /* 0x000fe20000000000 */
[----:B------:R-:W-:Y:S01]  /*1d80*/  UMOV UR19, 0x8200010 ;  /* 0x0820001000137882 */ /* 0x000fe20000000000 */
[----:B------:R-:W-:Y:S01]  /*1d90*/  UMOV UR31, 0x40004040 ;  /* 0x40004040001f7882 */ /* 0x000fe20000000000 */
[----:B------:R2:W-:Y:S01]  /*1da0*/  UTCHMMA gdesc[UR28], gdesc[UR6], tmem[UR13], tmem[UR22], idesc[UR23], !UPT ;  /* 0x00ff16061c0075ea */ /* 0x0005e2000f80000d */
[----:B------:R-:W-:Y:S01]  /*1db0*/  UMOV UR15, 0x40004040 ;  /* 0x40004040000f7882 */ /* 0x000fe20000000000 */
[----:B------:R-:W-:Y:S01]  /*1dc0*/  UMOV UR16, 0x0 ;  /* 0x0000000000107882 */ /* 0x000fe20000000000 */
[----:B------:R-:W-:Y:S01]  /*1dd0*/  UMOV UR17, 0x8200010 ;  /* 0x0820001000117882 */ /* 0x000fe20000000000 */
[----:B------:R-:W-:Y:S01]  /*1de0*/  UMOV UR25, 0x40004040 ;  /* 0x4000404000197882 */ /* 0x000fe20000000000 */
[----:B------:R2:W-:Y:S01]  /*1df0*/  UTCHMMA gdesc[UR32], gdesc[UR34], tmem[UR12], tmem[UR20], idesc[UR21], UPT ;  /* 0x00ff1422200075ea */ /* 0x0005e2000b80000c */
[----:B------:R2:W-:Y:S01]  /*1e00*/  UTCHMMA gdesc[UR30], gdesc[UR26], tmem[UR11], tmem[UR18], idesc[UR19], UPT ;  /* 0x00ff121a1e0075ea */ /* 0x0005e2000b80000b */
[----:B------:R2:W-:Y:S01]  /*1e10*/  UTCHMMA gdesc[UR24], gdesc[UR14], tmem[UR9], tmem[UR16], idesc[UR17], UPT ;  /* 0x00ff100e180075ea */ /* 0x0005e2000b800009 */
[----:B------:R-:W-:-:S09]  /*1e20*/  UISETP.NE.AND UP4, UPT, UR44, URZ, UPT ;  /* 0x000000ff2c00728c */ /* 0x000fd2000bf85270 */
[----:B------:R-:W-:Y:S05]  /*1e30*/  BRA.U UP4, `(.L_x_40) ;  /* 0x0000000104047547 */ /* 0x000fea000b800000 */
[----:B--2---:R-:W-:Y:S05]  /*1e40*/  BPT.TRAP 0x1 ;  /* 0x000000040000795c */ /* 0x004fea0000300000 */
.L_x_40:
[----:B--2---:R-:W-:Y:S01]  /*1e50*/  UIADD3 UR9, UPT, UPT, UR4, 0x14050, URZ ;  /* 0x0001405004097890 */ /* 0x004fe2000fffe0ff */
[----:B------:R-:W-:Y:S08]  /*1e60*/  BSSY.RECONVERGENT B0, `(.L_x_41) ;  /* 0x0000004000007945 */ /* 0x000ff00003800200 */
[----:B------:R2:W-:Y:S01]  /*1e70*/  UTCBAR [UR9], URZ ;  /* 0x000000ff090073e9 */ /* 0x0005e200080000ff */
[----:B------:R-:W-:Y:S05]  /*1e80*/  @!P4 BRA `(.L_x_42) ;  /* 0x000000000004c947 */ /* 0x000fea0003800000 */
[----:B--2---:R-:W-:Y:S05]  /*1e90*/  BPT.TRAP 0x1 ;  /* 0x000000040000795c */ /* 0x004fea0000300000 */
.L_x_42:
[----:B--2---:R-:W-:Y:S05]  /*1ea0*/  BSYNC.RECONVERGENT B0 ;  /* 0x0000000000007941 */ /* 0x004fea0003800200 */
.L_x_41:
[----:B------:R-:W2:Y:S01]  /*1eb0*/  SYNCS.PHASECHK.TRANS64.TRYWAIT P0, [UR4+0x14008], R6 ;  /* 0x01400806ff0075a7 */ /* 0x000ea20008001104 */
[----:B------:R-:W-:Y:S01]  /*1ec0*/  ULOP3.LUT UR43, UR43, 0x1, URZ, 0xc0, !UPT ;  /* 0x000000012b2b7892 */ /* 0x000fe2000f8ec0ff */
[----:B--2---:R-:W-:Y:S11]  /*1ed0*/  @!P0 BRA `(.L_x_43) ;  /* 0x0000018400108947 */ /* 0x004ff60003800000 */
.L_x_374:
[----:B------:R-:W-:-:S09]  /*1ee0*/  UISETP.NE.U32.AND UP0, UPT, UR43, 0x1, UPT ;  /* 0x000000012b00788c */ /* 0x000fd2000bf05070 */
[----:B------:R-:W-:Y:S05]  /*1ef0*/  BRA.U !UP0, `(.L_x_44) ;  /* 0x0000000108047547 */ /* 0x000fea000b800000 */
[----:B------:R-:W-:Y:S05]  /*1f00*/  BPT.TRAP 0x1 ;  /* 0x000000040000795c */ /* 0x000fea0000300000 */
.L_x_44:
[----:B------:R-:W3:Y:S01]  /*1f10*/  SYNCS.PHASECHK.TRANS64.TRYWAIT P0, [UR4+0x14068], R5 ;  /* 0x01406805ff0075a7 */ /* 0x000ee20008001104 */
[----:B------:R-:W-:Y:S01]  /*1f20*/  HFMA2 R2, -RZ, RZ, 0, 7.62939453125e-06 ;  /* 0x00000080ff027431 */ /* 0x000fe200000001ff */
[----:B--2---:R-:W-:Y:S02]  /*1f30*/  MOV R3, 0x80 ;  /* 0x0000008000037802 */ /* 0x004fe40000000f00 */
[----:B------:R-:W-:Y:S01]  /*1f40*/  MOV R0, 0x80 ;  /* 0x0000008000007802 */ /* 0x000fe20000000f00 */
[----:B---3--:R-:W-:Y:S06]  /*1f50*/  @!P0 BRA `(.L_x_45) ;  /* 0x0000018400088947 */ /* 0x008fec0003800000 */
.L_x_376:
[----:B------:R-:W-:Y:S01]  /*1f60*/  R2UR UR12, R2 ;  /* 0x00000000020c72ca */ /* 0x000fe200000e0000 */
[----:B------:R-:W-:Y:S01]  /*1f70*/  IMAD.MOV.U32 R2, RZ, RZ, 0x80 ;  /* 0x00000080ff027424 */ /* 0x000fe200078e00ff */
[----:B------:R-:W-:Y:S01]  /*1f80*/  R2UR UR13, R3 ;  /* 0x00000000030d72ca */ /* 0x000fe200000e0000 */
[----:B------:R-:W-:Y:S01]  /*1f90*/  UIADD3 UR22, UPT, UPT, UR28, 0x400, URZ ;  /* 0x000004001c167890 */ /* 0x000fe2000fffe0ff */
[----:B------:R-:W-:Y:S01]  /*1fa0*/  R2UR UR11, R0 ;  /* 0x00000000000b72ca */ /* 0x000fe200000e0000 */
[----:B------:R-:W-:Y:S01]  /*1fb0*/  UIADD3 UR20, UPT, UPT, UR28, 0x402, URZ ;  /* 0x000004021c147890 */ /* 0x000fe2000fffe0ff */
[----:B------:R-:W-:Y:S01]  /*1fc0*/  R2UR UR9, R2 ;  /* 0x00000000020972ca */ /* 0x000fe200000e0000 */
[----:B------:R-:W-:Y:S02]  /*1fd0*/  UIADD3 UR34, UPT, UPT, UR28, 0x404, URZ ;  /* 0x000004041c227890 */ /* 0x000fe4000fffe0ff */
[----:B------:R-:W-:Y:S01]  /*1fe0*/  UIADD3 UR32, UPT, UPT, UR28, 0x406, URZ ;  /* 0x000004061c207890 */ /* 0x000fe2000fffe0ff */
[----:B------:R-:W-:Y:S01]  /*1ff0*/  UMOV UR18, 0x0 ;  /* 0x0000000000127882 */ /* 0x000fe20000000000 */
        /* <DEDUP_REMOVED lines=10> */
[----:B------:R-:W-:Y:S01]  /*20a0*/  UMOV UR36, UR14 ;  /* 0x0000000e00247c82 */ /* 0x000fe20008000000 */
        /* <DEDUP_REMOVED lines=12> */
.L_x_46:
[----:B--2---:R-:W-:-:S09]  /*2170*/  UIADD3 UR9, UPT, UPT, UR4, 0x14060, URZ ;  /* 0x0001406004097890 */ /* 0x004fd2000fffe0ff */
[----:B------:R2:W-:Y:S01]  /*2180*/  UTCBAR [UR9], URZ ;  /* 0x000000ff090073e9 */ /* 0x0005e200080000ff */
[----:B------:R-:W-:Y:S05]  /*2190*/  BRA.U !UP1, `(.L_x_47) ;  /* 0x0000000109047547 */ /* 0x000fea000b800000 */
[----:B--2---:R-:W-:Y:S05]  /*21a0*/  BPT.TRAP 0x1 ;  /* 0x000000040000795c */ /* 0x004fea0000300000 */
.L_x_47:
[----:B--2---:R-:W-:-:S09]  /*21b0*/  UIADD3 UR9, UPT, UPT, UR4, 0x14038, URZ ;  /* 0x0001403804097890 */ /* 0x004fd2000fffe0ff */
[----:B------:R2:W-:Y:S01]  /*21c0*/  UTCBAR [UR9], URZ ;  /* 0x000000ff090073e9 */ /* 0x0005e200080000ff */
[----:B------:R-:W-:Y:S05]  /*21d0*/  BRA.U !UP1, `(.L_x_48) ;  /* 0x0000000109047547 */ /* 0x000fea000b800000 */
[----:B--2---:R-:W-:Y:S05]  /*21e0*/  BPT.TRAP 0x1 ;  /* 0x000000040000795c */ /* 0x004fea0000300000 */
.L_x_48:
[----:B------:R-:W3:Y:S02]  /*21f0*/  SYNCS.PHASECHK.TRANS64.TRYWAIT P0, [UR4+0x14028], R6 ;  /* 0x01402806ff0075a7 */ /* 0x000ee40008001104 */
[----:B---3--:R-:W-:Y:S05]  /*2200*/  @!P0 BRA `(.L_x_49) ;  /* 0x0000018000748947 */ /* 0x008fea0003800000 */
.L_x_378:
[----:B------:R-:W-:Y:S05]  /*2210*/  BRA.U UP5, `(.L_x_50) ;  /* 0x0000000105047547 */ /* 0x000fea000b800000 */
[----:B--2---:R-:W-:Y:S05]  /*2220*/  BPT.TRAP 0x1 ;  /* 0x000000040000795c */ /* 0x004fea0000300000 */
.L_x_50:
[----:B------:R-:W4:Y:S02]  /*2230*/  SYNCS.PHASECHK.TRANS64.TRYWAIT P0, [UR4+0x140a0], R5 ;  /* 0x0140a005ff0075a7 */ /* 0x000f240008001104 */
[----:B----4-:R-:W-:Y:S05]  /*2240*/  @!P0 BRA `(.L_x_51) ;  /* 0x00000180007c8947 */ /* 0x010fea0003800000 */
.L_x_380:
[----:B------:R-:W-:Y:S05]  /*2250*/  BRA.U UP4, `(.L_x_52) ;  /* 0x0000000104047547 */ /* 0x000fea000b800000 */
[----:B--2---:R-:W-:Y:S05]  /*2260*/  BPT.TRAP 0x1 ;  /* 0x000000040000795c */ /* 0x004fea0000300000 */
.L_x_52:
[----:B------:R-:W5:Y:S01]  /*2270*/  SYNCS.PHASECHK.TRANS64.TRYWAIT P0, [UR4+0x14058], R6 ;  /* 0x01405806ff0075a7 */ /* 0x000f620008001104 */
[----:B------:R-:W-:Y:S01]  /*2280*/  HFMA2 R2, -RZ, RZ, 0, 1.9073486328125e-06 ;  /* 0x00000020ff027431 */ /* 0x000fe200000001ff */
[----:B----4-:R-:W-:Y:S01]  /*2290*/  MOV R0, 0x100 ;  /* 0x0000010000007802 */ /* 0x010fe20000000f00 */
[----:B-----5:R-:W-:Y:S06]  /*22a0*/  @!P0 BRA `(.L_x_53) ;  /* 0x00000180007c8947 */ /* 0x020fec0003800000 */
.L_x_382:
[----:B------:R-:W-:Y:S01]  /*22b0*/  R2UR UR23, R2 ;  /* 0x00000000021772ca */ /* 0x000fe200000e0000 */
[----:B------:R-:W-:Y:S01]  /*22c0*/  IMAD.MOV.U32 R2, RZ, RZ, 0x38 ;  /* 0x00000038ff027424 */ /* 0x000fe200078e00ff */
[----:B------:R-:W-:Y:S01]  /*22d0*/  R2UR UR24, R0 ;  /* 0x00000000001872ca */ /* 0x000fe200000e0000 */
[----:B-1----:R-:W-:Y:S01]  /*22e0*/  IMAD.MOV.U32 R4, RZ, RZ, 0x28 ;  /* 0x00000028ff047424 */ /* 0x002fe200078e00ff */
[----:B------:R-:W-:Y:S01]  /*22f0*/  UIADD3 UR62, UPT, UPT, UR5, 0x400, URZ ;  /* 0x00000400053e7890 */ /* 0x000fe2000fffe0ff */
[----:B---3--:R-:W-:Y:S01]  /*2300*/  IMAD.MOV.U32 R3, RZ, RZ, 0x100 ;  /* 0x00000100ff037424 */ /* 0x008fe200078e00ff */
[----:B------:R-:W-:Y:S01]  /*2310*/  R2UR UR17, R2 ;  /* 0x00000000021172ca */ /* 0x000fe200000e0000 */
[----:B------:R-:W-:Y:S01]  /*2320*/  IMAD.MOV.U32 R2, RZ, RZ, 0x48 ;  /* 0x00000048ff027424 */ /* 0x000fe200078e00ff */
[----:B------:R-:W-:Y:S01]  /*2330*/  R2UR UR21, R4 ;  /* 0x00000000041572ca */ /* 0x000fe200000e0000 */
[----:B------:R-:W-:Y:S01]  /*2340*/  IMAD.MOV.U32 R4, RZ, RZ, 0x30 ;  /* 0x00000030ff047424 */ /* 0x000fe200078e00ff */
[C---:B------:R-:W-:Y:S01]  /*2350*/  R2UR UR22, R3.reuse ;  /* 0x00000000031672ca */ /* 0x040fe200000e0000 */
[----:B------:R-:W-:Y:S01]  /*2360*/  IMAD.MOV.U32 R0, RZ, RZ, 0x100 ;  /* 0x00000100ff007424 */ /* 0x000fe200078e00ff */
[----:B------:R-:W-:Y:S01]  /*2370*/  R2UR UR13, R2 ;  /* 0x00000000020d72ca */ /* 0x000fe200000e0000 */
[----:B------:R-:W-:Y:S01]  /*2380*/  IMAD.MOV.U32 R2, RZ, RZ, 0x50 ;  /* 0x00000050ff027424 */ /* 0x000fe200078e00ff */
[----:B------:R-:W-:Y:S01]  /*2390*/  R2UR UR19, R4 ;  /* 0x00000000041372ca */ /* 0x000fe200000e0000 */
[----:B------:R-:W-:Y:S01]  /*23a0*/  IMAD.MOV.U32 R4, RZ, RZ, 0x40 ;  /* 0x00000040ff047424 */ /* 0x000fe200078e00ff */
[C---:B------:R-:W-:Y:S01]  /*23b0*/  R2UR UR20, R3.reuse ;  /* 0x00000000031472ca */ /* 0x040fe200000e0000 */
[----:B------:R-:W-:Y:S01]  /*23c0*/  UIADD3 UR60, UPT, UPT, UR5, 0x480, URZ ;  /* 0x00000480053c7890 */ /* 0x000fe2000fffe0ff */
[----:B------:R-:W-:Y:S01]  /*23d0*/  R2UR UR11, R2 ;  /* 0x00000000020b72ca */ /* 0x000fe200000e0000 */
[----:B------:R-:W-:Y:S01]  /*23e0*/  IMAD.MOV.U32 R2, RZ, RZ, 0x58 ;  /* 0x00000058ff027424 */ /* 0x000fe200078e00ff */
[----:B------:R-:W-:Y:S01]  /*23f0*/  R2UR UR18, R0 ;  /* 0x00000000001272ca */ /* 0x000fe200000e0000 */
[----:B------:R-:W-:Y:S01]  /*2400*/  UIADD3 UR58, UPT, UPT, UR5, 0x500, URZ ;  /* 0x00000500053a7890 */ /* 0x000fe2000fffe0ff */
[----:B------:R-:W-:Y:S01]  /*2410*/  R2UR UR15, R4 ;  /* 0x00000000040f72ca */ /* 0x000fe200000e0000 */
[----:B------:R-:W-:Y:S01]  /*2420*/  UIADD3 UR56, UPT, UPT, UR5, 0x580, URZ ;  /* 0x0000058005387890 */ /* 0x000fe2000fffe0ff */
[----:B------:R-:W-:Y:S01]  /*2430*/  R2UR UR16, R3 ;  /* 0x00000000031072ca */ /* 0x000fe200000e0000 */
[----:B------:R-:W-:Y:S01]  /*2440*/  UIADD3 UR54, UPT, UPT, UR5, 0x600, URZ ;  /* 0x0000060005367890 */ /* 0x000fe2000fffe0ff */
[C---:B------:R-:W-:Y:S01]  /*2450*/  R2UR UR14, R0.reuse ;  /* 0x00000000000e72ca */ /* 0x040fe200000e0000 */
[----:B------:R-:W-:Y:S01]  /*2460*/  UIADD3 UR52, UPT, UPT, UR5, 0x680, URZ ;  /* 0x0000068005347890 */ /* 0x000fe2000fffe0ff */
[----:B------:R-:W-:Y:S01]  /*2470*/  R2UR UR12, R0 ;  /* 0x00000000000c72ca */ /* 0x000fe200000e0000 */
[----:B------:R-:W-:Y:S01]  /*2480*/  UIADD3 UR50, UPT, UPT, UR5, 0x700, URZ ;  /* 0x0000070005327890 */ /* 0x000fe2000fffe0ff */
[----:B--2---:R-:W-:Y:S01]  /*2490*/  R2UR UR9, R2 ;  /* 0x00000000020972ca */ /* 0x004fe200000e0000 */
[----:B------:R-:W-:Y:S01]  /*24a0*/  UMOV UR46, 0x0 ;  /* 0x00000000002e7882 */ /* 0x000fe20000000000 */
[----:B------:R-:W-:Y:S01]  /*24b0*/  R2UR UR10, R0 ;  /* 0x00000000000a72ca */ /* 0x000fe200000e0000 */
[----:B------:R-:W-:Y:S01]  /*24c0*/  UMOV UR47, 0x8110010 ;  /* 0x08110010002f7882 */ /* 0x000fe20000000000 */
[----:B------:R-:W-:Y:S01]  /*24d0*/  UIADD3 UR48, UPT, UPT, UR5, 0x780, URZ ;  /* 0x0000078005307890 */ /* 0x000fe2000fffe0ff */
[----:B------:R-:W-:Y:S01]  /*24e0*/  UMOV UR63, 0x40004040 ;  /* 0x40004040003f7882 */ /* 0x000fe20000000000 */
[----:B------:R-:W-:Y:S01]  /*24f0*/  UMOV UR40, 0x0 ;  /* 0x0000000000287882 */ /* 0x000fe20000000000 */
[----:B------:R-:W-:Y:S01]  /*2500*/  UMOV UR41, 0x8110010 ;  /* 0x0811001000297882 */ /* 0x000fe20000000000 */
[----:B------:R-:W-:Y:S01]  /*2510*/  UMOV UR61, 0x40004040 ;  /* 0x40004040003d7882 */ /* 0x000fe20000000000 */
[----:B------:R-:W-:Y:S01]  /*2520*/  UMOV UR38, 0x0 ;  /* 0x0000000000267882 */ /* 0x000fe20000000000 */
[----:B------:R-:W-:Y:S01]  /*2530*/  UMOV UR39, 0x8110010 ;  /* 0x0811001000277882 */ /* 0x000fe20000000000 */
[----:B------:R-:W-:Y:S01]  /*2540*/  UMOV UR59, 0x40004040 ;  /* 0x40004040003b7882 */ /* 0x000fe20000000000 */
[----:B------:R1:W-:Y:S01]  /*2550*/  UTCHMMA tmem[UR23], gdesc[UR62], tmem[UR24], tmem[UR46], idesc[UR47], !UPT ;  /* 0x00ff2e3e170079ea */ /* 0x0003e2000f800018 */
[----:B------:R-:W-:Y:S01]  /*2560*/  UMOV UR36, 0x0 ;  /* 0x0000000000247882 */ /* 0x000fe20000000000 */
[----:B------:R-:W-:Y:S01]  /*2570*/  UMOV UR37, 0x8110010 ;  /* 0x0811001000257882 */ /* 0x000fe20000000000 */
[----:B------:R-:W-:Y:S01]  /*2580*/  UMOV UR57, 0x40004040 ;  /* 0x4000404000397882 */ /* 0x000fe20000000000 */
[----:B------:R1:W-:Y:S01]  /*2590*/  UTCHMMA tmem[UR21], gdesc[UR60], tmem[UR22], tmem[UR40], idesc[UR41], UPT ;  /* 0x00ff283c150079ea */ /* 0x0003e2000b800016 */
        /* <DEDUP_REMOVED lines=16> */
[----:B------:R1:W-:Y:S01]  /*26a0*/  UTCHMMA tmem[UR11], gdesc[UR50], tmem[UR12], tmem[UR30], idesc[UR31], UPT ;  /* 0x00ff1e320b0079ea */ /* 0x0003e2000b80000c */
[----:B------:R1:W-:Y:S01]  /*26b0*/  UTCHMMA tmem[UR9], gdesc[UR48], tmem[UR10], tmem[UR26], idesc[UR27], UPT ;  /* 0x00ff1a30090079ea */ /* 0x0003e2000b80000a */
[----:B------:R-:W-:Y:S05]  /*26c0*/  BRA.U UP5, `(.L_x_54) ;  /* 0x0000000105047547 */ /* 0x000fea000b800000 */
[----:B-1----:R-:W-:Y:S05]  /*26d0*/  BPT.TRAP 0x1 ;  /* 0x000000040000795c */ /* 0x002fea0000300000 */
.L_x_54:
[----:B-1----:R-:W-:Y:S01]  /*26e0*/  UIADD3 UR10, UPT, UPT, UR4, 0x14090, URZ ;  /* 0x00014090040a7890 */ /* 0x002fe2000fffe0ff */
[----:B------:R-:W-:Y:S01]  /*26f0*/  HFMA2 R8, -RZ, RZ, 0, 5.9604644775390625e-08 ;  /* 0x00000001ff087431 */ /* 0x000fe200000001ff */
[----:B------:R-:W-:Y:S01]  /*2700*/  UISETP.GE.AND UP0, UPT, UR8, 0x81, UPT ;  /* 0x000000810800788c */ /* 0x000fe2000bf06270 */
[----:B------:R-:W-:Y:S01]  /*2710*/  MOV R7, RZ ;  /* 0x000000ff00077202 */ /* 0x000fe20000000f00 */
[----:B------:R-:W-:Y:S01]  /*2720*/  UMOV UR9, URZ ;  /* 0x000000ff00097c82 */ /* 0x000fe20008000000 */
[----:B------:R-:W-:Y:S01]  /*2730*/  UMOV UR27, 0x400 ;  /* 0x00000400001b7882 */ /* 0x000fe20000000000 */
[----:B------:R-:W-:-:S03]  /*2740*/  UMOV UR26, 0x1 ;  /* 0x00000001001a7882 */ /* 0x000fc60000000000 */
[----:B------:R1:W-:Y:S02]  /*2750*/  UTCBAR [UR10], URZ ;  /* 0x000000ff0a0073e9 */ /* 0x0003e400080000ff */
[----:B------:R-:W-:Y:S05]  /*2760*/  BRA.U !UP0, `(.L_x_55) ;  /* 0x0000001108a07547 */ /* 0x000fea000b800000 */
[----:B------:R-:W-:Y:S01]  /*2770*/  UIADD3 UR8, UPT, UPT, UR8, 0x7f, URZ ;  /* 0x0000007f08087890 */ /* 0x000fe2000fffe0ff */
[----:B------:R-:W-:Y:S01]  /*2780*/  CS2R R6, SRZ ;  /* 0x0000000000067805 */ /* 0x000fe2000001ff00 */
[----:B------:R-:W-:Y:S01]  /*2790*/  IMAD.MOV.U32 R8, RZ, RZ, 0x1 ;  /* 0x00000001ff087424 */ /* 0x000fe200078e00ff */
[----:B------:R-:W-:Y:S01]  /*27a0*/  MOV R5, RZ ;  /* 0x000000ff00057202 */ /* 0x000fe20000000f00 */
[----:B------:R-:W-:Y:S01]  /*27b0*/  USHF.R.S32.HI UR25, URZ, 0x1f, UR8 ;  /* 0x0000001fff197899 */ /* 0x000fe20008011408 */
[----:B-1----:R-:W-:Y:S01]  /*27c0*/  UMOV UR10, 0x2 ;  /* 0x00000002000a7882 */ /* 0x002fe20000000000 */
[----:B------:R-:W-:Y:S02]  /*27d0*/  UMOV UR26, 0x1 ;  /* 0x00000001001a7882 */ /* 0x000fe40000000000 */
[----:B------:R-:W-:Y:S01]  /*27e0*/  ULEA.HI UR25, UR25, UR8, URZ, 0x7 ;  /* 0x0000000819197291 */ /* 0x000fe2000f8f38ff */
[----:B------:R-:W-:Y:S02]  /*27f0*/  UMOV UR9, URZ ;  /* 0x000000ff00097c82 */ /* 0x000fe40008000000 */
[----:B------:R-:W-:Y:S01]  /*2800*/  UMOV UR8, 0x1 ;  /* 0x0000000100087882 */ /* 0x000fe20000000000 */
[----:B------:R-:W-:-:S12]  /*2810*/  USHF.R.S32.HI UR25, URZ, 0x7, UR25 ;  /* 0x00000007ff197899 */ /* 0x000fd80008011419 */
.L_x_74:
[----:B--2---:R-:W-:Y:S05]  /*2820*/  BRA.U !UP1, `(.L_x_56) ;  /* 0x0000000109047547 */ /* 0x004fea000b800000 */
[----:B------:R-:W-:Y:S05]  /*2830*/  BPT.TRAP 0x1 ;  /* 0x000000040000795c */ /* 0x000fea0000300000 */
.L_x_56:
[----:B------:R-:W-:Y:S01]  /*2840*/  ULEA UR11, UR10, UR4, 0x3 ;  /* 0x000000040a0b7291 */ /* 0x000fe2000f8e18ff */
[----:B------:R-:W-:Y:S01]  /*2850*/  SHF.L.U32 R4, R5, 0x1f, RZ ;  /* 0x0000001f05047819 */ /* 0x000fe200000006ff */
[----:B------:R-:W-:Y:S02]  /*2860*/  HFMA2 R0, -RZ, RZ, 0, 0 ;  /* 0x00000000ff007431 */ /* 0x000fe400000001ff */
[----:B------:R-:W-:Y:S05]  /*2870*/  IMAD.MOV.U32 R2, RZ, RZ, RZ ;  /* 0x000000ffff027224 */ /* 0x000fea00078e00ff */
[----:B------:R-:W1:Y:S02]  /*2880*/  SYNCS.PHASECHK.TRANS64.TRYWAIT P0, [UR11+0x14020], R4 ;  /* 0x01402004ff0075a7 */ /* 0x000e64000800110b */
[----:B-1----:R-:W-:Y:S05]  /*2890*/  @!P0 BRA `(.L_x_57) ;  /* 0x0000017c00188947 */ /* 0x002fea0003800000 */
.L_x_384:
[----:B------:R-:W-:Y:S01]  /*28a0*/  ULEA UR72, UR10, UR6, 0xa ;  /* 0x000000060a487291 */ /* 0x000fe2000f8e50ff */
[----:B------:R-:W-:Y:S01]  /*28b0*/  R2UR UR14, R2 ;  /* 0x00000000020e72ca */ /* 0x000fe200000e0000 */
[----:B------:R-:W-:Y:S01]  /*28c0*/  UIADD3 UR32, UPT, UPT, UR28, 0x2, URZ ;  /* 0x000000021c207890 */ /* 0x000fe2000fffe0ff */
[----:B------:R-:W-:Y:S01]  /*28d0*/  R2UR UR13, R0 ;  /* 0x00000000000d72ca */ /* 0x000fe200000e0000 */
[----:B------:R-:W-:Y:S01]  /*28e0*/  UIADD3 UR70, UPT, UPT, UR72, 0x2, URZ ;  /* 0x0000000248467890 */ /* 0x000fe2000fffe0ff */
[----:B------:R-:W-:Y:S01]  /*28f0*/  IMAD.MOV.U32 R2, RZ, RZ, RZ ;  /* 0x000000ffff027224 */ /* 0x000fe200078e00ff */
[----:B------:R-:W-:Y:S01]  /*2900*/  UIADD3 UR22, UPT, UPT, UR28, 0x4, URZ ;  /* 0x000000041c167890 */ /* 0x000fe2000fffe0ff */
[----:B------:R-:W-:Y:S01]  /*2910*/  IMAD.MOV.U32 R0, RZ, RZ, RZ ;  /* 0x000000ffff007224 */ /* 0x000fe200078e00ff */
[----:B------:R-:W-:Y:S02]  /*2920*/  UIADD3 UR68, UPT, UPT, UR72, 0x4, URZ ;  /* 0x0000000448447890 */ /* 0x000fe4000fffe0ff */
[----:B------:R-:W-:Y:S01]  /*2930*/  UIADD3 UR18, UPT, UPT, UR28, 0x6, URZ ;  /* 0x000000061c127890 */ /* 0x000fe2000fffe0ff */
[----:B------:R-:W-:Y:S01]  /*2940*/  R2UR UR12, R2 ;  /* 0x00000000020c72ca */ /* 0x000fe200000e0000 */
[----:B------:R-:W-:Y:S01]  /*2950*/  UIADD3 UR66, UPT, UPT, UR72, 0x6, URZ ;  /* 0x0000000648427890 */ /* 0x000fe2000fffe0ff */
[----:B------:R-:W-:Y:S01]  /*2960*/  R2UR UR11, R0 ;  /* 0x00000000000b72ca */ /* 0x000fe200000e0000 */
[----:B------:R-:W-:Y:S02]  /*2970*/  UIADD3 UR24, UPT, UPT, UR10, 0x1, URZ ;  /* 0x000000010a187890 */ /* 0x000fe4000fffe0ff */
[----:B------:R-:W-:Y:S02]  /*2980*/  UISETP.NE.AND UP4, UPT, UR44, URZ, UPT ;  /* 0x000000ff2c00728c */ /* 0x000fe4000bf85270 */
[----:B------:R-:W-:Y:S01]  /*2990*/  UISETP.NE.AND UP0, UPT, UR24, 0x3, UPT ;  /* 0x000000031800788c */ /* 0x000fe2000bf05270 */
[----:B------:R-:W-:Y:S01]  /*29a0*/  UMOV UR34, 0x0 ;  /* 0x0000000000227882 */ /* 0x000fe20000000000 */
[----:B------:R-:W-:Y:S02]  /*29b0*/  UMOV UR35, 0x8200010 ;  /* 0x0820001000237882 */ /* 0x000fe40000000000 */
[----:B------:R-:W-:Y:S02]  /*29c0*/  USEL UR10, URZ, 0x1, UP0 ;  /* 0x00000001ff0a7887 */ /* 0x000fe40008000000 */
[----:B------:R-:W-:Y:S01]  /*29d0*/  USEL UR24, UR24, URZ, UP0 ;  /* 0x000000ff18187287 */ /* 0x000fe20008000000 */
        /* <DEDUP_REMOVED lines=8> */
[----:B------:R-:W-:Y:S01]  /*2a60*/  UMOV UR21, 0x8200010 ;  /* 0x0820001000157882 */ /* 0x000fe20000000000 */
[----:B------:R-:W-:Y:S01]  /*2a70*/  UMOV UR23, 0x40004040 ;  /* 0x4000404000177882 */ /* 0x000fe20000000000 */
[----:B------:R-:W-:Y:S01]  /*2a80*/  UMOV UR69, 0x40004040 ;  /* 0x4000404000457882 */ /* 0x000fe20000000000 */
[----:B------:R-:W-:Y:S01]  /*2a90*/  UMOV UR16, 0x0 ;  /* 0x0000000000107882 */ /* 0x000fe20000000000 */
[----:B------:R2:W-:Y:S01]  /*2aa0*/  UTCHMMA gdesc[UR22], gdesc[UR68], tmem[UR12], tmem[UR20], idesc[UR21], UPT ;  /* 0x00ff1444160075ea */ /* 0x0005e2000b80000c */
[----:B------:R-:W-:Y:S01]  /*2ab0*/  UMOV UR17, 0x8200010 ;  /* 0x0820001000117882 */ /* 0x000fe20000000000 */
[----:B------:R-:W-:Y:S01]  /*2ac0*/  UMOV UR19, 0x40004040 ;  /* 0x4000404000137882 */ /* 0x000fe20000000000 */
[----:B------:R-:W-:Y:S01]  /*2ad0*/  LOP3.LUT R5, R5, UR10, RZ, 0x3c, !PT ;  /* 0x0000000a05057c12 */ /* 0x000fe2000f8e3cff */
[----:B------:R-:W-:Y:S02]  /*2ae0*/  UMOV UR67, 0x40004040 ;  /* 0x4000404000437882 */ /* 0x000fe40000000000 */
[----:B------:R2:W-:Y:S01]  /*2af0*/  UTCHMMA gdesc[UR18], gdesc[UR66], tmem[UR11], tmem[UR16], idesc[UR17], UPT ;  /* 0x00ff1042120075ea */ /* 0x0005e2000b80000b */
[----:B------:R-:W-:Y:S05]  /*2b00*/  BRA.U UP4, `(.L_x_58) ;  /* 0x0000000104047547 */ /* 0x000fea000b800000 */
[----:B--2---:R-:W-:Y:S05]  /*2b10*/  BPT.TRAP 0x1 ;  /* 0x000000040000795c */ /* 0x004fea0000300000 */
.L_x_58:
[----:B------:R-:W-:Y:S01]  /*2b20*/  LOP3.LUT R6, R6, 0x1, RZ, 0x3c, !PT ;  /* 0x0000000106067812 */ /* 0x000fe200078e3cff */
[----:B------:R-:W-:Y:S09]  /*2b30*/  UIADD3 UR10, UPT, UPT, UR4, 0x14050, URZ ;  /* 0x00014050040a7890 */ /* 0x000ff2000fffe0ff */
[----:B------:R3:W-:Y:S01]  /*2b40*/  UTCBAR [UR10], URZ ;  /* 0x000000ff0a0073e9 */ /* 0x0007e200080000ff */
[----:B------:R-:W-:Y:S05]  /*2b50*/  BRA.U UP5, `(.L_x_59) ;  /* 0x0000000105047547 */ /* 0x000fea000b800000 */
[----:B--23--:R-:W-:Y:S05]  /*2b60*/  BPT.TRAP 0x1 ;  /* 0x000000040000795c */ /* 0x00cfea0000300000 */
.L_x_59:
[----:B-1----:R-:W-:Y:S01]  /*2b70*/  SHF.L.U32 R3, R8, 0x1f, RZ ;  /* 0x0000001f08037819 */ /* 0x002fe200000006ff */
[----:B------:R-:W-:Y:S03]  /*2b80*/  UISETP.NE.AND UP3, UPT, UR43, URZ, UPT ;  /* 0x000000ff2b00728c */ /* 0x000fe6000bf65270 */
[----:B------:R-:W1:Y:S02]  /*2b90*/  SYNCS.PHASECHK.TRANS64.TRYWAIT P0, [UR4+0x140a8], R3 ;  /* 0x0140a803ff0075a7 */ /* 0x000e640008001104 */
[----:B-1----:R-:W-:Y:S06]  /*2ba0*/  @!P0 BRA `(.L_x_60) ;  /* 0x00000178006c8947 */ /* 0x002fec0003800000 */
.L_x_386:
[----:B------:R-:W-:Y:S05]  /*2bb0*/  BRA.U UP3, `(.L_x_61) ;  /* 0x0000000103047547 */ /* 0x000fea000b800000 */
[----:B--23--:R-:W-:Y:S05]  /*2bc0*/  BPT.TRAP 0x1 ;  /* 0x000000040000795c */ /* 0x00cfea0000300000 */
.L_x_61:
[----:B------:R-:W-:Y:S01]  /*2bd0*/  SHF.L.U32 R9, R7, 0x1f, RZ ;  /* 0x0000001f07097819 */ /* 0x000fe200000006ff */
[----:B------:R-:W-:Y:S01]  /*2be0*/  IMAD.MOV.U32 R4, RZ, RZ, 0xa0 ;  /* 0x000000a0ff047424 */ /* 0x000fe200078e00ff */
[----:B-1----:R-:W-:Y:S02]  /*2bf0*/  MOV R3, 0x180 ;  /* 0x0000018000037802 */ /* 0x002fe40000000f00 */
[----:B------:R-:W1:Y:S02]  /*2c00*/  SYNCS.PHASECHK.TRANS64.TRYWAIT P0, [UR4+0x14068], R9 ;  /* 0x01406809ff0075a7 */ /* 0x000e640008001104 */
[----:B-1----:R-:W-:Y:S05]  /*2c10*/  @!P0 BRA `(.L_x_62) ;  /* 0x0000017800688947 */ /* 0x002fea0003800000 */
.L_x_388:
[----:B------:R-:W-:Y:S01]  /*2c20*/  ULEA UR64, UR8, UR5, 0xa ;  /* 0x0000000508407291 */ /* 0x000fe2000f8e50ff */
[----:B------:R-:W-:Y:S01]  /*2c30*/  IMAD.MOV.U32 R2, RZ, RZ, 0xa8 ;  /* 0x000000a8ff027424 */ /* 0x000fe200078e00ff */
[----:B------:R-:W-:Y:S01]  /*2c40*/  UISETP.NE.U32.AND UP0, UPT, UR9, URZ, UPT ;  /* 0x000000ff0900728c */ /* 0x000fe2000bf05070 */
[----:B--2---:R-:W-:Y:S01]  /*2c50*/  R2UR UR22, R4 ;  /* 0x00000000041672ca */ /* 0x004fe200000e0000 */
[----:B------:R-:W-:Y:S01]  /*2c60*/  UIADD3 UR62, UPT, UPT, UR64, 0x80, URZ ;  /* 0x00000080403e7890 */ /* 0x000fe2000fffe0ff */
[----:B------:R-:W-:Y:S01]  /*2c70*/  IMAD.MOV.U32 R4, RZ, RZ, 0xb0 ;  /* 0x000000b0ff047424 */ /* 0x000fe200078e00ff */
[----:B------:R-:W-:Y:S01]  /*2c80*/  UIADD3 UR60, UPT, UPT, UR64, 0x100, URZ ;  /* 0x00000100403c7890 */ /* 0x000fe2000fffe0ff */
[----:B------:R-:W-:Y:S01]  /*2c90*/  R2UR UR20, R2 ;  /* 0x00000000021472ca */ /* 0x000fe200000e0000 */
[----:B------:R-:W-:Y:S01]  /*2ca0*/  UIADD3 UR58, UPT, UPT, UR64, 0x180, URZ ;  /* 0x00000180403a7890 */ /* 0x000fe2000fffe0ff */
[----:B------:R-:W-:Y:S01]  /*2cb0*/  IMAD.MOV.U32 R2, RZ, RZ, 0xb8 ;  /* 0x000000b8ff027424 */ /* 0x000fe200078e00ff */
[----:B------:R-:W-:Y:S01]  /*2cc0*/  UIADD3 UR56, UPT, UPT, UR64, 0x200, URZ ;  /* 0x0000020040387890 */ /* 0x000fe2000fffe0ff */
[----:B------:R-:W-:Y:S01]  /*2cd0*/  R2UR UR23, R3 ;  /* 0x00000000031772ca */ /* 0x000fe200000e0000 */
[----:B------:R-:W-:Y:S01]  /*2ce0*/  UIADD3 UR54, UPT, UPT, UR64, 0x280, URZ ;  /* 0x0000028040367890 */ /* 0x000fe2000fffe0ff */
[----:B-1----:R-:W-:Y:S01]  /*2cf0*/  IMAD.MOV.U32 R0, RZ, RZ, 0x180 ;  /* 0x00000180ff007424 */ /* 0x002fe200078e00ff */
[----:B------:R-:W-:Y:S01]  /*2d00*/  UIADD3 UR52, UPT, UPT, UR64, 0x300, URZ ;  /* 0x0000030040347890 */ /* 0x000fe2000fffe0ff */
[----:B------:R-:W-:Y:S01]  /*2d10*/  R2UR UR16, R2 ;  /* 0x00000000021072ca */ /* 0x000fe200000e0000 */
[----:B------:R-:W-:Y:S01]  /*2d20*/  UIADD3 UR50, UPT, UPT, UR64, 0x380, URZ ;  /* 0x0000038040327890 */ /* 0x000fe2000fffe0ff */
[----:B------:R-:W-:Y:S01]  /*2d30*/  IMAD.MOV.U32 R2, RZ, RZ, 0xc8 ;  /* 0x000000c8ff027424 */ /* 0x000fe200078e00ff */
[----:B------:R-:W-:Y:S01]  /*2d40*/  R2UR UR18, R4 ;  /* 0x00000000041272ca */ /* 0x000fe200000e0000 */
[----:B------:R-:W-:Y:S01]  /*2d50*/  IMAD.MOV.U32 R3, RZ, RZ, 0x180 ;  /* 0x00000180ff037424 */ /* 0x000fe200078e00ff */
[----:B------:R-:W-:Y:S01]  /*2d60*/  R2UR UR21, R0 ;  /* 0x00000000001572ca */ /* 0x000fe200000e0000 */
[----:B------:R-:W-:Y:S01]  /*2d70*/  IMAD.MOV.U32 R4, RZ, RZ, 0xc0 ;  /* 0x000000c0ff047424 */ /* 0x000fe200078e00ff */
[----:B------:R-:W-:Y:S01]  /*2d80*/  R2UR UR12, R2 ;  /* 0x00000000020c72ca */ /* 0x000fe200000e0000 */
[----:B------:R-:W-:Y:S01]  /*2d90*/  IMAD.MOV.U32 R2, RZ, RZ, 0xd0 ;  /* 0x000000d0ff027424 */ /* 0x000fe200078e00ff */
[C---:B------:R-:W-:Y:S01]  /*2da0*/  R2UR UR19, R3.reuse ;  /* 0x00000000031372ca */ /* 0x040fe200000e0000 */
[----:B------:R-:W-:Y:S01]  /*2db0*/  UMOV UR48, 0x0 ;  /* 0x0000000000307882 */ /* 0x000fe20000000000 */
[----:B------:R-:W-:Y:S01]  /*2dc0*/  R2UR UR17, R0 ;  /* 0x00000000001172ca */ /* 0x000fe200000e0000 */
[----:B------:R-:W-:Y:S01]  /*2dd0*/  UMOV UR49, 0x8110010 ;  /* 0x0811001000317882 */ /* 0x000fe20000000000 */
[----:B---3--:R-:W-:Y:S01]  /*2de0*/  R2UR UR10, R2 ;  /* 0x00000000020a72ca */ /* 0x008fe200000e0000 */
[----:B------:R-:W-:Y:S01]  /*2df0*/  IMAD.MOV.U32 R2, RZ, RZ, 0xd8 ;  /* 0x000000d8ff027424 */ /* 0x000fe200078e00ff */
[----:B------:R-:W-:Y:S01]  /*2e00*/  R2UR UR14, R4 ;  /* 0x00000000040e72ca */ /* 0x000fe200000e0000 */
[----:B------:R-:W-:Y:S01]  /*2e10*/  UMOV UR65, 0x40004040 ;  /* 0x4000404000417882 */ /* 0x000fe20000000000 */
[----:B------:R-:W-:Y:S01]  /*2e20*/  R2UR UR15, R3 ;  /* 0x00000000030f72ca */ /* 0x000fe200000e0000 */
[----:B------:R1:W-:Y:S01]  /*2e30*/  UTCHMMA tmem[UR22], gdesc[UR64], tmem[UR23], tmem[UR48], idesc[UR49], UP0 ;  /* 0x00ff3040160079ea */ /* 0x0003e20008000017 */
[C---:B------:R-:W-:Y:S01]  /*2e40*/  R2UR UR13, R0.reuse ;  /* 0x00000000000d72ca */ /* 0x040fe200000e0000 */
[----:B------:R-:W-:Y:S01]  /*2e50*/  UMOV UR46, 0x0 ;  /* 0x00000000002e7882 */ /* 0x000fe20000000000 */
[----:B------:R-:W-:Y:S01]  /*2e60*/  R2UR UR11, R0 ;  /* 0x00000000000b72ca */ /* 0x000fe200000e0000 */
[----:B------:R-:W-:Y:S01]  /*2e70*/  UMOV UR47, 0x8110010 ;  /* 0x08110010002f7882 */ /* 0x000fe20000000000 */
[----:B------:R-:W-:Y:S01]  /*2e80*/  R2UR UR8, R2 ;  /* 0x00000000020872ca */ /* 0x000fe200000e0000 */
[----:B------:R-:W-:Y:S01]  /*2e90*/  UMOV UR63, 0x40004040 ;  /* 0x40004040003f7882 */ /* 0x000fe20000000000 */
[----:B------:R-:W-:Y:S01]  /*2ea0*/  R2UR UR9, R0 ;  /* 0x00000000000972ca */ /* 0x000fe200000e0000 */
[----:B------:R1:W-:Y:S01]  /*2eb0*/  UTCHMMA tmem[UR20], gdesc[UR62], tmem[UR21], tmem[UR46], idesc[UR47], UPT ;  /* 0x00ff2e3e140079ea */ /* 0x0003e2000b800015 */
[----:B------:R-:W-:Y:S01]  /*2ec0*/  UMOV UR40, 0x0 ;  /* 0x0000000000287882 */ /* 0x000fe20000000000 */
        /* <DEDUP_REMOVED lines=21> */
[----:B------:R-:W-:Y:S02]  /*3020*/  UMOV UR51, 0x40004040 ;  /* 0x4000404000337882 */ /* 0x000fe40000000000 */
[----:B------:R1:W-:Y:S01]  /*3030*/  UTCHMMA tmem[UR8], gdesc[UR50], tmem[UR9], tmem[UR30], idesc[UR31], UPT ;  /* 0x00ff1e32080079ea */ /* 0x0003e2000b800009 */
[----:B------:R-:W-:Y:S05]  /*3040*/  BRA.U UP5, `(.L_x_63) ;  /* 0x0000000105047547 */ /* 0x000fea000b800000 */
[----:B-1----:R-:W-:Y:S05]  /*3050*/  BPT.TRAP 0x1 ;  /* 0x000000040000795c */ /* 0x002fea0000300000 */
.L_x_63:
[----:B------:R-:W-:Y:S01]  /*3060*/  LOP3.LUT R8, R8, 0x1, RZ, 0x3c, !PT ;  /* 0x0000000108087812 */ /* 0x000fe200078e3cff */
[----:B-1----:R-:W-:Y:S09]  /*3070*/  UIADD3 UR8, UPT, UPT, UR4, 0x14098, URZ ;  /* 0x0001409804087890 */ /* 0x002ff2000fffe0ff */
[----:B------:R1:W-:Y:S01]  /*3080*/  UTCBAR [UR8], URZ ;  /* 0x000000ff080073e9 */ /* 0x0003e200080000ff */
[----:B------:R-:W-:Y:S05]  /*3090*/  BRA.U !UP1, `(.L_x_64) ;  /* 0x0000000109047547 */ /* 0x000fea000b800000 */
[----:B-1----:R-:W-:Y:S05]  /*30a0*/  BPT.TRAP 0x1 ;  /* 0x000000040000795c */ /* 0x002fea0000300000 */
.L_x_64:
[----:B------:R-:W-:Y:S01]  /*30b0*/  ULEA UR12, UR26, UR4, 0x3 ;  /* 0x000000041a0c7291 */ /* 0x000fe2000f8e18ff */
[----:B------:R-:W-:Y:S01]  /*30c0*/  IMAD.MOV.U32 R2, RZ, RZ, 0x80 ;  /* 0x00000080ff027424 */ /* 0x000fe200078e00ff */
[----:B------:R-:W-:Y:S01]  /*30d0*/  UIADD3 UR20, UPT, UPT, UR28, 0x400, URZ ;  /* 0x000004001c147890 */ /* 0x000fe2000fffe0ff */
[----:B------:R-:W-:Y:S01]  /*30e0*/  IMAD.MOV.U32 R0, RZ, RZ, 0x80 ;  /* 0x00000080ff007424 */ /* 0x000fe200078e00ff */
[----:B------:R-:W-:Y:S02]  /*30f0*/  UIADD3 UR12, UPT, UPT, UR12, 0x14038, URZ ;  /* 0x000140380c0c7890 */ /* 0x000fe4000fffe0ff */
[----:B------:R-:W-:Y:S01]  /*3100*/  UIADD3 UR18, UPT, UPT, UR28, 0x402, URZ ;  /* 0x000004021c127890 */ /* 0x000fe2000fffe0ff */
[----:B------:R-:W-:Y:S01]  /*3110*/  R2UR UR11, R2 ;  /* 0x00000000020b72ca */ /* 0x000fe200000e0000 */
[----:B------:R-:W-:Y:S01]  /*3120*/  UIADD3 UR16, UPT, UPT, UR28, 0x404, URZ ;  /* 0x000004041c107890 */ /* 0x000fe2000fffe0ff */
[----:B------:R-:W-:Y:S01]  /*3130*/  R2UR UR10, R0 ;  /* 0x00000000000a72ca */ /* 0x000fe200000e0000 */
[----:B------:R-:W-:Y:S01]  /*3140*/  UIADD3 UR14, UPT, UPT, UR28, 0x406, URZ ;  /* 0x000004061c0e7890 */ /* 0x000fe2000fffe0ff */
[----:B------:R-:W-:Y:S01]  /*3150*/  R2UR UR9, R2 ;  /* 0x00000000020972ca */ /* 0x000fe200000e0000 */
[----:B------:R-:W-:Y:S01]  /*3160*/  UIADD3 UR13, UPT, UPT, UR26, 0x1, URZ ;  /* 0x000000011a0d7890 */ /* 0x000fe2000fffe0ff */
[----:B-1----:R-:W-:Y:S01]  /*3170*/  R2UR UR8, R0 ;  /* 0x00000000000872ca */ /* 0x002fe200000e0000 */
[----:B------:R1:W-:Y:S01]  /*3180*/  UTCBAR [UR12], URZ ;  /* 0x000000ff0c0073e9 */ /* 0x0003e200080000ff */
[----:B------:R-:W-:Y:S01]  /*3190*/  UMOV UR73, 0x40004040 ;  /* 0x4000404000497882 */ /* 0x000fe20000000000 */
[----:B------:R-:W-:Y:S01]  /*31a0*/  UISETP.NE.AND UP0, UPT, UR13, 0x3, UPT ;  /* 0x000000030d00788c */ /* 0x000fe2000bf05270 */
[----:B------:R-:W-:Y:S01]  /*31b0*/  UMOV UR30, 0x0 ;  /* 0x00000000001e7882 */ /* 0x000fe20000000000 */
[----:B------:R-:W-:Y:S02]  /*31c0*/  UMOV UR31, 0x8200010 ;  /* 0x08200010001f7882 */ /* 0x000fe40000000000 */
        /* <DEDUP_REMOVED lines=16> */
[----:B------:R-:W-:Y:S02]  /*32d0*/  UMOV UR15, 0x40004040 ;  /* 0x40004040000f7882 */ /* 0x000fe40000000000 */
[----:B------:R1:W-:Y:S01]  /*32e0*/  UTCHMMA gdesc[UR14], gdesc[UR66], tmem[UR8], tmem[UR34], idesc[UR35], UPT ;  /* 0x00ff22420e0075ea */ /* 0x0003e2000b800008 */
[----:B------:R-:W-:Y:S05]  /*32f0*/  BRA.U UP3, `(.L_x_65) ;  /* 0x0000000103047547 */ /* 0x000fea000b800000 */
[----:B-1----:R-:W-:Y:S05]  /*3300*/  BPT.TRAP 0x1 ;  /* 0x000000040000795c */ /* 0x002fea0000300000 */
.L_x_65:
[----:B-1----:R-:W-:Y:S09]  /*3310*/  UIADD3 UR8, UPT, UPT, UR4, 0x14060, URZ ;  /* 0x0001406004087890 */ /* 0x002ff2000fffe0ff */
[----:B------:R1:W-:Y:S01]  /*3320*/  UTCBAR [UR8], URZ ;  /* 0x000000ff080073e9 */ /* 0x0003e200080000ff */
[----:B------:R-:W-:Y:S05]  /*3330*/  BRA.U !UP1, `(.L_x_66) ;  /* 0x0000000109047547 */ /* 0x000fea000b800000 */
[----:B-1----:R-:W-:Y:S05]  /*3340*/  BPT.TRAP 0x1 ;  /* 0x000000040000795c */ /* 0x002fea0000300000 */
.L_x_66:
[----:B------:R-:W-:Y:S02]  /*3350*/  ULEA UR9, UR13, UR4, 0x3 ;  /* 0x000000040d097291 */ /* 0x000fe4000f8e18ff */
[----:B------:R-:W-:Y:S02]  /*3360*/  UIADD3 UR13, UPT, UPT, UR13, 0x1, URZ ;  /* 0x000000010d0d7890 */ /* 0x000fe4000fffe0ff */
[----:B-1----:R-:W-:Y:S02]  /*3370*/  UIADD3 UR8, UPT, UPT, UR9, 0x14038, URZ ;  /* 0x0001403809087890 */ /* 0x002fe4000fffe0ff */
[----:B------:R-:W-:Y:S04]  /*3380*/  UISETP.NE.AND UP0, UPT, UR13, 0x3, UPT ;  /* 0x000000030d00788c */ /* 0x000fe8000bf05270 */
[----:B------:R-:W-:Y:S03]  /*3390*/  USEL UR26, UR13, URZ, UP0 ;  /* 0x000000ff0d1a7287 */ /* 0x000fe60008000000 */
[----:B------:R1:W-:Y:S01]  /*33a0*/  UTCBAR [UR8], URZ ;  /* 0x000000ff080073e9 */ /* 0x0003e200080000ff */
[----:B------:R-:W-:Y:S08]  /*33b0*/  BRA.U !UP1, `(.L_x_67) ;  /* 0x0000000109047547 */ /* 0x000ff0000b800000 */
[----:B-1----:R-:W-:Y:S05]  /*33c0*/  BPT.TRAP 0x1 ;  /* 0x000000040000795c */ /* 0x002fea0000300000 */
.L_x_67:
[----:B-1----:R-:W-:Y:S01]  /*33d0*/  ULEA UR8, UR24, UR4, 0x3 ;  /* 0x0000000418087291 */ /* 0x002fe2000f8e18ff */
[----:B------:R-:W-:Y:S08]  /*33e0*/  SHF.L.U32 R3, R5, 0x1f, RZ ;  /* 0x0000001f05037819 */ /* 0x000ff000000006ff */
[----:B------:R-:W1:Y:S02]  /*33f0*/  SYNCS.PHASECHK.TRANS64.TRYWAIT P0, [UR8+0x14020], R3 ;  /* 0x01402003ff0075a7 */ /* 0x000e640008001108 */
[----:B-1----:R-:W-:Y:S05]  /*3400*/  @!P0 BRA `(.L_x_68) ;  /* 0x0000017000848947 */ /* 0x002fea0003800000 */
.L_x_390:
[----:B------:R-:W-:Y:S05]  /*3410*/  BRA.U UP5, `(.L_x_69) ;  /* 0x0000000105047547 */ /* 0x000fea000b800000 */
[----:B------:R-:W-:Y:S05]  /*3420*/  BPT.TRAP 0x1 ;  /* 0x000000040000795c */ /* 0x000fea0000300000 */
.L_x_69:
[----:B-1----:R-:W-:Y:S04]  /*3430*/  SHF.L.U32 R3, R8, 0x1f, RZ ;  /* 0x0000001f08037819 */ /* 0x002fe800000006ff */
[----:B------:R-:W1:Y:S02]  /*3440*/  SYNCS.PHASECHK.TRANS64.TRYWAIT P0, [UR4+0x140a0], R3 ;  /* 0x0140a003ff0075a7 */ /* 0x000e640008001104 */
[----:B-1----:R-:W-:Y:S05]  /*3450*/  @!P0 BRA `(.L_x_70) ;  /* 0x0000017000888947 */ /* 0x002fea0003800000 */
.L_x_392:
[----:B------:R-:W-:Y:S05]  /*3460*/  BRA.U UP4, `(.L_x_71) ;  /* 0x0000000104047547 */ /* 0x000fea000b800000 */
[----:B------:R-:W-:Y:S05]  /*3470*/  BPT.TRAP 0x1 ;  /* 0x000000040000795c */ /* 0x000fea0000300000 */
.L_x_71:
[----:B------:R-:W-:Y:S01]  /*3480*/  SHF.L.U32 R4, R6, 0x1f, RZ ;  /* 0x0000001f06047819 */ /* 0x000fe200000006ff */
[----:B-1----:R-:W-:Y:S02]  /*3490*/  HFMA2 R0, -RZ, RZ, 0, 1.52587890625e-05 ;  /* 0x00000100ff007431 */ /* 0x002fe400000001ff */
[----:B------:R-:W-:Y:S01]  /*34a0*/  IMAD.MOV.U32 R2, RZ, RZ, 0x20 ;  /* 0x00000020ff027424 */ /* 0x000fe200078e00ff */
[----:B------:R-:W1:Y:S02]  /*34b0*/  SYNCS.PHASECHK.TRANS64.TRYWAIT P0, [UR4+0x14058], R4 ;  /* 0x01405804ff0075a7 */ /* 0x000e640008001104 */
[----:B-1----:R-:W-:Y:S05]  /*34c0*/  @!P0 BRA `(.L_x_72) ;  /* 0x0000017000848947 */ /* 0x002fea0003800000 */
.L_x_394:
[----:B------:R-:W-:Y:S01]  /*34d0*/  USHF.L.U32 UR27, UR24, 0xa, URZ ;  /* 0x0000000a181b7899 */ /* 0x000fe200080006ff */
[----:B------:R-:W-:Y:S01]  /*34e0*/  R2UR UR22, R2 ;  /* 0x00000000021672ca */ /* 0x000fe200000e0000 */
[----:B------:R-:W-:Y:S01]  /*34f0*/  IMAD.MOV.U32 R2, RZ, RZ, 0x100 ;  /* 0x00000100ff027424 */ /* 0x000fe200078e00ff */
[----:B------:R-:W-:Y:S01]  /*3500*/  R2UR UR23, R0 ;  /* 0x00000000001772ca */ /* 0x000fe200000e0000 */
[----:B------:R-:W-:Y:S01]  /*3510*/  UIADD3 UR64, UPT, UPT, UR5, UR27, URZ ;  /* 0x0000001b05407290 */ /* 0x000fe2000fffe0ff */
[----:B-1----:R-:W-:Y:S01]  /*3520*/  IMAD.MOV.U32 R3, RZ, RZ, 0x28 ;  /* 0x00000028ff037424 */ /* 0x002fe200078e00ff */
[----:B------:R-:W-:Y:S01]  /*3530*/  UMOV UR48, 0x0 ;  /* 0x0000000000307882 */ /* 0x000fe20000000000 */
[C---:B------:R-:W-:Y:S01]  /*3540*/  R2UR UR21, R2.reuse ;  /* 0x00000000021572ca */ /* 0x040fe200000e0000 */
[----:B------:R-:W-:Y:S01]  /*3550*/  UIADD3 UR62, UPT, UPT, UR64, 0x80, URZ ;  /* 0x00000080403e7890 */ /* 0x000fe2000fffe0ff */
[----:B------:R-:W-:Y:S01]  /*3560*/  R2UR UR19, R2 ;  /* 0x00000000021372ca */ /* 0x000fe200000e0000 */
[----:B------:R-:W-:Y:S01]  /*3570*/  UIADD3 UR60, UPT, UPT, UR64, 0x100, URZ ;  /* 0x00000100403c7890 */ /* 0x000fe2000fffe0ff */
[----:B------:R-:W-:Y:S01]  /*3580*/  IMAD.MOV.U32 R2, RZ, RZ, 0x40 ;  /* 0x00000040ff027424 */ /* 0x000fe200078e00ff */
[----:B------:R-:W-:Y:S01]  /*3590*/  UIADD3 UR58, UPT, UPT, UR64, 0x180, URZ ;  /* 0x00000180403a7890 */ /* 0x000fe2000fffe0ff */
[----:B------:R-:W-:Y:S01]  /*35a0*/  IMAD.MOV.U32 R0, RZ, RZ, 0x30 ;  /* 0x00000030ff007424 */ /* 0x000fe200078e00ff */
[----:B------:R-:W-:Y:S01]  /*35b0*/  UIADD3 UR56, UPT, UPT, UR64, 0x200, URZ ;  /* 0x0000020040387890 */ /* 0x000fe2000fffe0ff */
[----:B------:R-:W-:Y:S01]  /*35c0*/  R2UR UR20, R3 ;  /* 0x00000000031472ca */ /* 0x000fe200000e0000 */
[----:B------:R-:W-:Y:S01]  /*35d0*/  UIADD3 UR54, UPT, UPT, UR64, 0x280, URZ ;  /* 0x0000028040367890 */ /* 0x000fe2000fffe0ff */
[----:B------:R-:W-:Y:S01]  /*35e0*/  R2UR UR14, R2 ;  /* 0x00000000020e72ca */ /* 0x000fe200000e0000 */
[----:B------:R-:W-:Y:S01]  /*35f0*/  UIADD3 UR52, UPT, UPT, UR64, 0x300, URZ ;  /* 0x0000030040347890 */ /* 0x000fe2000fffe0ff */
[----:B------:R-:W-:Y:S01]  /*3600*/  IMAD.MOV.U32 R2, RZ, RZ, 0x100 ;  /* 0x00000100ff027424 */ /* 0x000fe200078e00ff */
        /* <DEDUP_REMOVED lines=8> */
[----:B------:R-:W-:Y:S01]  /*3690*/  R2UR UR17, R0 ;  /* 0x00000000001172ca */ /* 0x000fe200000e0000 */
[----:B------:R-:W-:Y:S01]  /*36a0*/  UMOV UR49, 0x8110010 ;  /* 0x0811001000317882 */ /* 0x000fe20000000000 */
[----:B------:R-:W-:Y:S01]  /*36b0*/  R2UR UR10, R2 ;  /* 0x00000000020a72ca */ /* 0x000fe200000e0000 */
[----:B------:R-:W-:Y:S01]  /*36c0*/  IMAD.MOV.U32 R2, RZ, RZ, 0x58 ;  /* 0x00000058ff027424 */ /* 0x000fe200078e00ff */
[C---:B------:R-:W-:Y:S01]  /*36d0*/  R2UR UR15, R0.reuse ;  /* 0x00000000000f72ca */ /* 0x040fe200000e0000 */
[----:B------:R-:W-:Y:S01]  /*36e0*/  UMOV UR65, 0x40004040 ;  /* 0x4000404000417882 */ /* 0x000fe20000000000 */
[----:B------:R-:W-:Y:S01]  /*36f0*/  R2UR UR12, R3 ;  /* 0x00000000030c72ca */ /* 0x000fe200000e0000 */
[----:B------:R1:W-:Y:S01]  /*3700*/  UTCHMMA tmem[UR22], gdesc[UR64], tmem[UR23], tmem[UR48], idesc[UR49], UPT ;  /* 0x00ff3040160079ea */ /* 0x0003e2000b800017 */
[----:B------:R-:W-:Y:S01]  /*3710*/  R2UR UR11, R0 ;  /* 0x00000000000b72ca */ /* 0x000fe200000e0000 */
[----:B------:R-:W-:Y:S01]  /*3720*/  UMOV UR46, 0x0 ;  /* 0x00000000002e7882 */ /* 0x000fe20000000000 */
[----:B------:R-:W-:Y:S01]  /*3730*/  R2UR UR8, R2 ;  /* 0x00000000020872ca */ /* 0x000fe200000e0000 */
[----:B------:R-:W-:Y:S01]  /*3740*/  UMOV UR47, 0x8110010 ;  /* 0x08110010002f7882 */ /* 0x000fe20000000000 */
[----:B------:R-:W-:Y:S01]  /*3750*/  R2UR UR9, R0 ;  /* 0x00000000000972ca */ /* 0x000fe200000e0000 */
        /* <DEDUP_REMOVED lines=28> */
.L_x_73:
[----:B-1----:R-:W-:Y:S01]  /*3920*/  UIADD3 UR11, UPT, UPT, UR4, 0x14090, URZ ;  /* 0x00014090040b7890 */ /* 0x002fe2000fffe0ff */
[----:B------:R-:W-:Y:S01]  /*3930*/  LOP3.LUT R7, R7, 0x1, RZ, 0x3c, !PT ;  /* 0x0000000107077812 */ /* 0x000fe200078e3cff */
[----:B------:R-:W-:Y:S02]  /*3940*/  UIADD3 UR10, UPT, UPT, UR24, 0x1, URZ ;  /* 0x00000001180a7890 */ /* 0x000fe4000fffe0ff */
[----:B------:R-:W-:Y:S02]  /*3950*/  UISETP.GT.AND UP0, UPT, UR25, 0x2, UPT ;  /* 0x000000021900788c */ /* 0x000fe4000bf04270 */
[----:B------:R-:W-:Y:S02]  /*3960*/  UISETP.NE.AND UP2, UPT, UR10, 0x3, UPT ;  /* 0x000000030a00788c */ /* 0x000fe4000bf45270 */
[----:B------:R-:W-:Y:S01]  /*3970*/  UIADD3 UR25, UPT, UPT, UR25, -0x1, URZ ;  /* 0xffffffff19197890 */ /* 0x000fe2000fffe0ff */
[----:B------:R2:W-:Y:S01]  /*3980*/  UTCBAR [UR11], URZ ;  /* 0x000000ff0b0073e9 */ /* 0x0005e200080000ff */
[----:B------:R-:W-:Y:S02]  /*3990*/  USEL UR8, URZ, 0x1, UP2 ;  /* 0x00000001ff087887 */ /* 0x000fe40009000000 */
[----:B------:R-:W-:Y:S01]  /*39a0*/  USEL UR10, UR10, URZ, UP2 ;  /* 0x000000ff0a0a7287 */ /* 0x000fe20009000000 */
[----:B------:R-:W-:Y:S03]  /*39b0*/  UMOV UR9, 0x1 ;  /* 0x0000000100097882 */ /* 0x000fe60000000000 */
[----:B------:R-:W-:Y:S01]  /*39c0*/  LOP3.LUT R5, R5, UR8, RZ, 0x3c, !PT ;  /* 0x0000000805057c12 */ /* 0x000fe2000f8e3cff */
[----:B------:R-:W-:Y:S01]  /*39d0*/  UMOV UR8, UR24 ;  /* 0x0000001800087c82 */ /* 0x000fe20008000000 */
[----:B------:R-:W-:Y:S05]  /*39e0*/  BRA.U UP0, `(.L_x_74) ;  /* 0xffffffed008c7547 */ /* 0x000fea000b83ffff */
.L_x_55:
[----:B------:R-:W-:Y:S04]  /*39f0*/  BSSY.RECONVERGENT B0, `(.L_x_75) ;  /* 0x0000003000007945 */ /* 0x000fe80003800200 */
[----:B------:R-:W-:Y:S05]  /*3a00*/  @!P4 BRA `(.L_x_76) ;  /* 0x000000000004c947 */ /* 0x000fea0003800000 */
[----:B-12---:R-:W-:Y:S05]  /*3a10*/  BPT.TRAP 0x1 ;  /* 0x000000040000795c */ /* 0x006fea0000300000 */
.L_x_76:
[----:B-12---:R-:W-:Y:S05]  /*3a20*/  BSYNC.RECONVERGENT B0 ;  /* 0x0000000000007941 */ /* 0x006fea0003800200 */
.L_x_75:
[----:B------:R-:W-:Y:S01]  /*3a30*/  UIADD3 UR6, UPT, UPT, UR4, 0x14010, URZ ;  /* 0x0001401004067890 */ /* 0x000fe2000fffe0ff */
[----:B------:R-:W-:Y:S08]  /*3a40*/  BSSY.RECONVERGENT B0, `(.L_x_77) ;  /* 0x0000004000007945 */ /* 0x000ff00003800200 */
[----:B------:R1:W-:Y:S01]  /*3a50*/  UTCBAR [UR6], URZ ;  /* 0x000000ff060073e9 */ /* 0x0003e200080000ff */
[----:B------:R-:W-:Y:S05]  /*3a60*/  @!P4 BRA `(.L_x_78) ;  /* 0x000000000004c947 */ /* 0x000fea0003800000 */
[----:B-1----:R-:W-:Y:S05]  /*3a70*/  BPT.TRAP 0x1 ;  /* 0x000000040000795c */ /* 0x002fea0000300000 */
.L_x_78:
[----:B-1----:R-:W-:Y:S05]  /*3a80*/  BSYNC.RECONVERGENT B0 ;  /* 0x0000000000007941 */ /* 0x002fea0003800200 */
.L_x_77:
[----:B------:R-:W-:-:S09]  /*3a90*/  UIADD3 UR6, UPT, UPT, UR4, 0x14018, URZ ;  /* 0x0001401804067890 */ /* 0x000fd2000fffe0ff */
[----:B------:R1:W-:Y:S01]  /*3aa0*/  UTCBAR [UR6], URZ ;  /* 0x000000ff060073e9 */ /* 0x0003e200080000ff */
[----:B------:R-:W-:Y:S05]  /*3ab0*/  BRA.U UP5, `(.L_x_79) ;  /* 0x0000000105047547 */ /* 0x000fea000b800000 */
[----:B-1----:R-:W-:Y:S05]  /*3ac0*/  BPT.TRAP 0x1 ;  /* 0x000000040000795c */ /* 0x002fea0000300000 */
.L_x_79:
[----:B------:R-:W-:-:S04]  /*3ad0*/  SHF.L.U32 R3, R8, 0x1f, RZ ;  /* 0x0000001f08037819 */ /* 0x000fc800000006ff */
[----:B------:R-:W2:Y:S02]  /*3ae0*/  SYNCS.PHASECHK.TRANS64.TRYWAIT P0, [UR4+0x140a8], R3 ;  /* 0x0140a803ff0075a7 */ /* 0x000ea40008001104 */
[----:B--2---:R-:W-:Y:S05]  /*3af0*/  @!P0 BRA `(.L_x_80) ;  /* 0x0000016c00108947 */ /* 0x004fea0003800000 */
.L_x_396:
[----:B------:R-:W-:Y:S05]  /*3b00*/  BRA.U UP3, `(.L_x_81) ;  /* 0x0000000103047547 */ /* 0x000fea000b800000 */
[----:B-1----:R-:W-:Y:S05]  /*3b10*/  BPT.TRAP 0x1 ;  /* 0x000000040000795c */ /* 0x002fea0000300000 */
.L_x_81:
[----:B------:R-:W-:Y:S01]  /*3b20*/  SHF.L.U32 R7, R7, 0x1f, RZ ;  /* 0x0000001f07077819 */ /* 0x000fe200000006ff */
[----:B--2---:R-:W-:Y:S02]  /*3b30*/  HFMA2 R3, -RZ, RZ, 0, 2.288818359375e-05 ;  /* 0x00000180ff037431 */ /* 0x004fe400000001ff */
[----:B------:R-:W-:Y:S01]  /*3b40*/  IMAD.MOV.U32 R4, RZ, RZ, 0xa0 ;  /* 0x000000a0ff047424 */ /* 0x000fe200078e00ff */
[----:B------:R-:W2:Y:S02]  /*3b50*/  SYNCS.PHASECHK.TRANS64.TRYWAIT P0, [UR4+0x14068], R7 ;  /* 0x01406807ff0075a7 */ /* 0x000ea40008001104 */
[----:B--2---:R-:W-:Y:S05]  /*3b60*/  @!P0 BRA `(.L_x_82) ;  /* 0x0000016c000c8947 */ /* 0x004fea0003800000 */
.L_x_398:
[----:B------:R-:W-:Y:S01]  /*3b70*/  IMAD.MOV.U32 R2, RZ, RZ, 0xa8 ;  /* 0x000000a8ff027424 */ /* 0x000fe200078e00ff */
[----:B------:R-:W-:Y:S01]  /*3b80*/  R2UR UR17, R4 ;  /* 0x00000000041172ca */ /* 0x000fe200000e0000 */
[----:B------:R-:W-:Y:S01]  /*3b90*/  IMAD.MOV.U32 R4, RZ, RZ, 0xb0 ;  /* 0x000000b0ff047424 */ /* 0x000fe200078e00ff */
[----:B------:R-:W-:Y:S01]  /*3ba0*/  R2UR UR18, R3 ;  /* 0x00000000031272ca */ /* 0x000fe200000e0000 */
[----:B--2---:R-:W-:Y:S01]  /*3bb0*/  IMAD.MOV.U32 R0, RZ, RZ, 0x180 ;  /* 0x00000180ff007424 */ /* 0x004fe200078e00ff */
[----:B------:R-:W-:Y:S01]  /*3bc0*/  R2UR UR15, R2 ;  /* 0x00000000020f72ca */ /* 0x000fe200000e0000 */
[----:B------:R-:W-:Y:S01]  /*3bd0*/  IMAD.MOV.U32 R2, RZ, RZ, 0xb8 ;  /* 0x000000b8ff027424 */ /* 0x000fe200078e00ff */
[----:B------:R-:W-:Y:S01]  /*3be0*/  R2UR UR13, R4 ;  /* 0x00000000040d72ca */ /* 0x000fe200000e0000 */
[----:B------:R-:W-:Y:S01]  /*3bf0*/  IMAD.MOV.U32 R3, RZ, RZ, 0x180 ;  /* 0x00000180ff037424 */ /* 0x000fe200078e00ff */
[----:B------:R-:W-:Y:S01]  /*3c00*/  R2UR UR16, R0 ;  /* 0x00000000001072ca */ /* 0x000fe200000e0000 */
[----:B------:R-:W-:Y:S01]  /*3c10*/  IMAD.MOV.U32 R4, RZ, RZ, 0xc0 ;  /* 0x000000c0ff047424 */ /* 0x000fe200078e00ff */
[----:B------:R-:W-:Y:S01]  /*3c20*/  R2UR UR11, R2 ;  /* 0x00000000020b72ca */ /* 0x000fe200000e0000 */
[----:B------:R-:W-:Y:S01]  /*3c30*/  IMAD.MOV.U32 R2, RZ, RZ, 0xc8 ;  /* 0x000000c8ff027424 */ /* 0x000fe200078e00ff */
[----:B------:R-:W-:Y:S01]  /*3c40*/  UIADD3 UR22, UPT, UPT, UR5, UR27, URZ ;  /* 0x0000001b05167290 */ /* 0x000fe2000fffe0ff */
[C---:B------:R-:W-:Y:S01]  /*3c50*/  R2UR UR14, R3.reuse ;  /* 0x00000000030e72ca */ /* 0x040fe200000e0000 */
[----:B------:R-:W-:Y:S01]  /*3c60*/  UISETP.NE.U32.AND UP0, UPT, UR9, URZ, UPT ;  /* 0x000000ff0900728c */ /* 0x000fe2000bf05070 */
[----:B------:R-:W-:Y:S01]  /*3c70*/  R2UR UR12, R0 ;  /* 0x00000000000c72ca */ /* 0x000fe200000e0000 */
[----:B------:R-:W-:Y:S01]  /*3c80*/  UIADD3 UR54, UPT, UPT, UR22, 0x80, URZ ;  /* 0x0000008016367890 */ /* 0x000fe2000fffe0ff */
[----:B-1----:R-:W-:Y:S01]  /*3c90*/  R2UR UR6, R2 ;  /* 0x00000000020672ca */ /* 0x002fe200000e0000 */
[----:B------:R-:W-:Y:S01]  /*3ca0*/  IMAD.MOV.U32 R2, RZ, RZ, 0xd0 ;  /* 0x000000d0ff027424 */ /* 0x000fe200078e00ff */
[----:B------:R-:W-:Y:S01]  /*3cb0*/  R2UR UR8, R4 ;  /* 0x00000000040872ca */ /* 0x000fe200000e0000 */
[----:B------:R-:W-:Y:S01]  /*3cc0*/  UIADD3 UR52, UPT, UPT, UR22, 0x100, URZ ;  /* 0x0000010016347890 */ /* 0x000fe2000fffe0ff */
[----:B------:R-:W-:Y:S01]  /*3cd0*/  R2UR UR10, R3 ;  /* 0x00000000030a72ca */ /* 0x000fe200000e0000 */
[----:B------:R-:W-:Y:S01]  /*3ce0*/  UIADD3 UR50, UPT, UPT, UR22, 0x180, URZ ;  /* 0x0000018016327890 */ /* 0x000fe2000fffe0ff */
[----:B------:R-:W-:Y:S01]  /*3cf0*/  R2UR UR19, R2 ;  /* 0x00000000021372ca */ /* 0x000fe200000e0000 */
[----:B------:R-:W-:Y:S01]  /*3d00*/  IMAD.MOV.U32 R2, RZ, RZ, 0xd8 ;  /* 0x000000d8ff027424 */ /* 0x000fe200078e00ff */
[C---:B------:R-:W-:Y:S01]  /*3d10*/  R2UR UR7, R0.reuse ;  /* 0x00000000000772ca */ /* 0x040fe200000e0000 */
[----:B------:R-:W-:Y:S01]  /*3d20*/  UIADD3 UR48, UPT, UPT, UR22, 0x200, URZ ;  /* 0x0000020016307890 */ /* 0x000fe2000fffe0ff */
[----:B------:R-:W-:Y:S01]  /*3d30*/  R2UR UR20, R0 ;  /* 0x00000000001472ca */ /* 0x000fe200000e0000 */
[----:B------:R-:W-:Y:S01]  /*3d40*/  UIADD3 UR46, UPT, UPT, UR22, 0x280, URZ ;  /* 0x00000280162e7890 */ /* 0x000fe2000fffe0ff */
[----:B------:R-:W-:Y:S01]  /*3d50*/  R2UR UR5, R2 ;  /* 0x00000000020572ca */ /* 0x000fe200000e0000 */
[----:B------:R-:W-:Y:S01]  /*3d60*/  UIADD3 UR44, UPT, UPT, UR22, 0x300, URZ ;  /* 0x00000300162c7890 */ /* 0x000fe2000fffe0ff */
[----:B------:R-:W-:Y:S01]  /*3d70*/  R2UR UR9, R0 ;  /* 0x00000000000972ca */ /* 0x000fe200000e0000 */
[----:B------:R-:W-:Y:S01]  /*3d80*/  UMOV UR40, 0x0 ;  /* 0x0000000000287882 */ /* 0x000fe20000000000 */
[----:B------:R-:W-:Y:S01]  /*3d90*/  UMOV UR41, 0x8110010 ;  /* 0x0811001000297882 */ /* 0x000fe20000000000 */
[----:B------:R-:W-:Y:S01]  /*3da0*/  UMOV UR23, 0x40004040 ;  /* 0x4000404000177882 */ /* 0x000fe20000000000 */
[----:B------:R-:W-:Y:S01]  /*3db0*/  UIADD3 UR42, UPT, UPT, UR22, 0x380, URZ ;  /* 0x00000380162a7890 */ /* 0x000fe2000fffe0ff */
[----:B------:R1:W-:Y:S01]  /*3dc0*/  UTCHMMA tmem[UR17], gdesc[UR22], tmem[UR18], tmem[UR40], idesc[UR41], UP0 ;  /* 0x00ff2816110079ea */ /* 0x0003e20008000012 */
[----:B------:R-:W-:Y:S01]  /*3dd0*/  UMOV UR38, 0x0 ;  /* 0x0000000000267882 */ /* 0x000fe20000000000 */
        /* <DEDUP_REMOVED lines=29> */
.L_x_83:
[----:B-1----:R-:W-:-:S09]  /*3fb0*/  UIADD3 UR5, UPT, UPT, UR4, 0x14098, URZ ;  /* 0x0001409804057890 */ /* 0x002fd2000fffe0ff */
[----:B------:R1:W-:Y:S01]  /*3fc0*/  UTCBAR [UR5], URZ ;  /* 0x000000ff050073e9 */ /* 0x0003e200080000ff */
[----:B------:R-:W-:Y:S05]  /*3fd0*/  BRA.U !UP1, `(.L_x_84) ;  /* 0x0000000109047547 */ /* 0x000fea000b800000 */
[----:B-1----:R-:W-:Y:S05]  /*3fe0*/  BPT.TRAP 0x1 ;  /* 0x000000040000795c */ /* 0x002fea0000300000 */
.L_x_84:
[----:B-1----:R-:W-:-:S04]  /*3ff0*/  ULEA UR5, UR26, UR4, 0x3 ;  /* 0x000000041a057291 */ /* 0x002fc8000f8e18ff */
[----:B------:R-:W-:-:S09]  /*4000*/  UIADD3 UR5, UPT, UPT, UR5, 0x14038, URZ ;  /* 0x0001403805057890 */ /* 0x000fd2000fffe0ff */
[----:B------:R1:W-:Y:S01]  /*4010*/  UTCBAR [UR5], URZ ;  /* 0x000000ff050073e9 */ /* 0x0003e200080000ff */
[----:B------:R-:W-:Y:S05]  /*4020*/  BRA.U UP4, `(.L_x_85) ;  /* 0x0000000104047547 */ /* 0x000fea000b800000 */
[----:B-1----:R-:W-:Y:S05]  /*4030*/  BPT.TRAP 0x1 ;  /* 0x000000040000795c */ /* 0x002fea0000300000 */
.L_x_85:
[----:B-1----:R-:W-:-:S09]  /*4040*/  UIADD3 UR5, UPT, UPT, UR4, 0x14050, URZ ;  /* 0x0001405004057890 */ /* 0x002fd2000fffe0ff */
[----:B------:R1:W-:Y:S01]  /*4050*/  UTCBAR [UR5], URZ ;  /* 0x000000ff050073e9 */ /* 0x0003e200080000ff */
[----:B------:R-:W-:Y:S05]  /*4060*/  BRA.U UP3, `(.L_x_86) ;  /* 0x0000000103047547 */ /* 0x000fea000b800000 */
[----:B-1----:R-:W-:Y:S05]  /*4070*/  BPT.TRAP 0x1 ;  /* 0x000000040000795c */ /* 0x002fea0000300000 */
.L_x_86:
[----:B------:R-:W-:-:S13]  /*4080*/  ELECT P0, URZ, PT ;  /* 0x0000000000ff782f */ /* 0x000fda0003800000 */
[----:B-1----:R-:W-:Y:S05]  /*4090*/  @!P0 EXIT ;  /* 0x000000000000894d */ /* 0x002fea0003800000 */
[----:B------:R-:W-:-:S09]  /*40a0*/  UIADD3 UR4, UPT, UPT, UR4, 0x14060, URZ ;  /* 0x0001406004047890 */ /* 0x000fd2000fffe0ff */
[----:B------:R1:W-:Y:S01]  /*40b0*/  UTCBAR [UR4], URZ ;  /* 0x000000ff040073e9 */ /* 0x0003e200080000ff */
[----:B------:R-:W-:Y:S01]  /*40c0*/  NOP ;  /* 0x0000000000007918 */ /* 0x000fe20000000000 */
[----:B-1----:R-:W-:Y:S05]  /*40d0*/  EXIT ;  /* 0x000000000000794d */ /* 0x002fea0003800000 */
.L_x_28:
[----:B------:R-:W-:-:S08]  /*40e0*/  NOP ;  /* 0x0000000000007918 */ /* 0x000fd00000000000 */
[----:B------:R-:W1:-:S00]  /*40f0*/  USETMAXREG.DEALLOC.CTAPOOL 0x60 ;  /* 0x00000060000079c8 */ /* 0x000e4000080e0500 */
[----:B-1----:R-:W1:Y:S01]  /*4100*/  S2R R0, SR_CTAID.X ;  /* 0x0000000000007919 */ /* 0x002e620000002500 */
[----:B------:R-:W2:Y:S01]  /*4110*/  LDCU UR4, c[0x0][0x380] ;  /* 0x00007000ff0477ac */ /* 0x000ea20008000800 */
[----:B-1----:R-:W-:-:S04]  /*4120*/  SHF.L.U32 R16, R0, 0x8, RZ ;  /* 0x0000000800107819 */ /* 0x002fc800000006ff */
[----:B--2---:R-:W-:-:S13]  /*4130*/  ISETP.GE.U32.AND P0, PT, R16, UR4, PT ;  /* 0x0000000410007c0c */ /* 0x004fda000bf06070 */
[----:B------:R-:W-:Y:S05]  /*4140*/  @P0 EXIT ;  /* 0x000000000000094d */ /* 0x000fea0003800000 */
[----:B------:R-:W1:Y:S01]  /*4150*/  LDCU UR5, c[0x0][0x384] ;  /* 0x00007080ff0577ac */ /* 0x000e620008000800 */
[----:B------:R-:W2:Y:S01]  /*4160*/  LDCU.64 UR48, c[0x0][0x358] ;  /* 0x00006b00ff3077ac */ /* 0x000ea20008000a00 */
[----:B-1----:R-:W-:-:S09]  /*4170*/  UISETP.NE.AND UP0, UPT, UR5, URZ, UPT ;  /* 0x000000ff0500728c */ /* 0x002fd2000bf05270 */
[----:B--2---:R-:W-:Y:S05]  /*4180*/  BRA.U UP0, `(.L_x_87) ;  /* 0x0000004100607547 */ /* 0x004fea000b800000 */
[----:B------:R-:W-:-:S09]  /*4190*/  UISETP.NE.AND UP0, UPT, UR38, URZ, UPT ;  /* 0x000000ff2600728c */ /* 0x000fd2000bf05270 */
[----:B------:R-:W-:Y:S05]  /*41a0*/  BRA.U UP0, `(.L_x_88) ;  /* 0x0000000100047547 */ /* 0x000fea000b800000 */
[----:B------:R-:W-:Y:S05]  /*41b0*/  BPT.TRAP 0x1 ;  /* 0x000000040000795c */ /* 0x000fea0000300000 */
.L_x_88:
[----:B------:R-:W1:Y:S01]  /*41c0*/  S2R R17, SR_CgaCtaId ;  /* 0x0000000000117919 */ /* 0x000e620000008800 */
[----:B------:R-:W-:Y:S01]  /*41d0*/  IMAD.MOV.U32 R2, RZ, RZ, 0x1 ;  /* 0x00000001ff027424 */ /* 0x000fe200078e00ff */
[----:B------:R-:W-:Y:S02]  /*41e0*/  MOV R4, 0x400 ;  /* 0x0000040000047802 */ /* 0x000fe40000000f00 */
[----:B------:R-:W-:Y:S02]  /*41f0*/  LOP3.LUT P1, R19, R18, 0x7f, RZ, 0xc0, !PT ;  /* 0x0000007f12137812 */ /* 0x000fe4000782c0ff */
[----:B------:R-:W-:Y:S02]  /*4200*/  SHF.L.U32 R2, R2, 0x1f, RZ ;  /* 0x0000001f02027819 */ /* 0x000fe400000006ff */
[----:B-1----:R-:W-:-:S04]  /*4210*/  LEA R17, R17, R4, 0x18 ;  /* 0x0000000411117211 */ /* 0x002fc800078ec0ff */
[----:B------:R-:W1:Y:S02]  /*4220*/  SYNCS.PHASECHK.TRANS64.TRYWAIT P0, [R17+URZ+0x140c0], R2 ;  /* 0x0140c002110075a7 */ /* 0x000e6400080011ff */
[----:B-1----:R-:W-:Y:S05]  /*4230*/  @!P0 BRA `(.L_x_89) ;  /* 0x0000016400708947 */ /* 0x002fea0003800000 */
.L_x_399:
[----:B------:R-:W-:Y:S04]  /*4240*/  BSSY.RECONVERGENT B6, `(.L_x_90) ;  /* 0x000023c000067945 */ /* 0x000fe80003800200 */
[----:B------:R-:W-:Y:S05]  /*4250*/  @P1 BRA `(.L_x_91) ;  /* 0x0000002000e81947 */ /* 0x000fea0003800000 */
[----:B------:R-:W2:Y:S01]  /*4260*/  S2UR UR4, SR_CTAID.Z ;  /* 0x00000000000479c3 */ /* 0x000ea20000002700 */
[----:B------:R-:W3:Y:S01]  /*4270*/  S2R R3, SR_CTAID.Y ;  /* 0x0000000000037919 */ /* 0x000ee20000002600 */
[----:B------:R-:W2:Y:S01]  /*4280*/  LDCU UR6, c[0x0][0x370] ;  /* 0x00006e00ff0677ac */ /* 0x000ea20008000800 */
[----:B------:R-:W4:Y:S01]  /*4290*/  LDCU UR5, c[0x0][0x374] ;  /* 0x00006e80ff0577ac */ /* 0x000f220008000800 */
[----:B--2---:R-:W-:-:S04]  /*42a0*/  UIMAD UR4, UR6, UR4, URZ ;  /* 0x00000004060472a4 */ /* 0x004fc8000f8e02ff */
[----:B------:R-:W-:-:S04]  /*42b0*/  UIADD3 UR4, UPT, UPT, URZ, -UR4, URZ ;  /* 0x80000004ff047290 */ /* 0x000fc8000fffe0ff */
[----:B----4-:R-:W-:Y:S01]  /*42c0*/  UIMAD UR4, UR4, UR5, URZ ;  /* 0x00000005040472a4 */ /* 0x010fe2000f8e02ff */
[----:B---3--:R-:W-:-:S05]  /*42d0*/  IMAD R3, R3, UR6, R0 ;  /* 0x0000000603037c24 */ /* 0x008fca000f8e0200 */
[----:B------:R-:W-:-:S13]  /*42e0*/  ISETP.NE.AND P0, PT, R3, UR4, PT ;  /* 0x0000000403007c0c */ /* 0x000fda000bf05270 */
[----:B------:R-:W-:Y:S05]  /*42f0*/  @P0 BRA `(.L_x_91) ;  /* 0x0000002000c00947 */ /* 0x000fea0003800000 */
[----:B------:R-:W2:Y:S01]  /*4300*/  LDC.64 R8, c[0x4][0xa0] ;  /* 0x01002800ff087b82 */ /* 0x000ea20000000a00 */
[----:B------:R-:W-:Y:S01]  /*4310*/  MOV R26, 0x0 ;  /* 0x00000000001a7802 */ /* 0x000fe20000000f00 */
[----:B------:R-:W3:Y:S01]  /*4320*/  LDCU.64 UR4, c[0x4][0xd0] ;  /* 0x01001a00ff0477ac */ /* 0x000ee20008000a00 */
[----:B------:R-:W-:Y:S01]  /*4330*/  IADD3 R25, P0, PT, R23, 0x8, RZ ;  /* 0x0000000817197810 */ /* 0x000fe20007f1e0ff */
[----:B------:R-:W-:Y:S01]  /*4340*/  IMAD.MOV.U32 R6, RZ, RZ, R23 ;  /* 0x000000ffff067224 */ /* 0x000fe200078e0017 */
[----:B------:R-:W-:-:S03]  /*4350*/  MOV R7, R22 ;  /* 0x0000001600077202 */ /* 0x000fc60000000f00 */
[----:B-1----:R1:W4:Y:S01]  /*4360*/  LDC.64 R2, c[0x4][R26] ;  /* 0x010000001a027b82 */ /* 0x0023220000000a00 */
[----:B------:R-:W-:Y:S02]  /*4370*/  IMAD.X R24, RZ, RZ, R22, P0 ;  /* 0x000000ffff187224 */ /* 0x000fe400000e0616 */
[----:B---3--:R-:W-:Y:S01]  /*4380*/  IMAD.U32 R4, RZ, RZ, UR4 ;  /* 0x00000004ff047e24 */ /* 0x008fe2000f8e00ff */
[----:B------:R-:W-:Y:S01]  /*4390*/  MOV R5, UR5 ;  /* 0x0000000500057c02 */ /* 0x000fe20008000f00 */
[----:B--2---:R1:W-:Y:S04]  /*43a0*/  STL.64 [R1], R8 ;  /* 0x0000000801007387 */ /* 0x0043e80000100a00 */
[----:B------:R-:W-:-:S07]  /*43b0*/  LEPC R20, `(.L_x_92) ;  /* 0x000000001014794e */ /* 0x000fce0000000000 */
[----:B-1--4-:R-:W-:Y:S05]  /*43c0*/  CALL.ABS.NOINC R2 ;  /* 0x0000000002007343 */ /* 0x012fea0003c00000 */
.L_x_92:
[----:B------:R-:W-:Y:S01]  /*43d0*/  IMAD.MOV.U32 R2, RZ, RZ, 0x3 ;  /* 0x00000003ff027424 */ /* 0x000fe200078e00ff */
[----:B------:R1:W2:Y:S01]  /*43e0*/  LDC.64 R8, c[0x4][R26] ;  /* 0x010000001a087b82 */ /* 0x0002a20000000a00 */
[----:B------:R-:W-:Y:S01]  /*43f0*/  IMAD.MOV.U32 R3, RZ, RZ, 0x4 ;  /* 0x00000004ff037424 */ /* 0x000fe200078e00ff */
[----:B------:R-:W3:Y:S01]  /*4400*/  LDCU.64 UR4, c[0x4][0xe8] ;  /* 0x01001d00ff0477ac */ /* 0x000ee20008000a00 */
[----:B------:R-:W-:Y:S01]  /*4410*/  MOV R6, R25 ;  /* 0x0000001900067202 */ /* 0x000fe20000000f00 */
[----:B------:R1:W-:Y:S01]  /*4420*/  STL [R1+0x10], R2 ;  /* 0x0000100201007387 */ /* 0x0003e20000100800 */
[----:B------:R-:W-:-:S03]  /*4430*/  MOV R7, R24 ;  /* 0x0000001800077202 */ /* 0x000fc60000000f00 */
[----:B------:R1:W-:Y:S01]  /*4440*/  STL.64 [R1+0x8], R2 ;  /* 0x0000080201007387 */ /* 0x0003e20000100a00 */
[----:B---3--:R-:W-:Y:S01]  /*4450*/  MOV R4, UR4 ;  /* 0x0000000400047c02 */ /* 0x008fe20008000f00 */
[----:B------:R-:W-:Y:S02]  /*4460*/  IMAD.U32 R5, RZ, RZ, UR5 ;  /* 0x00000005ff057e24 */ /* 0x000fe4000f8e00ff */
[----:B------:R-:W-:-:S07]  /*4470*/  LEPC R20, `(.L_x_93) ;  /* 0x000000001014794e */ /* 0x000fce0000000000 */
[----:B-12---:R-:W-:Y:S05]  /*4480*/  CALL.ABS.NOINC R8 ;  /* 0x0000000008007343 */ /* 0x006fea0003c00000 */
.L_x_93:
[----:B------:R1:W2:Y:S01]  /*4490*/  LDC.64 R2, c[0x4][R26] ;  /* 0x010000001a027b82 */ /* 0x0002a20000000a00 */
[----:B------:R-:W3:Y:S01]  /*44a0*/  LDCU.64 UR4, c[0x4][0xe0] ;  /* 0x01001c00ff0477ac */ /* 0x000ee20008000a00 */
[----:B------:R-:W-:Y:S01]  /*44b0*/  CS2R R6, SRZ ;  /* 0x0000000000067805 */ /* 0x000fe2000001ff00 */
[----:B---3--:R-:W-:Y:S01]  /*44c0*/  IMAD.U32 R4, RZ, RZ, UR4 ;  /* 0x00000004ff047e24 */ /* 0x008fe2000f8e00ff */
[----:B------:R-:W-:-:S04]  /*44d0*/  MOV R5, UR5 ;  /* 0x0000000500057c02 */ /* 0x000fc80008000f00 */
[----:B------:R-:W-:-:S07]  /*44e0*/  LEPC R20, `(.L_x_94) ;  /* 0x000000001014794e */ /* 0x000fce0000000000 */
[----:B-12---:R-:W-:Y:S05]  /*44f0*/  CALL.ABS.NOINC R2 ;  /* 0x0000000002007343 */ /* 0x006fea0003c00000 */
.L_x_94:
[----:B------:R1:W2:Y:S01]  /*4500*/  LDC.64 R2, c[0x4][R26] ;  /* 0x010000001a027b82 */ /* 0x0002a20000000a00 */
[----:B------:R-:W3:Y:S01]  /*4510*/  LDCU.64 UR4, c[0x4][0xf0] ;  /* 0x01001e00ff0477ac */ /* 0x000ee20008000a00 */
[----:B------:R-:W-:Y:S01]  /*4520*/  CS2R R6, SRZ ;  /* 0x0000000000067805 */ /* 0x000fe2000001ff00 */
[----:B---3--:R-:W-:Y:S01]  /*4530*/  IMAD.U32 R4, RZ, RZ, UR4 ;  /* 0x00000004ff047e24 */ /* 0x008fe2000f8e00ff */
[----:B------:R-:W-:-:S04]  /*4540*/  MOV R5, UR5 ;  /* 0x0000000500057c02 */ /* 0x000fc80008000f00 */
[----:B------:R-:W-:-:S07]  /*4550*/  LEPC R20, `(.L_x_95) ;  /* 0x000000001014794e */ /* 0x000fce0000000000 */
[----:B-12---:R-:W-:Y:S05]  /*4560*/  CALL.ABS.NOINC R2 ;  /* 0x0000000002007343 */ /* 0x006fea0003c00000 */
.L_x_95:
[----:B------:R1:W2:Y:S01]  /*4570*/  LDC.64 R2, c[0x4][R26] ;  /* 0x010000001a027b82 */ /* 0x0002a20000000a00 */
[----:B------:R-:W3:Y:S01]  /*4580*/  LDCU.64 UR4, c[0x4][0xf8] ;  /* 0x01001f00ff0477ac */ /* 0x000ee20008000a00 */
[----:B------:R-:W-:Y:S01]  /*4590*/  CS2R R6, SRZ ;  /* 0x0000000000067805 */ /* 0x000fe2000001ff00 */
[----:B---3--:R-:W-:Y:S01]  /*45a0*/  IMAD.U32 R4, RZ, RZ, UR4 ;  /* 0x00000004ff047e24 */ /* 0x008fe2000f8e00ff */
[----:B------:R-:W-:-:S04]  /*45b0*/  MOV R5, UR5 ;  /* 0x0000000500057c02 */ /* 0x000fc80008000f00 */
[----:B------:R-:W-:-:S07]  /*45c0*/  LEPC R20, `(.L_x_96) ;  /* 0x000000001014794e */ /* 0x000fce0000000000 */
[----:B-12---:R-:W-:Y:S05]  /*45d0*/  CALL.ABS.NOINC R2 ;  /* 0x0000000002007343 */ /* 0x006fea0003c00000 */
.L_x_96:
[----:B------:R-:W-:Y:S01]  /*45e0*/  HFMA2 R0, -RZ, RZ, 0, 9.5367431640625e-07 ;  /* 0x00000010ff007431 */ /* 0x000fe200000001ff */
[----:B------:R1:W2:Y:S01]  /*45f0*/  LDC.64 R2, c[0x4][R26] ;  /* 0x010000001a027b82 */ /* 0x0002a20000000a00 */
[----:B------:R-:W3:Y:S01]  /*4600*/  LDCU.64 UR4, c[0x4][0xc8] ;  /* 0x01001900ff0477ac */ /* 0x000ee20008000a00 */
[----:B------:R-:W-:Y:S01]  /*4610*/  MOV R6, R23 ;  /* 0x0000001700067202 */ /* 0x000fe20000000f00 */
[----:B------:R-:W-:Y:S01]  /*4620*/  IMAD.MOV.U32 R7, RZ, RZ, R22 ;  /* 0x000000ffff077224 */ /* 0x000fe200078e0016 */
[----:B------:R1:W-:Y:S01]  /*4630*/  STL [R1], R0 ;  /* 0x0000000001007387 */ /* 0x0003e20000100800 */
[----:B---3--:R-:W-:Y:S01]  /*4640*/  MOV R4, UR4 ;  /* 0x0000000400047c02 */ /* 0x008fe20008000f00 */
[----:B------:R-:W-:-:S04]  /*4650*/  IMAD.U32 R5, RZ, RZ, UR5 ;  /* 0x00000005ff057e24 */ /* 0x000fc8000f8e00ff */
[----:B------:R-:W-:-:S07]  /*4660*/  LEPC R20, `(.L_x_97) ;  /* 0x000000001014794e */ /* 0x000fce0000000000 */
[----:B-12---:R-:W-:Y:S05]  /*4670*/  CALL.ABS.NOINC R2 ;  /* 0x0000000002007343 */ /* 0x006fea0003c00000 */
.L_x_97:
[----:B------:R-:W1:Y:S01]  /*4680*/  S2R R0, SR_SWINHI ;  /* 0x0000000000007919 */ /* 0x000e620000002f00 */
[----:B------:R2:W3:Y:S01]  /*4690*/  LDC.64 R2, c[0x4][R26] ;  /* 0x010000001a027b82 */ /* 0x0004e20000000a00 */
[----:B------:R-:W4:Y:S01]  /*46a0*/  LDCU.64 UR4, c[0x4][0x100] ;  /* 0x01002000ff0477ac */ /* 0x000f220008000a00 */
[----:B------:R-:W-:Y:S02]  /*46b0*/  MOV R6, R23 ;  /* 0x0000001700067202 */ /* 0x000fe40000000f00 */
[----:B------:R-:W-:Y:S01]  /*46c0*/  MOV R7, R22 ;  /* 0x0000001600077202 */ /* 0x000fe20000000f00 */
[----:B----4-:R-:W-:Y:S02]  /*46d0*/  IMAD.U32 R4, RZ, RZ, UR4 ;  /* 0x00000004ff047e24 */ /* 0x010fe4000f8e00ff */
[----:B------:R-:W-:Y:S01]  /*46e0*/  IMAD.U32 R5, RZ, RZ, UR5 ;  /* 0x00000005ff057e24 */ /* 0x000fe2000f8e00ff */
[----:B------:R-:W-:Y:S02]  /*46f0*/  MOV R8, R17 ;  /* 0x0000001100087202 */ /* 0x000fe40000000f00 */
[----:B-1----:R-:W-:-:S05]  /*4700*/  MOV R9, R0 ;  /* 0x0000000000097202 */ /* 0x002fca0000000f00 */
[----:B------:R2:W-:Y:S02]  /*4710*/  STL.64 [R1], R8 ;  /* 0x0000000801007387 */ /* 0x0005e40000100a00 */
[----:B------:R-:W-:-:S07]  /*4720*/  LEPC R20, `(.L_x_98) ;  /* 0x000000001014794e */ /* 0x000fce0000000000 */
[----:B--23--:R-:W-:Y:S05]  /*4730*/  CALL.ABS.NOINC R2 ;  /* 0x0000000002007343 */ /* 0x00cfea0003c00000 */
.L_x_98:
[----:B------:R-:W1:Y:S01]  /*4740*/  LDC.64 R8, c[0x4][0xd8] ;  /* 0x01003600ff087b82 */ /* 0x000e620000000a00 */
[----:B------:R-:W2:Y:S01]  /*4750*/  LDCU.64 UR4, c[0x4][0xd0] ;  /* 0x01001a00ff0477ac */ /* 0x000ea20008000a00 */
[----:B------:R-:W-:Y:S02]  /*4760*/  MOV R6, R23 ;  /* 0x0000001700067202 */ /* 0x000fe40000000f00 */
[----:B------:R-:W-:-:S04]  /*4770*/  MOV R7, R22 ;  /* 0x0000001600077202 */ /* 0x000fc80000000f00 */
[----:B------:R3:W4:Y:S01]  /*4780*/  LDC.64 R2, c[0x4][R26] ;  /* 0x010000001a027b82 */ /* 0x0007220000000a00 */
[----:B--2---:R-:W-:Y:S02]  /*4790*/  IMAD.U32 R4, RZ, RZ, UR4 ;  /* 0x00000004ff047e24 */ /* 0x004fe4000f8e00ff */
[----:B------:R-:W-:Y:S01]  /*47a0*/  IMAD.U32 R5, RZ, RZ, UR5 ;  /* 0x00000005ff057e24 */ /* 0x000fe2000f8e00ff */
[----:B-1----:R3:W-:Y:S04]  /*47b0*/  STL.64 [R1], R8 ;  /* 0x0000000801007387 */ /* 0x0027e80000100a00 */
[----:B------:R-:W-:-:S07]  /*47c0*/  LEPC R20, `(.L_x_99) ;  /* 0x000000001014794e */ /* 0x000fce0000000000 */
[----:B---34-:R-:W-:Y:S05]  /*47d0*/  CALL.ABS.NOINC R2 ;  /* 0x0000000002007343 */ /* 0x018fea0003c00000 */
.L_x_99:
[----:B------:R-:W-:Y:S01]  /*47e0*/  HFMA2 R0, -RZ, RZ, 0, 2.384185791015625e-06 ;  /* 0x00000028ff007431 */ /* 0x000fe200000001ff */
        /* <DEDUP_REMOVED lines=9> */
.L_x_100:
        /* <DEDUP_REMOVED lines=10> */
.L_x_101:
[----:B------:R1:W2:Y:S01]  /*4920*/  LDC.64 R2, c[0x4][R26] ;  /* 0x010000001a027b82 */ /* 0x0002a20000000a00 */
[----:B------:R-:W3:Y:S01]  /*4930*/  LDCU.64 UR4, c[0x4][0xe0] ;  /* 0x01001c00ff0477ac */ /* 0x000ee20008000a00 */
[----:B------:R-:W-:Y:S01]  /*4940*/  CS2R R6, SRZ ;  /* 0x0000000000067805 */ /* 0x000fe2000001ff00 */
[----:B---3--:R-:W-:Y:S01]  /*4950*/  IMAD.U32 R4, RZ, RZ, UR4 ;  /* 0x00000004ff047e24 */ /* 0x008fe2000f8e00ff */
[----:B------:R-:W-:-:S04]  /*4960*/  MOV R5, UR5 ;  /* 0x0000000500057c02 */ /* 0x000fc80008000f00 */
[----:B------:R-:W-:-:S07]  /*4970*/  LEPC R20, `(.L_x_102) ;  /* 0x000000001014794e */ /* 0x000fce0000000000 */
[----:B-12---:R-:W-:Y:S05]  /*4980*/  CALL.ABS.NOINC R2 ;  /* 0x0000000002007343 */ /* 0x006fea0003c00000 */
.L_x_102:
[----:B------:R-:W-:Y:S01]  /*4990*/  HFMA2 R0, -RZ, RZ, 0, 4.76837158203125e-07 ;  /* 0x00000008ff007431 */ /* 0x000fe200000001ff */
        /* <DEDUP_REMOVED lines=9> */
.L_x_103:
[----:B------:R-:W-:Y:S01]  /*4a30*/  HFMA2 R0, -RZ, RZ, 0, 2.6226043701171875e-06 ;  /* 0x0000002cff007431 */ /* 0x000fe200000001ff */
        /* <DEDUP_REMOVED lines=9> */
.L_x_104:
[----:B------:R1:W2:Y:S01]  /*4ad0*/  LDC.64 R2, c[0x4][R26] ;  /* 0x010000001a027b82 */ /* 0x0002a20000000a00 */
[----:B------:R-:W3:Y:S01]  /*4ae0*/  LDCU.64 UR4, c[0x4][0xe0] ;  /* 0x01001c00ff0477ac */ /* 0x000ee20008000a00 */
[----:B------:R-:W-:Y:S01]  /*4af0*/  CS2R R6, SRZ ;  /* 0x0000000000067805 */ /* 0x000fe2000001ff00 */
[----:B---3--:R-:W-:Y:S01]  /*4b00*/  IMAD.U32 R4, RZ, RZ, UR4 ;  /* 0x00000004ff047e24 */ /* 0x008fe2000f8e00ff */
[----:B------:R-:W-:-:S04]  /*4b10*/  MOV R5, UR5 ;  /* 0x0000000500057c02 */ /* 0x000fc80008000f00 */
[----:B------:R-:W-:-:S07]  /*4b20*/  LEPC R20, `(.L_x_105) ;  /* 0x000000001014794e */ /* 0x000fce0000000000 */
[----:B-12---:R-:W-:Y:S05]  /*4b30*/  CALL.ABS.NOINC R2 ;  /* 0x0000000002007343 */ /* 0x006fea0003c00000 */
.L_x_105:
        /* <DEDUP_REMOVED lines=10> */
.L_x_106:
[----:B------:R-:W-:Y:S01]  /*4be0*/  HFMA2 R0, -RZ, RZ, 0, 2.443790435791015625e-06 ;  /* 0x00000029ff007431 */ /* 0x000fe200000001ff */
        /* <DEDUP_REMOVED lines=9> */
.L_x_107:
        /* <DEDUP_REMOVED lines=10> */
.L_x_108:
        /* <DEDUP_REMOVED lines=10> */
.L_x_109:
[----:B------:R1:W2:Y:S01]  /*4dc0*/  LDC.64 R2, c[0x4][R26] ;  /* 0x010000001a027b82 */ /* 0x0002a20000000a00 */
[----:B------:R-:W3:Y:S01]  /*4dd0*/  LDCU.64 UR4, c[0x4][0xe0] ;  /* 0x01001c00ff0477ac */ /* 0x000ee20008000a00 */
[----:B------:R-:W-:Y:S01]  /*4de0*/  CS2R R6, SRZ ;  /* 0x0000000000067805 */ /* 0x000fe2000001ff00 */
[----:B---3--:R-:W-:Y:S01]  /*4df0*/  IMAD.U32 R4, RZ, RZ, UR4 ;  /* 0x00000004ff047e24 */ /* 0x008fe2000f8e00ff */
[----:B------:R-:W-:-:S04]  /*4e00*/  MOV R5, UR5 ;  /* 0x0000000500057c02 */ /* 0x000fc80008000f00 */
[----:B------:R-:W-:-:S07]  /*4e10*/  LEPC R20, `(.L_x_110) ;  /* 0x000000001014794e */ /* 0x000fce0000000000 */
[----:B-12---:R-:W-:Y:S05]  /*4e20*/  CALL.ABS.NOINC R2 ;  /* 0x0000000002007343 */ /* 0x006fea0003c00000 */
.L_x_110:
[----:B------:R-:W-:Y:S01]  /*4e30*/  HFMA2 R0, -RZ, RZ, 0, 3.814697265625e-06 ;  /* 0x00000040ff007431 */ /* 0x000fe200000001ff */
        /* <DEDUP_REMOVED lines=9> */
.L_x_111:
        /* <DEDUP_REMOVED lines=10> */
.L_x_112:
[----:B------:R1:W2:Y:S01]  /*4f70*/  LDC.64 R2, c[0x4][R26] ;  /* 0x010000001a027b82 */ /* 0x0002a20000000a00 */
[----:B------:R-:W3:Y:S01]  /*4f80*/  LDCU.64 UR4, c[0x4][0xe0] ;  /* 0x01001c00ff0477ac */ /* 0x000ee20008000a00 */
[----:B------:R-:W-:Y:S01]  /*4f90*/  CS2R R6, SRZ ;  /* 0x0000000000067805 */ /* 0x000fe2000001ff00 */
[----:B---3--:R-:W-:Y:S01]  /*4fa0*/  IMAD.U32 R4, RZ, RZ, UR4 ;  /* 0x00000004ff047e24 */ /* 0x008fe2000f8e00ff */
[----:B------:R-:W-:-:S04]  /*4fb0*/  MOV R5, UR5 ;  /* 0x0000000500057c02 */ /* 0x000fc80008000f00 */
[----:B------:R-:W-:-:S07]  /*4fc0*/  LEPC R20, `(.L_x_113) ;  /* 0x000000001014794e */ /* 0x000fce0000000000 */
[----:B-12---:R-:W-:Y:S05]  /*4fd0*/  CALL.ABS.NOINC R2 ;  /* 0x0000000002007343 */ /* 0x006fea0003c00000 */
.L_x_113:
[----:B------:R-:W-:Y:S01]  /*4fe0*/  HFMA2 R0, -RZ, RZ, 0, 5.9604644775390625e-08 ;  /* 0x00000001ff007431 */ /* 0x000fe200000001ff */
        /* <DEDUP_REMOVED lines=9> */
.L_x_114:
        /* <DEDUP_REMOVED lines=10> */
.L_x_115:
        /* <DEDUP_REMOVED lines=10> */
.L_x_116:
        /* <DEDUP_REMOVED lines=10> */
.L_x_117:
[----:B------:R1:W2:Y:S01]  /*5260*/  LDC.64 R2, c[0x4][R26] ;  /* 0x010000001a027b82 */ /* 0x0002a20000000a00 */
[----:B------:R-:W3:Y:S01]  /*5270*/  LDCU.64 UR4, c[0x4][0xe0] ;  /* 0x01001c00ff0477ac */ /* 0x000ee20008000a00 */
[----:B------:R-:W-:Y:S01]  /*5280*/  CS2R R6, SRZ ;  /* 0x0000000000067805 */ /* 0x000fe2000001ff00 */
[----:B---3--:R-:W-:Y:S01]  /*5290*/  IMAD.U32 R4, RZ, RZ, UR4 ;  /* 0x00000004ff047e24 */ /* 0x008fe2000f8e00ff */
[----:B------:R-:W-:-:S04]  /*52a0*/  MOV R5, UR5 ;  /* 0x0000000500057c02 */ /* 0x000fc80008000f00 */
[----:B------:R-:W-:-:S07]  /*52b0*/  LEPC R20, `(.L_x_118) ;  /* 0x000000001014794e */ /* 0x000fce0000000000 */
[----:B-12---:R-:W-:Y:S05]  /*52c0*/  CALL.ABS.NOINC R2 ;  /* 0x0000000002007343 */ /* 0x006fea0003c00000 */
.L_x_118:
        /* <DEDUP_REMOVED lines=10> */
.L_x_119:
        /* <DEDUP_REMOVED lines=10> */
.L_x_120:
[----:B------:R1:W2:Y:S01]  /*5410*/  LDC.64 R2, c[0x4][R26] ;  /* 0x010000001a027b82 */ /* 0x0002a20000000a00 */
[----:B------:R-:W3:Y:S01]  /*5420*/  LDCU.64 UR4, c[0x4][0xe0] ;  /* 0x01001c00ff0477ac */ /* 0x000ee20008000a00 */
[----:B------:R-:W-:Y:S01]  /*5430*/  CS2R R6, SRZ ;  /* 0x0000000000067805 */ /* 0x000fe2000001ff00 */
[----:B---3--:R-:W-:Y:S01]  /*5440*/  IMAD.U32 R4, RZ, RZ, UR4 ;  /* 0x00000004ff047e24 */ /* 0x008fe2000f8e00ff */
[----:B------:R-:W-:-:S04]  /*5450*/  MOV R5, UR5 ;  /* 0x0000000500057c02 */ /* 0x000fc80008000f00 */
[----:B------:R-:W-:-:S07]  /*5460*/  LEPC R20, `(.L_x_121) ;  /* 0x000000001014794e */ /* 0x000fce0000000000 */
[----:B-12---:R-:W-:Y:S05]  /*5470*/  CALL.ABS.NOINC R2 ;  /* 0x0000000002007343 */ /* 0x006fea0003c00000 */
.L_x_121:
[----:B------:R-:W-:Y:S01]  /*5480*/  HFMA2 R0, -RZ, RZ, 0, 1.1920928955078125e-07 ;  /* 0x00000002ff007431 */ /* 0x000fe200000001ff */
        /* <DEDUP_REMOVED lines=9> */
.L_x_122:
        /* <DEDUP_REMOVED lines=10> */
.L_x_123:
        /* <DEDUP_REMOVED lines=10> */
.L_x_124:
        /* <DEDUP_REMOVED lines=10> */
.L_x_125:
        /* <DEDUP_REMOVED lines=10> */
.L_x_126:
        /* <DEDUP_REMOVED lines=10> */
.L_x_127:
[----:B------:R1:W2:Y:S01]  /*5840*/  LDC.64 R2, c[0x4][R26] ;  /* 0x010000001a027b82 */ /* 0x0002a20000000a00 */
[----:B------:R-:W3:Y:S01]  /*5850*/  LDCU.64 UR4, c[0x4][0xe0] ;  /* 0x01001c00ff0477ac */ /* 0x000ee20008000a00 */
[----:B------:R-:W-:Y:S01]  /*5860*/  CS2R R6, SRZ ;  /* 0x0000000000067805 */ /* 0x000fe2000001ff00 */
[----:B---3--:R-:W-:Y:S01]  /*5870*/  IMAD.U32 R4, RZ, RZ, UR4 ;  /* 0x00000004ff047e24 */ /* 0x008fe2000f8e00ff */
[----:B------:R-:W-:-:S04]  /*5880*/  MOV R5, UR5 ;  /* 0x0000000500057c02 */ /* 0x000fc80008000f00 */
[----:B------:R-:W-:-:S07]  /*5890*/  LEPC R20, `(.L_x_128) ;  /* 0x000000001014794e */ /* 0x000fce0000000000 */
[----:B-12---:R-:W-:Y:S05]  /*58a0*/  CALL.ABS.NOINC R2 ;  /* 0x0000000002007343 */ /* 0x006fea0003c00000 */
.L_x_128:
        /* <DEDUP_REMOVED lines=10> */
.L_x_129:
        /* <DEDUP_REMOVED lines=10> */
.L_x_130:
[----:B------:R1:W2:Y:S01]  /*59f0*/  LDC.64 R2, c[0x4][R26] ;  /* 0x010000001a027b82 */ /* 0x0002a20000000a00 */
[----:B------:R-:W3:Y:S01]  /*5a00*/  LDCU.64 UR4, c[0x4][0xe0] ;  /* 0x01001c00ff0477ac */ /* 0x000ee20008000a00 */
[----:B------:R-:W-:Y:S01]  /*5a10*/  CS2R R6, SRZ ;  /* 0x0000000000067805 */ /* 0x000fe2000001ff00 */
[----:B---3--:R-:W-:Y:S01]  /*5a20*/  IMAD.U32 R4, RZ, RZ, UR4 ;  /* 0x00000004ff047e24 */ /* 0x008fe2000f8e00ff */
[----:B------:R-:W-:-:S04]  /*5a30*/  MOV R5, UR5 ;  /* 0x0000000500057c02 */ /* 0x000fc80008000f00 */
[----:B------:R-:W-:-:S07]  /*5a40*/  LEPC R20, `(.L_x_131) ;  /* 0x000000001014794e */ /* 0x000fce0000000000 */
[----:B-12---:R-:W-:Y:S05]  /*5a50*/  CALL.ABS.NOINC R2 ;  /* 0x0000000002007343 */ /* 0x006fea0003c00000 */
.L_x_131:
[----:B------:R-:W-:Y:S01]  /*5a60*/  HFMA2 R0, -RZ, RZ, 0, 3.0517578125e-05 ;  /* 0x00000200ff007431 */ /* 0x000fe200000001ff */
        /* <DEDUP_REMOVED lines=9> */
.L_x_132:
        /* <DEDUP_REMOVED lines=10> */
.L_x_133:
        /* <DEDUP_REMOVED lines=10> */
.L_x_134:
        /* <DEDUP_REMOVED lines=10> */
.L_x_135:
[----:B------:R1:W2:Y:S01]  /*5ce0*/  LDC.64 R2, c[0x4][R26] ;  /* 0x010000001a027b82 */ /* 0x0002a20000000a00 */
[----:B------:R-:W3:Y:S01]  /*5cf0*/  LDCU.64 UR4, c[0x4][0xe0] ;  /* 0x01001c00ff0477ac */ /* 0x000ee20008000a00 */
[----:B------:R-:W-:Y:S01]  /*5d00*/  CS2R R6, SRZ ;  /* 0x0000000000067805 */ /* 0x000fe2000001ff00 */
[----:B---3--:R-:W-:Y:S01]  /*5d10*/  IMAD.U32 R4, RZ, RZ, UR4 ;  /* 0x00000004ff047e24 */ /* 0x008fe2000f8e00ff */
[----:B------:R-:W-:-:S04]  /*5d20*/  MOV R5, UR5 ;  /* 0x0000000500057c02 */ /* 0x000fc80008000f00 */
[----:B------:R-:W-:-:S07]  /*5d30*/  LEPC R20, `(.L_x_136) ;  /* 0x000000001014794e */ /* 0x000fce0000000000 */
[----:B-12---:R-:W-:Y:S05]  /*5d40*/  CALL.ABS.NOINC R2 ;  /* 0x0000000002007343 */ /* 0x006fea0003c00000 */
.L_x_136:
        /* <DEDUP_REMOVED lines=10> */
.L_x_137:
        /* <DEDUP_REMOVED lines=10> */
.L_x_138:
[----:B------:R1:W2:Y:S01]  /*5e90*/  LDC.64 R2, c[0x4][R26] ;  /* 0x010000001a027b82 */ /* 0x0002a20000000a00 */
[----:B------:R-:W3:Y:S01]  /*5ea0*/  LDCU.64 UR4, c[0x4][0xe0] ;  /* 0x01001c00ff0477ac */ /* 0x000ee20008000a00 */
[----:B------:R-:W-:Y:S01]  /*5eb0*/  CS2R R6, SRZ ;  /* 0x0000000000067805 */ /* 0x000fe2000001ff00 */
[----:B---3--:R-:W-:Y:S01]  /*5ec0*/  IMAD.U32 R4, RZ, RZ, UR4 ;  /* 0x00000004ff047e24 */ /* 0x008fe2000f8e00ff */
[----:B------:R-:W-:-:S04]  /*5ed0*/  MOV R5, UR5 ;  /* 0x0000000500057c02 */ /* 0x000fc80008000f00 */
[----:B------:R-:W-:-:S07]  /*5ee0*/  LEPC R20, `(.L_x_139) ;  /* 0x000000001014794e */ /* 0x000fce0000000000 */
[----:B-12---:R-:W-:Y:S05]  /*5ef0*/  CALL.ABS.NOINC R2 ;  /* 0x0000000002007343 */ /* 0x006fea0003c00000 */
.L_x_139:
[----:B------:R1:W-:Y:S01]  /*5f00*/  STL [R1], RZ ;  /* 0x000000ff01007387 */ /* 0x0003e20000100800 */
[----:B------:R1:W2:Y:S01]  /*5f10*/  LDC.64 R2, c[0x4][R26] ;  /* 0x010000001a027b82 */ /* 0x0002a20000000a00 */
[----:B------:R-:W3:Y:S01]  /*5f20*/  LDCU.64 UR4, c[0x4][0xc8] ;  /* 0x01001900ff0477ac */ /* 0x000ee20008000a00 */
[----:B------:R-:W-:Y:S02]  /*5f30*/  MOV R6, R23 ;  /* 0x0000001700067202 */ /* 0x000fe40000000f00 */
[----:B------:R-:W-:Y:S01]  /*5f40*/  MOV R7, R22 ;  /* 0x0000001600077202 */ /* 0x000fe20000000f00 */
[----:B---3--:R-:W-:Y:S02]  /*5f50*/  IMAD.U32 R4, RZ, RZ, UR4 ;  /* 0x00000004ff047e24 */ /* 0x008fe4000f8e00ff */
[----:B------:R-:W-:Y:S02]  /*5f60*/  IMAD.U32 R5, RZ, RZ, UR5 ;  /* 0x00000005ff057e24 */ /* 0x000fe4000f8e00ff */
[----:B------:R-:W-:-:S07]  /*5f70*/  LEPC R20, `(.L_x_140) ;  /* 0x000000001014794e */ /* 0x000fce0000000000 */
[----:B-12---:R-:W-:Y:S05]  /*5f80*/  CALL.ABS.NOINC R2 ;  /* 0x0000000002007343 */ /* 0x006fea0003c00000 */
.L_x_140:
        /* <DEDUP_REMOVED lines=10> */
.L_x_141:
        /* <DEDUP_REMOVED lines=10> */
.L_x_142:
        /* <DEDUP_REMOVED lines=10> */
.L_x_143:
[----:B------:R1:W2:Y:S01]  /*6170*/  LDC.64 R2, c[0x4][R26] ;  /* 0x010000001a027b82 */ /* 0x0002a20000000a00 */
[----:B------:R-:W3:Y:S01]  /*6180*/  LDCU.64 UR4, c[0x4][0xe0] ;  /* 0x01001c00ff0477ac */ /* 0x000ee20008000a00 */
[----:B------:R-:W-:Y:S01]  /*6190*/  CS2R R6, SRZ ;  /* 0x0000000000067805 */ /* 0x000fe2000001ff00 */
[----:B---3--:R-:W-:Y:S01]  /*61a0*/  IMAD.U32 R4, RZ, RZ, UR4 ;  /* 0x00000004ff047e24 */ /* 0x008fe2000f8e00ff */
[----:B------:R-:W-:-:S04]  /*61b0*/  MOV R5, UR5 ;  /* 0x0000000500057c02 */ /* 0x000fc80008000f00 */
[----:B------:R-:W-:-:S07]  /*61c0*/  LEPC R20, `(.L_x_144) ;  /* 0x000000001014794e */ /* 0x000fce0000000000 */
[----:B-12---:R-:W-:Y:S05]  /*61d0*/  CALL.ABS.NOINC R2 ;  /* 0x0000000002007343 */ /* 0x006fea0003c00000 */
.L_x_144:
        /* <DEDUP_REMOVED lines=9> */
.L_x_145:
        /* <DEDUP_REMOVED lines=10> */
.L_x_146:
[----:B------:R1:W2:Y:S01]  /*6310*/  LDC.64 R2, c[0x4][R26] ;  /* 0x010000001a027b82 */ /* 0x0002a20000000a00 */
[----:B------:R-:W3:Y:S01]  /*6320*/  LDCU.64 UR4, c[0x4][0xe0] ;  /* 0x01001c00ff0477ac */ /* 0x000ee20008000a00 */
[----:B------:R-:W-:Y:S01]  /*6330*/  CS2R R6, SRZ ;  /* 0x0000000000067805 */ /* 0x000fe2000001ff00 */
[----:B---3--:R-:W-:Y:S01]  /*6340*/  IMAD.U32 R4, RZ, RZ, UR4 ;  /* 0x00000004ff047e24 */ /* 0x008fe2000f8e00ff */
[----:B------:R-:W-:-:S04]  /*6350*/  MOV R5, UR5 ;  /* 0x0000000500057c02 */ /* 0x000fc80008000f00 */
[----:B------:R-:W-:-:S07]  /*6360*/  LEPC R20, `(.L_x_147) ;  /* 0x000000001014794e */ /* 0x000fce0000000000 */
[----:B-12---:R-:W-:Y:S05]  /*6370*/  CALL.ABS.NOINC R2 ;  /* 0x0000000002007343 */ /* 0x006fea0003c00000 */
.L_x_147:
[----:B------:R-:W-:Y:S01]  /*6380*/  HFMA2 R0, -RZ, RZ, 0, 0.0078125 ;  /* 0x00002000ff007431 */ /* 0x000fe200000001ff */
        /* <DEDUP_REMOVED lines=9> */
.L_x_148:
        /* <DEDUP_REMOVED lines=10> */
.L_x_149:
        /* <DEDUP_REMOVED lines=10> */
.L_x_150:
[----:B------:R-:W1:Y:S01]  /*6560*/  LDC.64 R2, c[0x4][0xa8] ;  /* 0x01002a00ff027b82 */ /* 0x000e620000000a00 */
[----:B------:R-:W2:Y:S01]  /*6570*/  LDCU.64 UR4, c[0x4][0xd0] ;  /* 0x01001a00ff0477ac */ /* 0x000ea20008000a00 */
[----:B------:R-:W-:Y:S02]  /*6580*/  MOV R6, R23 ;  /* 0x0000001700067202 */ /* 0x000fe40000000f00 */
[----:B------:R-:W-:-:S04]  /*6590*/  MOV R7, R22 ;  /* 0x0000001600077202 */ /* 0x000fc80000000f00 */
[----:B------:R-:W3:Y:S01]  /*65a0*/  LDC.64 R26, c[0x4][R26] ;  /* 0x010000001a1a7b82 */ /* 0x000ee20000000a00 */
[----:B--2---:R-:W-:Y:S02]  /*65b0*/  IMAD.U32 R4, RZ, RZ, UR4 ;  /* 0x00000004ff047e24 */ /* 0x004fe4000f8e00ff */
[----:B------:R-:W-:Y:S01]  /*65c0*/  IMAD.U32 R5, RZ, RZ, UR5 ;  /* 0x00000005ff057e24 */ /* 0x000fe2000f8e00ff */
[----:B-1----:R1:W-:Y:S04]  /*65d0*/  STL.64 [R1], R2 ;  /* 0x0000000201007387 */ /* 0x0023e80000100a00 */
[----:B------:R-:W-:-:S07]  /*65e0*/  LEPC R20, `(.L_x_91) ;  /* 0x000000001014794e */ /* 0x000fce0000000000 */
[----:B-1-3--:R-:W-:Y:S05]  /*65f0*/  CALL.ABS.NOINC R26 ;  /* 0x000000001a007343 */ /* 0x00afea0003c00000 */
.L_x_91:
[----:B------:R-:W-:Y:S05]  /*6600*/  BSYNC.RECONVERGENT B6 ;  /* 0x0000000000067941 */ /* 0x000fea0003800200 */
.L_x_90:
[----:B------:R-:W2:Y:S01]  /*6610*/  S2R R0, SR_SWINHI ;  /* 0x0000000000007919 */ /* 0x000ea20000002f00 */
[----:B------:R-:W-:Y:S01]  /*6620*/  IMAD.SHL.U32 R42, R18, 0x2, RZ ;  /* 0x00000002122a7824 */ /* 0x000fe200078e00ff */
[----:B------:R-:W3:Y:S04]  /*6630*/  LDCU.64 UR4, c[0x0][0x880] ;  /* 0x00011000ff0477ac */ /* 0x000ee80008000a00 */
[----:B------:R-:W-:Y:S02]  /*6640*/  LOP3.LUT R42, R42, 0xfe, RZ, 0xc0, !PT ;  /* 0x000000fe2a2a7812 */ /* 0x000fe400078ec0ff */
[----:B---3--:R-:W-:-:S04]  /*6650*/  ISETP.NE.U32.AND P6, PT, RZ, UR4, PT ;  /* 0x00000004ff007c0c */ /* 0x008fc8000bfc5070 */
[----:B------:R-:W-:Y:S02]  /*6660*/  ISETP.NE.AND.EX P6, PT, RZ, UR5, PT, P6 ;  /* 0x00000005ff007c0c */ /* 0x000fe4000bfc5360 */
[----:B-1----:R-:W-:Y:S02]  /*6670*/  MOV R2, R17 ;  /* 0x0000001100027202 */ /* 0x002fe40000000f00 */
[----:B--2---:R-:W-:-:S03]  /*6680*/  MOV R3, R0 ;  /* 0x0000000000037202 */ /* 0x004fc60000000f00 */
[----:B------:R-:W-:-:S03]  /*6690*/  IMAD.WIDE.U32 R42, R42, 0x2, R2 ;  /* 0x000000022a2a7825 */ /* 0x000fc600078e0002 */
[C---:B------:R-:W-:Y:S02]  /*66a0*/  IADD3 R3, P2, PT, R42.reuse, 0x200, RZ ;  /* 0x000002002a037810 */ /* 0x040fe40007f5e0ff */
[C---:B------:R-:W-:Y:S02]  /*66b0*/  IADD3 R5, P1, PT, R42.reuse, 0x400, RZ ;  /* 0x000004002a057810 */ /* 0x040fe40007f3e0ff */
[C---:B------:R-:W-:Y:S01]  /*66c0*/  IADD3 R7, P0, PT, R42.reuse, 0x600, RZ ;  /* 0x000006002a077810 */ /* 0x040fe20007f1e0ff */
[--C-:B------:R-:W-:Y:S01]  /*66d0*/  IMAD.X R61, RZ, RZ, R43.reuse, P2 ;  /* 0x000000ffff3d7224 */ /* 0x100fe200010e062b */
[--C-:B------:R-:W-:Y:S01]  /*66e0*/  SHF.R.U64 R11, R42, 0x3, R43.reuse ;  /* 0x000000032a0b7819 */ /* 0x100fe2000000122b */
[--C-:B------:R-:W-:Y:S02]  /*66f0*/  IMAD.X R59, RZ, RZ, R43.reuse, P1 ;  /* 0x000000ffff3b7224 */ /* 0x100fe400008e062b */
[----:B------:R-:W-:Y:S01]  /*6700*/  IMAD.X R57, RZ, RZ, R43, P0 ;  /* 0x000000ffff397224 */ /* 0x000fe200000e062b */
[----:B------:R-:W-:-:S02]  /*6710*/  SHF.R.U64 R0, R3, 0x3, R61 ;  /* 0x0000000303007819 */ /* 0x000fc4000000123d */
[----:B------:R-:W-:Y:S02]  /*6720*/  SHF.R.U64 R2, R5, 0x3, R59 ;  /* 0x0000000305027819 */ /* 0x000fe4000000123b */
[----:B------:R-:W-:Y:S02]  /*6730*/  SHF.R.U64 R4, R7, 0x3, R57 ;  /* 0x0000000307047819 */ /* 0x000fe40000001239 */
[----:B------:R-:W-:Y:S02]  /*6740*/  LOP3.LUT R60, R3, 0x70, R0, 0x78, !PT ;  /* 0x00000070033c7812 */ /* 0x000fe400078e7800 */
[----:B------:R-:W-:Y:S02]  /*6750*/  LOP3.LUT R58, R5, 0x70, R2, 0x78, !PT ;  /* 0x00000070053a7812 */ /* 0x000fe400078e7802 */
[----:B------:R-:W-:Y:S02]  /*6760*/  IADD3 R3, P3, PT, R42, 0x800, RZ ;  /* 0x000008002a037810 */ /* 0x000fe40007f7e0ff */
[----:B------:R-:W-:-:S02]  /*6770*/  LOP3.LUT R56, R7, 0x70, R4, 0x78, !PT ;  /* 0x0000007007387812 */ /* 0x000fc400078e7804 */
[C---:B------:R-:W-:Y:S01]  /*6780*/  IADD3 R5, P2, PT, R42.reuse, 0xa00, RZ ;  /* 0x00000a002a057810 */ /* 0x040fe20007f5e0ff */
[--C-:B------:R-:W-:Y:S01]  /*6790*/  IMAD.X R55, RZ, RZ, R43.reuse, P3 ;  /* 0x000000ffff377224 */ /* 0x100fe200018e062b */
[C---:B------:R-:W-:Y:S02]  /*67a0*/  IADD3 R7, P1, PT, R42.reuse, 0xc00, RZ ;  /* 0x00000c002a077810 */ /* 0x040fe40007f3e0ff */
[C---:B------:R-:W-:Y:S01]  /*67b0*/  IADD3 R9, P0, PT, R42.reuse, 0xe00, RZ ;  /* 0x00000e002a097810 */ /* 0x040fe20007f1e0ff */
[----:B------:R-:W-:Y:S01]  /*67c0*/  IMAD.X R53, RZ, RZ, R43, P2 ;  /* 0x000000ffff357224 */ /* 0x000fe200010e062b */
[----:B------:R-:W-:Y:S01]  /*67d0*/  SHF.R.U64 R0, R3, 0x3, R55 ;  /* 0x0000000303007819 */ /* 0x000fe20000001237 */
[----:B------:R-:W-:Y:S01]  /*67e0*/  IMAD.X R51, RZ, RZ, R43, P1 ;  /* 0x000000ffff337224 */ /* 0x000fe200008e062b */
[----:B------:R-:W-:Y:S01]  /*67f0*/  LOP3.LUT R10, R42, 0x70, R11, 0x78, !PT ;  /* 0x000000702a0a7812 */ /* 0x000fe200078e780b */
[----:B------:R-:W-:Y:S01]  /*6800*/  IMAD.X R49, RZ, RZ, R43, P0 ;  /* 0x000000ffff317224 */ /* 0x000fe200000e062b */
[----:B------:R-:W-:Y:S01]  /*6810*/  SHF.R.U64 R2, R5, 0x3, R53 ;  /* 0x0000000305027819 */ /* 0x000fe20000001235 */
[----:B------:R-:W-:Y:S01]  /*6820*/  IMAD.MOV.U32 R11, RZ, RZ, R43 ;  /* 0x000000ffff0b7224 */ /* 0x000fe200078e002b */
[----:B------:R-:W-:-:S02]  /*6830*/  SHF.R.U64 R4, R7, 0x3, R51 ;  /* 0x0000000307047819 */ /* 0x000fc40000001233 */
[----:B------:R-:W-:Y:S02]  /*6840*/  SHF.R.U64 R6, R9, 0x3, R49 ;  /* 0x0000000309067819 */ /* 0x000fe40000001231 */
[----:B------:R-:W-:Y:S01]  /*6850*/  LOP3.LUT R54, R3, 0x70, R0, 0x78, !PT ;  /* 0x0000007003367812 */ /* 0x000fe200078e7800 */
[----:B------:R1:W-:Y:S01]  /*6860*/  ST.E desc[UR48][R10.64], RZ ;  /* 0x000000ff0a007985 */ /* 0x0003e2000c101930 */
[----:B------:R-:W-:Y:S02]  /*6870*/  LOP3.LUT R52, R5, 0x70, R2, 0x78, !PT ;  /* 0x0000007005347812 */ /* 0x000fe400078e7802 */
[C---:B------:R-:W-:Y:S01]  /*6880*/  IADD3 R3, P3, PT, R42.reuse, 0x1000, RZ ;  /* 0x000010002a037810 */ /* 0x040fe20007f7e0ff */
[----:B------:R2:W-:Y:S01]  /*6890*/  ST.E desc[UR48][R60.64], RZ ;  /* 0x000000ff3c007985 */ /* 0x0005e2000c101930 */
[----:B------:R-:W-:Y:S02]  /*68a0*/  LOP3.LUT R50, R7, 0x70, R4, 0x78, !PT ;  /* 0x0000007007327812 */ /* 0x000fe400078e7804 */
[C---:B------:R-:W-:Y:S01]  /*68b0*/  IADD3 R5, P2, PT, R42.reuse, 0x1200, RZ ;  /* 0x000012002a057810 */ /* 0x040fe20007f5e0ff */
[--C-:B------:R-:W-:Y:S01]  /*68c0*/  IMAD.X R47, RZ, RZ, R43.reuse, P3 ;  /* 0x000000ffff2f7224 */ /* 0x100fe200018e062b */
[----:B------:R-:W-:Y:S01]  /*68d0*/  LOP3.LUT R48, R9, 0x70, R6, 0x78, !PT ;  /* 0x0000007009307812 */ /* 0x000fe200078e7806 */
[----:B------:R2:W-:Y:S01]  /*68e0*/  ST.E desc[UR48][R58.64], RZ ;  /* 0x000000ff3a007985 */ /* 0x0005e2000c101930 */
[C---:B------:R-:W-:Y:S01]  /*68f0*/  IADD3 R7, P1, PT, R42.reuse, 0x1400, RZ ;  /* 0x000014002a077810 */ /* 0x040fe20007f3e0ff */
[----:B------:R-:W-:Y:S01]  /*6900*/  IMAD.X R45, RZ, RZ, R43, P2 ;  /* 0x000000ffff2d7224 */ /* 0x000fe200010e062b */
[----:B------:R-:W-:Y:S01]  /*6910*/  IADD3 R9, P0, PT, R42, 0x1600, RZ ;  /* 0x000016002a097810 */ /* 0x000fe20007f1e0ff */
[----:B------:R2:W-:Y:S01]  /*6920*/  ST.E desc[UR48][R56.64], RZ ;  /* 0x000000ff38007985 */ /* 0x0005e2000c101930 */
[----:B------:R-:W-:Y:S01]  /*6930*/  SHF.R.U64 R0, R3, 0x3, R47 ;  /* 0x0000000303007819 */ /* 0x000fe2000000122f */
[----:B------:R-:W-:Y:S01]  /*6940*/  IMAD.X R41, RZ, RZ, R43, P1 ;  /* 0x000000ffff297224 */ /* 0x000fe200008e062b */
[----:B------:R-:W-:Y:S01]  /*6950*/  SHF.R.U64 R2, R5, 0x3, R45 ;  /* 0x0000000305027819 */ /* 0x000fe2000000122d */
[----:B------:R-:W-:Y:S01]  /*6960*/  IMAD.X R39, RZ, RZ, R43, P0 ;  /* 0x000000ffff277224 */ /* 0x000fe200000e062b */
[----:B------:R-:W-:Y:S01]  /*6970*/  LOP3.LUT R46, R3, 0x70, R0, 0x78, !PT ;  /* 0x00000070032e7812 */ /* 0x000fe200078e7800 */
[----:B------:R2:W-:Y:S01]  /*6980*/  ST.E desc[UR48][R54.64], RZ ;  /* 0x000000ff36007985 */ /* 0x0005e2000c101930 */
[----:B------:R-:W-:-:S02]  /*6990*/  SHF.R.U64 R4, R7, 0x3, R41 ;  /* 0x0000000307047819 */ /* 0x000fc40000001229 */
[----:B------:R-:W-:Y:S01]  /*69a0*/  SHF.R.U64 R6, R9, 0x3, R39 ;  /* 0x0000000309067819 */ /* 0x000fe20000001227 */
        /* <DEDUP_REMOVED lines=58> */
[----:B-1----:R-:W-:Y:S01]  /*6d50*/  IMAD.X R11, RZ, RZ, R43, P0 ;  /* 0x000000ffff0b7224 */ /* 0x002fe200000e062b */
[----:B------:R-:W-:Y:S01]  /*6d60*/  LOP3.LUT R20, R0, 0x70, R3, 0x78, !PT ;  /* 0x0000007000147812 */ /* 0x000fe200078e7803 */
[----:B------:R2:W-:Y:S01]  /*6d70*/  ST.E desc[UR48][R22.64], RZ ;  /* 0x000000ff16007985 */ /* 0x0005e2000c101930 */
[----:B------:R-:W-:-:S02]  /*6d80*/  SHF.R.U64 R7, R4, 0x3, R13 ;  /* 0x0000000304077819 */ /* 0x000fc4000000120d */
[----:B------:R-:W-:Y:S01]  /*6d90*/  SHF.R.U64 R9, R6, 0x3, R11 ;  /* 0x0000000306097819 */ /* 0x000fe2000000120b */
[----:B------:R2:W-:Y:S01]  /*6da0*/  ST.E desc[UR48][R20.64], RZ ;  /* 0x000000ff14007985 */ /* 0x0005e2000c101930 */
[----:B------:R-:W-:Y:S02]  /*6db0*/  LOP3.LUT R14, R2, 0x70, R5, 0x78, !PT ;  /* 0x00000070020e7812 */ /* 0x000fe400078e7805 */
[----:B------:R-:W-:Y:S02]  /*6dc0*/  IADD3 R0, P3, PT, R42, 0x3000, RZ ;  /* 0x000030002a007810 */ /* 0x000fe40007f7e0ff */
[----:B------:R-:W-:Y:S01]  /*6dd0*/  LOP3.LUT R12, R4, 0x70, R7, 0x78, !PT ;  /* 0x00000070040c7812 */ /* 0x000fe200078e7807 */
[----:B------:R2:W-:Y:S01]  /*6de0*/  ST.E desc[UR48][R14.64], RZ ;  /* 0x000000ff0e007985 */ /* 0x0005e2000c101930 */
[----:B------:R-:W-:Y:S01]  /*6df0*/  IADD3 R2, P2, PT, R42, 0x3200, RZ ;  /* 0x000032002a027810 */ /* 0x000fe20007f5e0ff */
[----:B------:R-:W-:Y:S01]  /*6e00*/  IMAD.X R69, RZ, RZ, R43, P3 ;  /* 0x000000ffff457224 */ /* 0x000fe200018e062b */
        /* <DEDUP_REMOVED lines=10> */
[----:B------:R-:W-:-:S02]  /*6eb0*/  LOP3.LUT R68, R0, 0x70, R3, 0x78, !PT ;  /* 0x0000007000447812 */ /* 0x000fc400078e7803 */
[----:B------:R-:W-:Y:S02]  /*6ec0*/  SHF.R.U64 R7, R4, 0x3, R65 ;  /* 0x0000000304077819 */ /* 0x000fe40000001241 */
        /* <DEDUP_REMOVED lines=19> */
[----:B------:R-:W-:Y:S01]  /*7000*/  SHF.R.U64 R7, R4, 0x3, R73 ;  /* 0x0000000304077819 */ /* 0x000fe20000001249 */
[----:B------:R-:W1:Y:S01]  /*7010*/  S2R R0, SR_CTAID.Z ;  /* 0x0000000000007919 */ /* 0x000e620000002700 */
[----:B------:R-:W-:Y:S02]  /*7020*/  SHF.R.U64 R9, R6, 0x3, R71 ;  /* 0x0000000306097819 */ /* 0x000fe40000001247 */
[----:B------:R-:W-:Y:S01]  /*7030*/  LOP3.LUT R74, R2, 0x70, R5, 0x78, !PT ;  /* 0x00000070024a7812 */ /* 0x000fe200078e7805 */
[----:B------:R2:W-:Y:S01]  /*7040*/  ST.E desc[UR48][R76.64], RZ ;  /* 0x000000ff4c007985 */ /* 0x0005e2000c101930 */
[----:B------:R-:W-:Y:S02]  /*7050*/  LOP3.LUT R72, R4, 0x70, R7, 0x78, !PT ;  /* 0x0000007004487812 */ /* 0x000fe400078e7807 */
[----:B------:R-:W-:Y:S01]  /*7060*/  LOP3.LUT R70, R6, 0x70, R9, 0x78, !PT ;  /* 0x0000007006467812 */ /* 0x000fe200078e7809 */
[----:B------:R2:W-:Y:S04]  /*7070*/  ST.E desc[UR48][R74.64], RZ ;  /* 0x000000ff4a007985 */ /* 0x0005e8000c101930 */
[----:B------:R2:W-:Y:S01]  /*7080*/  ST.E desc[UR48][R72.64], RZ ;  /* 0x000000ff48007985 */ /* 0x0005e2000c101930 */
[----:B------:R-:W3:Y:S03]  /*7090*/  S2R R2, SR_CTAID.Y ;  /* 0x0000000000027919 */ /* 0x000ee60000002600 */
[----:B------:R2:W-:Y:S01]  /*70a0*/  ST.E desc[UR48][R70.64], RZ ;  /* 0x000000ff46007985 */ /* 0x0005e2000c101930 */
[----:B------:R-:W-:Y:S05]  /*70b0*/  @!P6 BRA `(.L_x_151) ;  /* 0x000000000090e947 */ /* 0x000fea0003800000 */
[----:B------:R-:W4:Y:S01]  /*70c0*/  LDCU UR4, c[0x0][0x380] ;  /* 0x00007000ff0477ac */ /* 0x000f220008000800 */
[----:B------:R-:W-:Y:S01]  /*70d0*/  IADD3 R3, PT, PT, R19, R16, RZ ;  /* 0x0000001013037210 */ /* 0x000fe20007ffe0ff */
[----:B------:R-:W-:Y:S03]  /*70e0*/  BSSY.RECONVERGENT B0, `(.L_x_151) ;  /* 0x0000021000007945 */ /* 0x000fe60003800200 */
[----:B----4-:R-:W-:-:S13]  /*70f0*/  ISETP.GE.AND P0, PT, R3, UR4, PT ;  /* 0x0000000403007c0c */ /* 0x010fda000bf06270 */
[----:B------:R-:W-:Y:S05]  /*7100*/  @P0 BRA `(.L_x_152) ;  /* 0x0000000000780947 */ /* 0x000fea0003800000 */
[----:B------:R-:W4:Y:S01]  /*7110*/  LDCU UR7, c[0x0][0x38c] ;  /* 0x00007180ff0777ac */ /* 0x000f220008000800 */
[----:B------:R-:W1:Y:S01]  /*7120*/  LDCU UR6, c[0x0][0x890] ;  /* 0x00011200ff0677ac */ /* 0x000e620008000800 */
[----:B------:R-:W5:Y:S01]  /*7130*/  LDCU.64 UR4, c[0x0][0x888] ;  /* 0x00011100ff0477ac */ /* 0x000f620008000a00 */
[----:B----4-:R-:W4:Y:S01]  /*7140*/  I2F.U32.RP R8, UR7 ;  /* 0x0000000700087d06 */ /* 0x010f220008209000 */
[----:B------:R-:W-:-:S07]  /*7150*/  ISETP.NE.U32.AND P0, PT, RZ, UR7, PT ;  /* 0x00000007ff007c0c */ /* 0x000fce000bf05070 */
[----:B----4-:R-:W4:Y:S02]  /*7160*/  MUFU.RCP R6, R8 ;  /* 0x0000000800067308 */ /* 0x010f240000001000 */
[----:B----4-:R-:W-:-:S06]  /*7170*/  IADD3 R6, PT, PT, R6, 0xffffffe, RZ ;  /* 0x0ffffffe06067810 */ /* 0x010fcc0007ffe0ff */
[----:B------:R-:W4:Y:S02]  /*7180*/  F2I.FTZ.U32.TRUNC.NTZ R5, R6 ;  /* 0x0000000600057305 */ /* 0x000f24000021f000 */
[----:B----4-:R-:W-:-:S05]  /*7190*/  IADD3 R4, PT, PT, RZ, -R5, RZ ;  /* 0x80000005ff047210 */ /* 0x010fca0007ffe0ff */
[----:B------:R-:W-:Y:S02]  /*71a0*/  IMAD R7, R4, UR7, RZ ;  /* 0x0000000704077c24 */ /* 0x000fe4000f8e02ff */
[----:B------:R-:W-:-:S05]  /*71b0*/  HFMA2 R4, -RZ, RZ, 0, 0 ;  /* 0x00000000ff047431 */ /* 0x000fca00000001ff */
[----:B------:R-:W-:-:S04]  /*71c0*/  IMAD.HI.U32 R5, R5, R7, R4 ;  /* 0x0000000705057227 */ /* 0x000fc800078e0004 */
[----:B-1----:R-:W-:Y:S02]  /*71d0*/  IMAD R4, R0, UR6, R3 ;  /* 0x0000000600047c24 */ /* 0x002fe4000f8e0203 */
[----:B---3--:R-:W-:-:S04]  /*71e0*/  IMAD.HI.U32 R5, R5, R2, RZ ;  /* 0x0000000205057227 */ /* 0x008fc800078e00ff */
[----:B------:R-:W-:-:S04]  /*71f0*/  IMAD.MOV R7, RZ, RZ, -R5 ;  /* 0x000000ffff077224 */ /* 0x000fc800078e0a05 */
[----:B------:R-:W-:-:S05]  /*7200*/  IMAD R7, R7, UR7, R2 ;  /* 0x0000000707077c24 */ /* 0x000fca000f8e0202 */
[----:B------:R-:W-:-:S13]  /*7210*/  ISETP.GE.U32.AND P2, PT, R7, UR7, PT ;  /* 0x0000000707007c0c */ /* 0x000fda000bf46070 */
[----:B------:R-:W-:Y:S02]  /*7220*/  @P2 IADD3 R7, PT, PT, R7, -UR7, RZ ;  /* 0x8000000707072c10 */ /* 0x000fe4000fffe0ff */
[----:B------:R-:W-:Y:S02]  /*7230*/  @P2 IADD3 R5, PT, PT, R5, 0x1, RZ ;  /* 0x0000000105052810 */ /* 0x000fe40007ffe0ff */
[----:B------:R-:W-:Y:S02]  /*7240*/  ISETP.GE.U32.AND P1, PT, R7, UR7, PT ;  /* 0x0000000707007c0c */ /* 0x000fe4000bf26070 */
[----:B------:R-:W1:Y:S11]  /*7250*/  LDC.64 R6, c[0x0][0x880] ;  /* 0x00022000ff067b82 */ /* 0x000e760000000a00 */
[----:B------:R-:W-:Y:S01]  /*7260*/  @P1 VIADD R5, R5, 0x1 ;  /* 0x0000000105051836 */ /* 0x000fe20000000000 */
[----:B------:R-:W-:-:S04]  /*7270*/  @!P0 LOP3.LUT R5, RZ, UR7, RZ, 0x33, !PT ;  /* 0x00000007ff058c12 */ /* 0x000fc8000f8e33ff */
[C---:B------:R-:W-:Y:S01]  /*7280*/  IADD3 R3, PT, PT, -R5.reuse, RZ, RZ ;  /* 0x000000ff05037210 */ /* 0x040fe20007ffe1ff */
[----:B-----5:R-:W-:-:S04]  /*7290*/  IMAD R5, R5, UR5, R4 ;  /* 0x0000000505057c24 */ /* 0x020fc8000f8e0204 */
[----:B------:R-:W-:Y:S01]  /*72a0*/  IMAD R4, R3, UR7, R2 ;  /* 0x0000000703047c24 */ /* 0x000fe2000f8e0202 */
[----:B------:R-:W-:-:S03]  /*72b0*/  MOV R3, 0xff800000 ;  /* 0xff80000000037802 */ /* 0x000fc60000000f00 */
[----:B------:R-:W-:-:S04]  /*72c0*/  IMAD R5, R4, UR4, R5 ;  /* 0x0000000404057c24 */ /* 0x000fc8000f8e0205 */
[----:B-1----:R-:W-:-:S05]  /*72d0*/  IMAD.WIDE.U32 R6, R5, 0x4, R6 ;  /* 0x0000000405067825 */ /* 0x002fca00078e0006 */
[----:B------:R4:W-:Y:S02]  /*72e0*/  STG.E desc[UR48][R6.64], R3 ;  /* 0x0000000306007986 */ /* 0x0009e4000c101930 */
.L_x_152:
[----:B------:R-:W-:Y:S05]  /*72f0*/  BSYNC.RECONVERGENT B0 ;  /* 0x0000000000007941 */ /* 0x000fea0003800200 */
.L_x_151:
[----:B------:R-:W-:-:S09]  /*7300*/  UISETP.NE.AND UP0, UPT, UR38, URZ, UPT ;  /* 0x000000ff2600728c */ /* 0x000fd2000bf05270 */
[----:B------:R-:W-:Y:S05]  /*7310*/  BRA.U UP0, `(.L_x_153) ;  /* 0x0000000100047547 */ /* 0x000fea000b800000 */
[----:B------:R-:W-:Y:S05]  /*7320*/  BPT.TRAP 0x1 ;  /* 0x000000040000795c */ /* 0x000fea0000300000 */
.L_x_153:
[C---:B----4-:R-:W-:Y:S01]  /*7330*/  IADD3 R3, P1, PT, R42.reuse, 0x4000, RZ ;  /* 0x000040002a037810 */ /* 0x050fe20007f3e0ff */
[----:B------:R4:W-:Y:S01]  /*7340*/  STL.64 [R1+0x78], R16 ;  /* 0x0000781001007387 */ /* 0x0009e20000100a00 */
[C---:B------:R-:W-:Y:S01]  /*7350*/  IADD3 R7, P5, PT, R42.reuse, 0x4400, RZ ;  /* 0x000044002a077810 */ /* 0x040fe20007fbe0ff */
[----:B------:R-:W-:Y:S01]  /*7360*/  UISETP.NE.AND UP0, UPT, UR38, URZ, UPT ;  /* 0x000000ff2600728c */ /* 0x000fe2000bf05270 */
[C---:B--2---:R-:W-:Y:S02]  /*7370*/  IADD3 R12, P2, PT, R42.reuse, 0x4a00, RZ ;  /* 0x00004a002a0c7810 */ /* 0x044fe40007f5e0ff */
[C---:B------:R-:W-:Y:S01]  /*7380*/  IADD3 R5, P0, PT, R42.reuse, 0x4200, RZ ;  /* 0x000042002a057810 */ /* 0x040fe20007f1e0ff */
[----:B------:R2:W-:Y:S01]  /*7390*/  STL [R1+0x9c], R7 ;  /* 0x00009c0701007387 */ /* 0x0005e20000100800 */
[C---:B------:R-:W-:Y:S01]  /*73a0*/  IADD3 R11, P3, PT, R42.reuse, 0x4800, RZ ;  /* 0x000048002a0b7810 */ /* 0x040fe20007f7e0ff */
[----:B------:R-:W-:Y:S01]  /*73b0*/  IMAD.X R23, RZ, RZ, R43, P2 ;  /* 0x000000ffff177224 */ /* 0x000fe200010e062b */
[----:B------:R-:W-:-:S02]  /*73c0*/  IADD3 R9, P4, PT, R42, 0x4600, RZ ;  /* 0x000046002a097810 */ /* 0x000fc40007f9e0ff */
[C---:B------:R-:W-:Y:S01]  /*73d0*/  IADD3 R21, P2, PT, R42.reuse, 0x5600, RZ ;  /* 0x000056002a157810 */ /* 0x040fe20007f5e0ff */
[----:B------:R5:W-:Y:S04]  /*73e0*/  STL [R1+0x98], R11 ;  /* 0x0000980b01007387 */ /* 0x000be80000100800 */
[----:B------:R-:W-:Y:S01]  /*73f0*/  STL [R1+0x1c], R23 ;  /* 0x00001c1701007387 */ /* 0x000fe20000100800 */
[----:B------:R-:W-:Y:S01]  /*7400*/  IMAD.X R83, RZ, RZ, R43, P2 ;  /* 0x000000ffff537224 */ /* 0x000fe200010e062b */
[----:B------:R-:W-:-:S05]  /*7410*/  IADD3 R27, P2, PT, R42, 0x6200, RZ ;  /* 0x000062002a1b7810 */ /* 0x000fca0007f5e0ff */
[--C-:B------:R-:W-:Y:S01]  /*7420*/  IMAD.X R71, RZ, RZ, R43.reuse, P2 ;  /* 0x000000ffff477224 */ /* 0x100fe200010e062b */
[C---:B------:R-:W-:Y:S01]  /*7430*/  IADD3 R33, P2, PT, R42.reuse, 0x6e00, RZ ;  /* 0x00006e002a217810 */ /* 0x040fe20007f5e0ff */
[----:B----4-:R-:W-:Y:S01]  /*7440*/  IMAD.X R17, RZ, RZ, R43, P1 ;  /* 0x000000ffff117224 */ /* 0x010fe200008e062b */
[----:B------:R-:W-:-:S03]  /*7450*/  IADD3 R13, P1, PT, R42, 0x4c00, RZ ;  /* 0x00004c002a0d7810 */ /* 0x000fc60007f3e0ff */
[--C-:B------:R-:W-:Y:S01]  /*7460*/  IMAD.X R59, RZ, RZ, R43.reuse, P2 ;  /* 0x000000ffff3b7224 */ /* 0x100fe200010e062b */
[C---:B------:R-:W-:Y:S01]  /*7470*/  IADD3 R39, P2, PT, R42.reuse, 0x7a00, RZ ;  /* 0x00007a002a277810 */ /* 0x040fe20007f5e0ff */
[----:B--2---:R-:W-:Y:S01]  /*7480*/  IMAD.X R7, RZ, RZ, R43, P0 ;  /* 0x000000ffff077224 */ /* 0x004fe200000e062b */
[C---:B------:R-:W-:Y:S01]  /*7490*/  IADD3 R14, P0, PT, R42.reuse, 0x4e00, RZ ;  /* 0x00004e002a0e7810 */ /* 0x040fe20007f1e0ff */
[----:B------:R2:W-:Y:S01]  /*74a0*/  STL.64 [R1+0x88], R12 ;  /* 0x0000880c01007387 */ /* 0x0005e20000100a00 */
[C---:B------:R-:W-:Y:S01]  /*74b0*/  SHF.R.U64 R4, R3.reuse, 0x3, R17 ;  /* 0x0000000303047819 */ /* 0x040fe20000001211 */
[--C-:B------:R-:W-:Y:S01]  /*74c0*/  IMAD.X R93, RZ, RZ, R43.reuse, P1 ;  /* 0x000000ffff5d7224 */ /* 0x100fe200008e062b */
[C---:B------:R-:W-:Y:S01]  /*74d0*/  IADD3 R22, P1, PT, R42.reuse, 0x5800, RZ ;  /* 0x000058002a167810 */ /* 0x040fe20007f3e0ff */
[--C-:B-----5:R-:W-:Y:S01]  /*74e0*/  IMAD.X R11, RZ, RZ, R43.reuse, P4 ;  /* 0x000000ffff0b7224 */ /* 0x120fe200020e062b */
[----:B------:R-:W-:Y:S01]  /*74f0*/  LOP3.LUT R16, R3, 0x70, R4, 0x78, !PT ;  /* 0x0000007003107812 */ /* 0x000fe200078e7804 */
[----:B------:R-:W-:Y:S01]  /*7500*/  STL [R1+0x3c], R7 ;  /* 0x00003c0701007387 */ /* 0x000fe20000100800 */
[----:B------:R-:W-:Y:S01]  /*7510*/  IADD3 R18, P4, PT, R42, 0x5200, RZ ;  /* 0x000052002a127810 */ /* 0x000fe20007f9e0ff */
[----:B------:R-:W-:-:S02]  /*7520*/  IMAD.X R91, RZ, RZ, R43, P0 ;  /* 0x000000ffff5b7224 */ /* 0x000fc400000e062b */
[--C-:B------:R-:W-:Y:S01]  /*7530*/  IMAD.X R47, RZ, RZ, R43.reuse, P2 ;  /* 0x000000ffff2f7224 */ /* 0x100fe200010e062b */
[----:B------:R4:W-:Y:S01]  /*7540*/  STL [R1+0x2c], R11 ;  /* 0x00002c0b01007387 */ /* 0x0009e20000100800 */
[----:B--2---:R-:W-:Y:S01]  /*7550*/  IMAD.X R13, RZ, RZ, R43, P5 ;  /* 0x000000ffff0d7224 */ /* 0x004fe200028e062b */
[C---:B------:R-:W-:Y:S02]  /*7560*/  IADD3 R15, P5, PT, R42.reuse, 0x5000, RZ ;  /* 0x000050002a0f7810 */ /* 0x040fe40007fbe0ff */
[----:B------:R2:W-:Y:S01]  /*7570*/  STL.64 [R1+0x80], R18 ;  /* 0x0000801201007387 */ /* 0x0005e20000100a00 */
[----:B------:R-:W-:Y:S01]  /*7580*/  SHF.R.U64 R10, R9, 0x3, R11 ;  /* 0x00000003090a7819 */ /* 0x000fe2000000120b */
[--C-:B------:R-:W-:Y:S01]  /*7590*/  IMAD.X R87, RZ, RZ, R43.reuse, P4 ;  /* 0x000000ffff577224 */ /* 0x100fe200020e062b */
[C---:B------:R-:W-:Y:S01]  /*75a0*/  IADD3 R23, P0, PT, R42.reuse, 0x5a00, RZ ;  /* 0x00005a002a177810 */ /* 0x040fe20007f1e0ff */
[----:B------:R5:W-:Y:S01]  /*75b0*/  STL.64 [R1+0x90], R14 ;  /* 0x0000900e01007387 */ /* 0x000be20000100a00 */
[--C-:B------:R-:W-:Y:S01]  /*75c0*/  IMAD.X R89, RZ, RZ, R43.reuse, P5 ;  /* 0x000000ffff597224 */ /* 0x100fe200028e062b */
[C---:B------:R-:W-:Y:S01]  /*75d0*/  IADD3 R24, P5, PT, R42.reuse, 0x5c00, RZ ;  /* 0x00005c002a187810 */ /* 0x040fe20007fbe0ff */
[--C-:B------:R-:W-:Y:S01]  /*75e0*/  IMAD.X R81, RZ, RZ, R43.reuse, P1 ;  /* 0x000000ffff517224 */ /* 0x100fe200008e062b */
[----:B----4-:R-:W4:Y:S01]  /*75f0*/  LDL.LU R11, [R1+0x98] ;  /* 0x00009800010b7983 */ /* 0x010f220000300800 */
[--C-:B------:R-:W-:Y:S01]  /*7600*/  IMAD.X R79, RZ, RZ, R43.reuse, P0 ;  /* 0x000000ffff4f7224 */ /* 0x100fe200000e062b */
[C---:B------:R-:W-:Y:S01]  /*7610*/  IADD3 R25, P4, PT, R42.reuse, 0x5e00, RZ ;  /* 0x00005e002a197810 */ /* 0x040fe20007f9e0ff */
[----:B------:R-:W-:Y:S01]  /*7620*/  IMAD.X R77, RZ, RZ, R43, P5 ;  /* 0x000000ffff4d7224 */ /* 0x000fe200028e062b */
[----:B------:R-:W-:-:S02]  /*7630*/  IADD3 R28, P1, PT, R42, 0x6400, RZ ;  /* 0x000064002a1c7810 */ /* 0x000fc40007f3e0ff */
[C---:B------:R-:W-:Y:S01]  /*7640*/  IADD3 R29, P0, PT, R42.reuse, 0x6600, RZ ;  /* 0x000066002a1d7810 */ /* 0x040fe20007f1e0ff */
[--C-:B------:R-:W-:Y:S01]  /*7650*/  IMAD.X R75, RZ, RZ, R43.reuse, P4 ;  /* 0x000000ffff4b7224 */ /* 0x100fe200020e062b */
        /* <DEDUP_REMOVED lines=11> */
[--C-:B--2---:R-:W-:Y:S01]  /*7710*/  IMAD.X R19, RZ, RZ, R43.reuse, P3 ;  /* 0x000000ffff137224 */ /* 0x104fe200018e062b */
[C---:B------:R-:W-:Y:S01]  /*7720*/  IADD3 R20, P3, PT, R42.reuse, 0x5400, RZ ;  /* 0x000054002a147810 */ /* 0x040fe20007f7e0ff */
[----:B------:R-:W-:Y:S01]  /*7730*/  IMAD.X R55, RZ, RZ, R43, P0 ;  /* 0x000000ffff377224 */ /* 0x000fe200000e062b */
[C---:B------:R-:W-:Y:S01]  /*7740*/  IADD3 R40, P1, PT, R42.reuse, 0x7c00, RZ ;  /* 0x00007c002a287810 */ /* 0x040fe20007f3e0ff */
[--C-:B-----5:R-:W-:Y:S01]  /*7750*/  IMAD.MOV.U32 R15, RZ, RZ, R7.reuse ;  /* 0x000000ffff0f7224 */ /* 0x120fe200078e0007 */
[----:B------:R-:W-:Y:S01]  /*7760*/  IADD3 R41, P0, PT, R42, 0x7e00, RZ ;  /* 0x00007e002a297810 */ /* 0x000fe20007f1e0ff */
[----:B------:R-:W-:-:S02]  /*7770*/  IMAD.MOV.U32 R15, RZ, RZ, R7 ;  /* 0x000000ffff0f7224 */ /* 0x000fc400078e0007 */
[----:B------:R-:W-:Y:S01]  /*7780*/  IMAD.MOV.U32 R14, RZ, RZ, R6 ;  /* 0x000000ffff0e7224 */ /* 0x000fe200078e0006 */
[----:B------:R-:W2:Y:S01]  /*7790*/  LDL.LU R7, [R1+0x9c] ;  /* 0x00009c0001077983 */ /* 0x000ea20000300800 */
[----:B------:R-:W-:Y:S01]  /*77a0*/  IMAD.X R85, RZ, RZ, R43, P3 ;  /* 0x000000ffff557224 */ /* 0x000fe200018e062b */
[C---:B------:R-:W-:Y:S01]  /*77b0*/  SHF.R.U64 R6, R5.reuse, 0x3, R15 ;  /* 0x0000000305067819 */ /* 0x040fe2000000120f */
[--C-:B------:R-:W-:Y:S01]  /*77c0*/  IMAD.X R53, RZ, RZ, R43.reuse, P5 ;  /* 0x000000ffff357224 */ /* 0x100fe200028e062b */
[C---:B------:R-:W-:Y:S01]  /*77d0*/  IADD3 R26, P3, PT, R42.reuse, 0x6000, RZ ;  /* 0x000060002a1a7810 */ /* 0x040fe20007f7e0ff */
[--C-:B------:R-:W-:Y:S01]  /*77e0*/  IMAD.X R51, RZ, RZ, R43.reuse, P4 ;  /* 0x000000ffff337224 */ /* 0x100fe200020e062b */
[----:B------:R-:W-:Y:S01]  /*77f0*/  LOP3.LUT R14, R5, 0x70, R6, 0x78, !PT ;  /* 0x00000070050e7812 */ /* 0x000fe200078e7806 */
[--C-:B------:R-:W-:Y:S01]  /*7800*/  IMAD.X R45, RZ, RZ, R43.reuse, P1 ;  /* 0x000000ffff2d7224 */ /* 0x100fe200008e062b */
[----:B------:R1:W5:Y:S01]  /*7810*/  LDL.64 R4, [R1+0x28] ;  /* 0x0000280001047983 */ /* 0x0003620000100a00 */
[----:B------:R-:W-:Y:S01]  /*7820*/  IMAD.X R73, RZ, RZ, R43, P3 ;  /* 0x000000ffff497224 */ /* 0x000fe200018e062b */
[----:B------:R-:W-:-:S02]  /*7830*/  IADD3 R32, P3, PT, R42, 0x6c00, RZ ;  /* 0x00006c002a207810 */ /* 0x000fc40007f7e0ff */
[----:B------:R3:W-:Y:S03]  /*7840*/  STL [R1+0x38], R14 ;  /* 0x0000380e01007387 */ /* 0x0007e60000100800 */
[----:B------:R-:W-:Y:S01]  /*7850*/  IMAD.X R61, RZ, RZ, R43, P3 ;  /* 0x000000ffff3d7224 */ /* 0x000fe200018e062b */
[----:B------:R-:W-:-:S05]  /*7860*/  IADD3 R38, P3, PT, R42, 0x7800, RZ ;  /* 0x000078002a267810 */ /* 0x000fca0007f7e0ff */
[--C-:B------:R-:W-:Y:S02]  /*7870*/  IMAD.X R49, RZ, RZ, R43.reuse, P3 ;  /* 0x000000ffff317224 */ /* 0x100fe400018e062b */
[----:B------:R-:W-:Y:S01]  /*7880*/  IMAD.X R43, RZ, RZ, R43, P0 ;  /* 0x000000ffff2b7224 */ /* 0x000fe200000e062b */
[----:B---3--:R-:W3:Y:S01]  /*7890*/  LDL.LU.64 R14, [R1+0x90] ;  /* 0x00009000010e7983 */ /* 0x008ee20000300a00 */
[----:B--2---:R-:W-:Y:S02]  /*78a0*/  SHF.R.U64 R8, R7, 0x3, R13 ;  /* 0x0000000307087819 */ /* 0x004fe4000000120d */
[----:B-----5:R-:W-:Y:S02]  /*78b0*/  LOP3.LUT R4, R9, 0x70, R10, 0x78, !PT ;  /* 0x0000007009047812 */ /* 0x020fe400078e780a */
[----:B------:R-:W-:Y:S02]  /*78c0*/  LOP3.LUT R12, R7, 0x70, R8, 0x78, !PT ;  /* 0x00000070070c7812 */ /* 0x000fe400078e7808 */
[----:B------:R-:W2:Y:S04]  /*78d0*/  LDL.LU.64 R8, [R1+0x18] ;  /* 0x0000180001087983 */ /* 0x000ea80000300a00 */
[----:B------:R4:W-:Y:S04]  /*78e0*/  STL [R1+0x28], R4 ;  /* 0x0000280401007387 */ /* 0x0009e80000100800 */
[----:B------:R5:W-:Y:S01]  /*78f0*/  STL.64 [R1+0x30], R12 ;  /* 0x0000300c01007387 */ /* 0x000be20000100a00 */
[----:B---3--:R-:W-:-:S02]  /*7900*/  SHF.R.U64 R5, R14, 0x3, R91 ;  /* 0x000000030e057819 */ /* 0x008fc4000000125b */
[----:B----4-:R-:W-:-:S04]  /*7910*/  SHF.R.U64 R4, R11, 0x3, R19 ;  /* 0x000000030b047819 */ /* 0x010fc80000001213 */
[----:B------:R-:W-:Y:S01]  /*7920*/  LOP3.LUT R18, R11, 0x70, R4, 0x78, !PT ;  /* 0x000000700b127812 */ /* 0x000fe200078e7804 */
[----:B-----5:R-:W2:Y:S01]  /*7930*/  LDL.LU.64 R12, [R1+0x88] ;  /* 0x00008800010c7983 */ /* 0x020ea20000300a00 */
[----:B------:R-:W-:Y:S02]  /*7940*/  LOP3.LUT R90, R14, 0x70, R5, 0x78, !PT ;  /* 0x000000700e5a7812 */ /* 0x000fe400078e7805 */
[C---:B------:R-:W-:Y:S01]  /*7950*/  SHF.R.U64 R4, R15.reuse, 0x3, R89 ;  /* 0x000000030f047819 */ /* 0x040fe20000001259 */
[----:B------:R3:W-:Y:S01]  /*7960*/  STL.64 [R1+0x20], R18 ;  /* 0x0000201201007387 */ /* 0x0007e20000100a00 */
[C---:B------:R-:W-:Y:S02]  /*7970*/  SHF.R.U64 R5, R20.reuse, 0x3, R85 ;  /* 0x0000000314057819 */ /* 0x040fe40000001255 */
[----:B------:R-:W-:Y:S01]  /*7980*/  LOP3.LUT R88, R15, 0x70, R4, 0x78, !PT ;  /* 0x000000700f587812 */ /* 0x000fe200078e7804 */
[----:B------:R-:W4:Y:S01]  /*7990*/  LDL.LU.64 R10, [R1+0x20] ;  /* 0x00002000010a7983 */ /* 0x000f220000300a00 */
[----:B------:R-:W-:-:S03]  /*79a0*/  LOP3.LUT R84, R20, 0x70, R5, 0x78, !PT ;  /* 0x0000007014547812 */ /* 0x000fc600078e7805 */
[----:B------:R-:W5:Y:S04]  /*79b0*/  LDL.LU.64 R4, [R1+0x38] ;  /* 0x0000380001047983 */ /* 0x000f680000300a00 */
[----:B------:R-:W4:Y:S04]  /*79c0*/  LDL.LU.64 R14, [R1+0x30] ;  /* 0x00003000010e7983 */ /* 0x000f280000300a00 */
[----:B---3--:R-:W3:Y:S01]  /*79d0*/  LDL.LU.64 R18, [R1+0x80] ;  /* 0x0000800001127983 */ /* 0x008ee20000300a00 */
[----:B--2---:R-:W-:-:S04]  /*79e0*/  SHF.R.U64 R3, R12, 0x3, R9 ;  /* 0x000000030c037819 */ /* 0x004fc80000001209 */
[----:B------:R-:W-:Y:S02]  /*79f0*/  LOP3.LUT R8, R12, 0x70, R3, 0x78, !PT ;  /* 0x000000700c087812 */ /* 0x000fe400078e7803 */
[----:B------:R-:W-:Y:S01]  /*7a00*/  SHF.R.U64 R6, R13, 0x3, R93 ;  /* 0x000000030d067819 */ /* 0x000fe2000000125d */
[----:B-----5:R-:W-:Y:S01]  /*7a10*/  IMAD.MOV.U32 R20, RZ, RZ, R4 ;  /* 0x000000ffff147224 */ /* 0x020fe200078e0004 */
[----:B------:R-:W-:-:S04]  /*7a20*/  SHF.R.U64 R4, R23, 0x3, R79 ;  /* 0x0000000317047819 */ /* 0x000fc8000000124f */
[----:B------:R-:W-:Y:S01]  /*7a30*/  LOP3.LUT R78, R23, 0x70, R4, 0x78, !PT ;  /* 0x00000070174e7812 */ /* 0x000fe200078e7804 */
[----:B------:R-:W-:Y:S01]  /*7a40*/  IMAD.MOV.U32 R23, RZ, RZ, R17 ;  /* 0x000000ffff177224 */ /* 0x000fe200078e0011 */
[----:B---3--:R-:W-:-:S04]  /*7a50*/  SHF.R.U64 R3, R18, 0x3, R87 ;  /* 0x0000000312037819 */ /* 0x008fc80000001257 */
[----:B------:R-:W-:Y:S02]  /*7a60*/  LOP3.LUT R86, R18, 0x70, R3, 0x78, !PT ;  /* 0x0000007012567812 */ /* 0x000fe400078e7803 */
[----:B------:R-:W-:-:S04]  /*7a70*/  SHF.R.U64 R3, R22, 0x3, R81 ;  /* 0x0000000316037819 */ /* 0x000fc80000001251 */
[----:B------:R-:W-:Y:S01]  /*7a80*/  LOP3.LUT R80, R22, 0x70, R3, 0x78, !PT ;  /* 0x0000007016507812 */ /* 0x000fe200078e7803 */
[----:B------:R-:W-:Y:S02]  /*7a90*/  IMAD.MOV.U32 R22, RZ, RZ, R16 ;  /* 0x000000ffff167224 */ /* 0x000fe400078e0010 */
[----:B------:R-:W2:Y:S01]  /*7aa0*/  LDL.LU.64 R16, [R1+0x78] ;  /* 0x0000780001107983 */ /* 0x000ea20000300a00 */
[----:B------:R-:W-:-:S03]  /*7ab0*/  LOP3.LUT R92, R13, 0x70, R6, 0x78, !PT ;  /* 0x000000700d5c7812 */ /* 0x000fc600078e7806 */
[----:B------:R-:W3:Y:S01]  /*7ac0*/  LDL.LU.64 R12, [R1+0x28] ;  /* 0x00002800010c7983 */ /* 0x000ee20000300a00 */
[----:B------:R-:W-:-:S04]  /*7ad0*/  SHF.R.U64 R6, R21, 0x3, R83 ;  /* 0x0000000315067819 */ /* 0x000fc80000001253 */
[----:B------:R-:W-:Y:S01]  /*7ae0*/  LOP3.LUT R82, R21, 0x70, R6, 0x78, !PT ;  /* 0x0000007015527812 */ /* 0x000fe200078e7806 */
[----:B------:R-:W-:Y:S01]  /*7af0*/  IMAD.MOV.U32 R21, RZ, RZ, R5 ;  /* 0x000000ffff157224 */ /* 0x000fe200078e0005 */
[----:B------:R-:W-:Y:S02]  /*7b00*/  SHF.R.U64 R5, R24, 0x3, R77 ;  /* 0x0000000318057819 */ /* 0x000fe4000000124d */
[----:B------:R-:W-:Y:S02]  /*7b10*/  SHF.R.U64 R6, R25, 0x3, R75 ;  /* 0x0000000319067819 */ /* 0x000fe4000000124b */
[----:B------:R-:W-:Y:S02]  /*7b20*/  SHF.R.U64 R3, R26, 0x3, R73 ;  /* 0x000000031a037819 */ /* 0x000fe40000001249 */
[----:B------:R-:W-:Y:S02]  /*7b30*/  LOP3.LUT R76, R24, 0x70, R5, 0x78, !PT ;  /* 0x00000070184c7812 */ /* 0x000fe400078e7805 */
[----:B------:R-:W-:-:S02]  /*7b40*/  SHF.R.U64 R4, R27, 0x3, R71 ;  /* 0x000000031b047819 */ /* 0x000fc40000001247 */
[----:B------:R-:W-:Y:S02]  /*7b50*/  LOP3.LUT R74, R25, 0x70, R6, 0x78, !PT ;  /* 0x00000070194a7812 */ /* 0x000fe400078e7806 */
[----:B------:R-:W-:Y:S02]  /*7b60*/  SHF.R.U64 R5, R28, 0x3, R69 ;  /* 0x000000031c057819 */ /* 0x000fe40000001245 */
[----:B------:R-:W-:Y:S02]  /*7b70*/  SHF.R.U64 R6, R29, 0x3, R67 ;  /* 0x000000031d067819 */ /* 0x000fe40000001243 */
[----:B------:R-:W-:Y:S02]  /*7b80*/  LOP3.LUT R72, R26, 0x70, R3, 0x78, !PT ;  /* 0x000000701a487812 */ /* 0x000fe400078e7803 */
[----:B------:R-:W-:Y:S02]  /*7b90*/  LOP3.LUT R70, R27, 0x70, R4, 0x78, !PT ;  /* 0x000000701b467812 */ /* 0x000fe400078e7804 */
[----:B------:R-:W-:-:S02]  /*7ba0*/  SHF.R.U64 R3, R30, 0x3, R65 ;  /* 0x000000031e037819 */ /* 0x000fc40000001241 */
[----:B------:R-:W-:Y:S02]  /*7bb0*/  LOP3.LUT R68, R28, 0x70, R5, 0x78, !PT ;  /* 0x000000701c447812 */ /* 0x000fe400078e7805 */
[----:B------:R-:W-:Y:S02]  /*7bc0*/  SHF.R.U64 R4, R31, 0x3, R63 ;  /* 0x000000031f047819 */ /* 0x000fe4000000123f */
[----:B------:R-:W-:Y:S02]  /*7bd0*/  LOP3.LUT R66, R29, 0x70, R6, 0x78, !PT ;  /* 0x000000701d427812 */ /* 0x000fe400078e7806 */
[----:B------:R-:W-:Y:S02]  /*7be0*/  SHF.R.U64 R5, R32, 0x3, R61 ;  /* 0x0000000320057819 */ /* 0x000fe4000000123d */
[----:B------:R-:W-:Y:S02]  /*7bf0*/  SHF.R.U64 R6, R33, 0x3, R59 ;  /* 0x0000000321067819 */ /* 0x000fe4000000123b */
[----:B------:R-:W-:-:S02]  /*7c00*/  LOP3.LUT R64, R30, 0x70, R3, 0x78, !PT ;  /* 0x000000701e407812 */ /* 0x000fc400078e7803 */
[----:B------:R-:W-:Y:S02]  /*7c10*/  LOP3.LUT R62, R31, 0x70, R4, 0x78, !PT ;  /* 0x000000701f3e7812 */ /* 0x000fe400078e7804 */
[----:B------:R-:W-:Y:S02]  /*7c20*/  SHF.R.U64 R3, R34, 0x3, R57 ;  /* 0x0000000322037819 */ /* 0x000fe40000001239 */
[----:B------:R-:W-:Y:S02]  /*7c30*/  LOP3.LUT R60, R32, 0x70, R5, 0x78, !PT ;  /* 0x00000070203c7812 */ /* 0x000fe400078e7805 */
[----:B------:R-:W-:Y:S02]  /*7c40*/  SHF.R.U64 R4, R35, 0x3, R55 ;  /* 0x0000000323047819 */ /* 0x000fe40000001237 */
[----:B------:R-:W-:Y:S02]  /*7c50*/  LOP3.LUT R58, R33, 0x70, R6, 0x78, !PT ;  /* 0x00000070213a7812 */ /* 0x000fe400078e7806 */
[----:B------:R-:W-:-:S02]  /*7c60*/  SHF.R.U64 R5, R36, 0x3, R53 ;  /* 0x0000000324057819 */ /* 0x000fc40000001235 */
[----:B------:R-:W-:Y:S02]  /*7c70*/  SHF.R.U64 R6, R37, 0x3, R51 ;  /* 0x0000000325067819 */ /* 0x000fe40000001233 */
[----:B------:R-:W-:Y:S02]  /*7c80*/  LOP3.LUT R56, R34, 0x70, R3, 0x78, !PT ;  /* 0x0000007022387812 */ /* 0x000fe400078e7803 */
[----:B------:R-:W-:Y:S02]  /*7c90*/  LOP3.LUT R54, R35, 0x70, R4, 0x78, !PT ;  /* 0x0000007023367812 */ /* 0x000fe400078e7804 */
        /* <DEDUP_REMOVED lines=8> */
[----:B------:R-:W-:-:S02]  /*7d20*/  LOP3.LUT R44, R40, 0x70, R5, 0x78, !PT ;  /* 0x00000070282c7812 */ /* 0x000fc400078e7805 */
[----:B------:R-:W-:Y:S01]  /*7d30*/  LOP3.LUT R42, R41, 0x70, R6, 0x78, !PT ;  /* 0x00000070292a7812 */ /* 0x000fe200078e7806 */
[----:B--2---:R2:W-:Y:S01]  /*7d40*/  SYNCS.ARRIVE.TRANS64.A1T0 RZ, [R17+URZ+0x140b0], RZ ;  /* 0x0140b0ff11ff79a7 */ /* 0x0045e200081000ff */
[----:B------:R2:W-:Y:S04]  /*7d50*/  ST.E desc[UR48][R22.64], RZ ;  /* 0x000000ff16007985 */ /* 0x0005e8000c101930 */
[----:B------:R2:W-:Y:S04]  /*7d60*/  ST.E desc[UR48][R20.64], RZ ;  /* 0x000000ff14007985 */ /* 0x0005e8000c101930 */
[----:B----4-:R2:W-:Y:S04]  /*7d70*/  ST.E desc[UR48][R14.64], RZ ;  /* 0x000000ff0e007985 */ /* 0x0105e8000c101930 */
[----:B---3--:R2:W-:Y:S04]  /*7d80*/  ST.E desc[UR48][R12.64], RZ ;  /* 0x000000ff0c007985 */ /* 0x0085e8000c101930 */
[----:B------:R2:W-:Y:S04]  /*7d90*/  ST.E desc[UR48][R10.64], RZ ;  /* 0x000000ff0a007985 */ /* 0x0005e8000c101930 */
        /* <DEDUP_REMOVED lines=26> */
[----:B------:R2:W-:Y:S01]  /*7f40*/  ST.E desc[UR48][R42.64], RZ ;  /* 0x000000ff2a007985 */ /* 0x0005e2000c101930 */
[----:B------:R-:W-:Y:S01]  /*7f50*/  @!PT LDS RZ, [RZ] ;  /* 0x00000000fffff984 */ /* 0x000fe20000000800 */
[----:B------:R-:W-:Y:S01]  /*7f60*/  @!PT LDS RZ, [RZ] ;  /* 0x00000000fffff984 */ /* 0x000fe20000000800 */
[----:B------:R-:W-:Y:S01]  /*7f70*/  @!PT LDS RZ, [RZ] ;  /* 0x00000000fffff984 */ /* 0x000fe20000000800 */
[----:B------:R-:W-:Y:S01]  /*7f80*/  @!PT LDS RZ, [RZ] ;  /* 0x00000000fffff984 */ /* 0x000fe20000000800 */
[----:B------:R3:W-:Y:S06]  /*7f90*/  MEMBAR.ALL.CTA ;  /* 0x0000000000007992 */ /* 0x0007ec0000008000 */
[----:B---3--:R-:W3:Y:S01]  /*7fa0*/  FENCE.VIEW.ASYNC.S ;  /* 0x00000000000073c6 */ /* 0x008ee20000000000 */
[----:B-1----:R-:W-:Y:S05]  /*7fb0*/  BRA.U UP0, `(.L_x_154) ;  /* 0x0000000100047547 */ /* 0x002fea000b800000 */
[----:B------:R-:W-:Y:S05]  /*7fc0*/  BPT.TRAP 0x1 ;  /* 0x000000040000795c */ /* 0x000fea0000300000 */
.L_x_154:
[----:B------:R-:W-:-:S05]  /*7fd0*/  HFMA2 R3, -RZ, RZ, 0, 5.9604644775390625e-08 ;  /* 0x00000001ff037431 */ /* 0x000fca00000001ff */
[----:B------:R-:W-:-:S04]  /*7fe0*/  SHF.L.U32 R4, R3, 0x1f, RZ ;  /* 0x0000001f03047819 */ /* 0x000fc800000006ff */
[----:B---3--:R-:W1:Y:S02]  /*7ff0*/  SYNCS.PHASECHK.TRANS64.TRYWAIT P0, [R17+URZ+0x140c8], R4 ;  /* 0x0140c804110075a7 */ /* 0x008e6400080011ff */
[----:B-1----:R-:W-:Y:S05]  /*8000*/  @!P0 BRA `(.L_x_155) ;  /* 0x0000012800108947 */ /* 0x002fea0003800000 */
.L_x_400:
[----:B------:R-:W-:Y:S05]  /*8010*/  @!P6 BRA `(.L_x_156) ;  /* 0x000000000090e947 */ /* 0x000fea0003800000 */
[----:B------:R-:W3:Y:S01]  /*8020*/  LDCU UR4, c[0x0][0x380] ;  /* 0x00007000ff0477ac */ /* 0x000ee20008000800 */
[----:B------:R-:W-:Y:S01]  /*8030*/  IADD3 R19, PT, PT, R16, 0x80, R19 ;  /* 0x0000008010137810 */ /* 0x000fe20007ffe013 */
[----:B------:R-:W-:Y:S03]  /*8040*/  BSSY.RECONVERGENT B0, `(.L_x_156) ;  /* 0x0000021000007945 */ /* 0x000fe60003800200 */
[----:B---3--:R-:W-:-:S13]  /*8050*/  ISETP.GE.AND P0, PT, R19, UR4, PT ;  /* 0x0000000413007c0c */ /* 0x008fda000bf06270 */
[----:B------:R-:W-:Y:S05]  /*8060*/  @P0 BRA `(.L_x_157) ;  /* 0x0000000000780947 */ /* 0x000fea0003800000 */
[----:B------:R-:W3:Y:S01]  /*8070*/  LDCU UR7, c[0x0][0x38c] ;  /* 0x00007180ff0777ac */ /* 0x000ee20008000800 */
[----:B-1----:R-:W-:Y:S01]  /*8080*/  MOV R4, RZ ;  /* 0x000000ff00047202 */ /* 0x002fe20000000f00 */
[----:B------:R-:W1:Y:S01]  /*8090*/  LDCU UR6, c[0x0][0x890] ;  /* 0x00011200ff0677ac */ /* 0x000e620008000800 */
[----:B------:R-:W4:Y:S01]  /*80a0*/  LDCU.64 UR4, c[0x0][0x888] ;  /* 0x00011100ff0477ac */ /* 0x000f220008000a00 */
[----:B---3--:R-:W3:Y:S01]  /*80b0*/  I2F.U32.RP R7, UR7 ;  /* 0x0000000700077d06 */ /* 0x008ee20008209000 */
[----:B------:R-:W-:Y:S01]  /*80c0*/  ISETP.NE.U32.AND P0, PT, RZ, UR7, PT ;  /* 0x00000007ff007c0c */ /* 0x000fe2000bf05070 */
[----:B-1----:R-:W-:-:S06]  /*80d0*/  IMAD R0, R0, UR6, R19 ;  /* 0x0000000600007c24 */ /* 0x002fcc000f8e0213 */
[----:B---3--:R-:W1:Y:S02]  /*80e0*/  MUFU.RCP R6, R7 ;  /* 0x0000000700067308 */ /* 0x008e640000001000 */
[----:B-1----:R-:W-:-:S06]  /*80f0*/  IADD3 R6, PT, PT, R6, 0xffffffe, RZ ;  /* 0x0ffffffe06067810 */ /* 0x002fcc0007ffe0ff */
[----:B------:R-:W1:Y:S02]  /*8100*/  F2I.FTZ.U32.TRUNC.NTZ R5, R6 ;  /* 0x0000000600057305 */ /* 0x000e64000021f000 */
[----:B-1----:R-:W-:-:S05]  /*8110*/  IADD3 R3, PT, PT, RZ, -R5, RZ ;  /* 0x80000005ff037210 */ /* 0x002fca0007ffe0ff */
[----:B------:R-:W-:-:S04]  /*8120*/  IMAD R3, R3, UR7, RZ ;  /* 0x0000000703037c24 */ /* 0x000fc8000f8e02ff */
[----:B------:R-:W-:-:S06]  /*8130*/  IMAD.HI.U32 R3, R5, R3, R4 ;  /* 0x0000000305037227 */ /* 0x000fcc00078e0004 */
[----:B------:R-:W-:-:S04]  /*8140*/  IMAD.HI.U32 R3, R3, R2, RZ ;  /* 0x0000000203037227 */ /* 0x000fc800078e00ff */
        /* <DEDUP_REMOVED lines=10> */
[----:B----4-:R-:W-:-:S04]  /*81f0*/  IMAD R0, R3, UR5, R0 ;  /* 0x0000000503007c24 */ /* 0x010fc8000f8e0200 */
[----:B------:R-:W-:-:S04]  /*8200*/  IMAD R7, R7, UR7, R2 ;  /* 0x0000000707077c24 */ /* 0x000fc8000f8e0202 */
[----:B------:R-:W-:Y:S01]  /*8210*/  IMAD R7, R7, UR4, R0 ;  /* 0x0000000407077c24 */ /* 0x000fe2000f8e0200 */
[----:B------:R-:W-:-:S03]  /*8220*/  MOV R0, 0xff800000 ;  /* 0xff80000000007802 */ /* 0x000fc60000000f00 */
[----:B-1----:R-:W-:-:S05]  /*8230*/  IMAD.WIDE.U32 R4, R7, 0x4, R4 ;  /* 0x0000000407047825 */ /* 0x002fca00078e0004 */
[----:B------:R3:W-:Y:S02]  /*8240*/  STG.E desc[UR48][R4.64], R0 ;  /* 0x0000000004007986 */ /* 0x0007e4000c101930 */
.L_x_157:
[----:B------:R-:W-:Y:S05]  /*8250*/  BSYNC.RECONVERGENT B0 ;  /* 0x0000000000007941 */ /* 0x000fea0003800200 */
.L_x_156:
[----:B------:R-:W-:Y:S01]  /*8260*/  @!PT LDS RZ, [RZ] ;  /* 0x00000000fffff984 */ /* 0x000fe20000000800 */
[----:B------:R-:W-:Y:S01]  /*8270*/  @!PT LDS RZ, [RZ] ;  /* 0x00000000fffff984 */ /* 0x000fe20000000800 */
[----:B------:R-:W-:Y:S01]  /*8280*/  @!PT LDS RZ, [RZ] ;  /* 0x00000000fffff984 */ /* 0x000fe20000000800 */
[----:B------:R-:W-:Y:S01]  /*8290*/  @!PT LDS RZ, [RZ] ;  /* 0x00000000fffff984 */ /* 0x000fe20000000800 */
[----:B------:R4:W-:Y:S06]  /*82a0*/  MEMBAR.ALL.CTA ;  /* 0x0000000000007992 */ /* 0x0009ec0000008000 */
[----:B----4-:R-:W4:Y:S01]  /*82b0*/  FENCE.VIEW.ASYNC.S ;  /* 0x00000000000073c6 */ /* 0x010f220000000000 */
[----:B------:R-:W-:-:S09]  /*82c0*/  UISETP.NE.AND UP0, UPT, UR38, URZ, UPT ;  /* 0x000000ff2600728c */ /* 0x000fd2000bf05270 */
[----:B------:R-:W-:Y:S05]  /*82d0*/  BRA.U UP0, `(.L_x_158) ;  /* 0x0000000100047547 */ /* 0x000fea000b800000 */
[----:B------:R-:W-:Y:S05]  /*82e0*/  BPT.TRAP 0x1 ;  /* 0x000000040000795c */ /* 0x000fea0000300000 */
.L_x_158:
[----:B----4-:R-:W-:Y:S01]  /*82f0*/  SYNCS.ARRIVE.TRANS64.A1T0 RZ, [R17+URZ+0x140b8], RZ ;  /* 0x0140b8ff11ff79a7 */ /* 0x010fe200081000ff */
[----:B------:R-:W-:Y:S05]  /*8300*/  EXIT ;  /* 0x000000000000794d */ /* 0x000fea0003800000 */
.L_x_87:
[----:B------:R-:W-:Y:S01]  /*8310*/  UISETP.NE.AND UP0, UPT, UR37, URZ, UPT ;  /* 0x000000ff2500728c */ /* 0x000fe2000bf05270 */
[C---:B------:R-:W-:Y:S01]  /*8320*/  IMAD.U32 R56, R18.reuse, 0x10000, RZ ;  /* 0x0001000012387824 */ /* 0x040fe200078e00ff */
[C---:B------:R-:W-:Y:S02]  /*8330*/  LOP3.LUT R16, R18.reuse, 0x1f, RZ, 0xc0, !PT ;  /* 0x0000001f12107812 */ /* 0x040fe400078ec0ff */
[----:B------:R-:W-:Y:S02]  /*8340*/  LOP3.LUT R2, R18, 0x7f, RZ, 0xc0, !PT ;  /* 0x0000007f12027812 */ /* 0x000fe400078ec0ff */
[----:B------:R-:W-:-:S04]  /*8350*/  LOP3.LUT R56, R56, 0x600000, RZ, 0xc0, !PT ;  /* 0x0060000038387812 */ /* 0x000fc800078ec0ff */
[----:B------:R-:W-:Y:S01]  /*8360*/  LOP3.LUT R57, R56, 0x80, RZ, 0xfc, !PT ;  /* 0x0000008038397812 */ /* 0x000fe200078efcff */
[----:B------:R-:W-:Y:S05]  /*8370*/  BRA.U !UP0, `(.L_x_159) ;  /* 0x0000000108047547 */ /* 0x000fea000b800000 */
[----:B------:R-:W-:Y:S05]  /*8380*/  BPT.TRAP 0x1 ;  /* 0x000000040000795c */ /* 0x000fea0000300000 */
.L_x_159:
[----:B------:R-:W1:Y:S01]  /*8390*/  S2UR UR40, SR_CgaCtaId ;  /* 0x00000000002879c3 */ /* 0x000e620000008800 */
[----:B------:R-:W-:Y:S01]  /*83a0*/  UMOV UR39, 0x400 ;  /* 0x0000040000277882 */ /* 0x000fe20000000000 */
[----:B------:R-:W-:Y:S01]  /*83b0*/  SHF.L.U32 R3, RZ, 0x1f, RZ ;  /* 0x0000001fff037819 */ /* 0x000fe200000006ff */
[----:B-1----:R-:W-:-:S09]  /*83c0*/  ULEA UR39, UR40, UR39, 0x18 ;  /* 0x0000002728277291 */ /* 0x002fd2000f8ec0ff */
[----:B------:R-:W1:Y:S02]  /*83d0*/  SYNCS.PHASECHK.TRANS64.TRYWAIT P0, [UR39+0x14070], R3 ;  /* 0x01407003ff0075a7 */ /* 0x000e640008001127 */
[----:B-1----:R-:W-:Y:S05]  /*83e0*/  @!P0 BRA `(.L_x_160) ;  /* 0x00000124002c8947 */ /* 0x002fea0003800000 */
.L_x_401:
[----:B------:R-:W-:-:S09]  /*83f0*/  UISETP.NE.AND UP0, UPT, UR37, URZ, UPT ;  /* 0x000000ff2500728c */ /* 0x000fd2000bf05270 */
[----:B------:R-:W-:Y:S05]  /*8400*/  BRA.U !UP0, `(.L_x_161) ;  /* 0x0000000108047547 */ /* 0x000fea000b800000 */
[----:B------:R-:W-:Y:S05]  /*8410*/  BPT.TRAP 0x1 ;  /* 0x000000040000795c */ /* 0x000fea0000300000 */
.L_x_161:
[----:B------:R-:W-:Y:S02]  /*8420*/  UIADD3 UR45, UPT, UPT, UR39, 0x14078, URZ ;  /* 0x00014078272d7890 */ /* 0x000fe4000fffe0ff */
[----:B------:R-:W-:Y:S02]  /*8430*/  UISETP.NE.AND UP0, UPT, UR36, URZ, UPT ;  /* 0x000000ff2400728c */ /* 0x000fe4000bf05270 */
[----:B------:R-:W-:-:S09]  /*8440*/  UPRMT UR4, UR40, 0x654, UR45 ;  /* 0x0000065428047896 */ /* 0x000fd2000800002d */
[----:B------:R-:W-:Y:S01]  /*8450*/  SYNCS.ARRIVE.TRANS64.RED.A1T0 RZ, [UR4], RZ ;  /* 0x000000ffffff79a7 */ /* 0x000fe20008100404 */
[----:B------:R-:W-:Y:S05]  /*8460*/  BRA.U !UP0, `(.L_x_162) ;  /* 0x0000000108047547 */ /* 0x000fea000b800000 */
[----:B------:R-:W-:Y:S05]  /*8470*/  BPT.TRAP 0x1 ;  /* 0x000000040000795c */ /* 0x000fea0000300000 */
.L_x_162:
[----:B------:R-:W2:Y:S01]  /*8480*/  SYNCS.PHASECHK.TRANS64.TRYWAIT P0, [UR39+0x14080], R3 ;  /* 0x01408003ff0075a7 */ /* 0x000ea20008001127 */
[----:B------:R-:W-:Y:S01]  /*8490*/  UMOV UR44, URZ ;  /* 0x000000ff002c7c82 */ /* 0x000fe20008000000 */
[----:B--2---:R-:W-:Y:S05]  /*84a0*/  @!P0 BRA `(.L_x_163) ;  /* 0x0000012400148947 */ /* 0x004fea0003800000 */
.L_x_402:
[----:B------:R-:W-:Y:S01]  /*84b0*/  UISETP.GE.AND UP0, UPT, UR5, 0x81, UPT ;  /* 0x000000810500788c */ /* 0x000fe2000bf06270 */
[----:B------:R-:W-:Y:S01]  /*84c0*/  HFMA2 R18, -RZ, RZ, 0, 5.9604644775390625e-08 ;  /* 0x00000001ff127431 */ /* 0x000fe200000001ff */
[----:B------:R-:W-:-:S07]  /*84d0*/  UMOV UR43, 0x1 ;  /* 0x00000001002b7882 */ /* 0x000fce0000000000 */
[----:B------:R-:W-:Y:S05]  /*84e0*/  BRA.U !UP0, `(.L_x_164) ;  /* 0x0000002108987547 */ /* 0x000fea000b800000 */
[----:B------:R-:W-:Y:S01]  /*84f0*/  UIADD3 UR5, UPT, UPT, UR5, 0x7f, URZ ;  /* 0x0000007f05057890 */ /* 0x000fe2000fffe0ff */
[C---:B------:R-:W-:Y:S01]  /*8500*/  VIADD R63, R56.reuse, 0x100 ;  /* 0x00000100383f7836 */ /* 0x040fe20000000000 */
[----:B------:R-:W-:Y:S01]  /*8510*/  LOP3.LUT R64, R17, 0x3, RZ, 0xc0, !PT ;  /* 0x0000000311407812 */ /* 0x000fe200078ec0ff */
[C---:B------:R-:W-:Y:S01]  /*8520*/  VIADD R61, R56.reuse, 0x180 ;  /* 0x00000180383d7836 */ /* 0x040fe20000000000 */
[----:B------:R-:W-:Y:S01]  /*8530*/  USHF.R.S32.HI UR4, URZ, 0x1f, UR5 ;  /* 0x0000001fff047899 */ /* 0x000fe20008011405 */
[C---:B------:R-:W-:Y:S01]  /*8540*/  VIADD R60, R56.reuse, 0x110 ;  /* 0x00000110383c7836 */ /* 0x040fe20000000000 */
[----:B------:R-:W-:Y:S01]  /*8550*/  SHF.R.U32.HI R62, RZ, 0x15, R57 ;  /* 0x00000015ff3e7819 */ /* 0x000fe20000011639 */
[C---:B------:R-:W-:Y:S01]  /*8560*/  VIADD R59, R56.reuse, 0x120 ;  /* 0x00000120383b7836 */ /* 0x040fe20000000000 */
[----:B------:R-:W-:Y:S01]  /*8570*/  ULEA.HI UR4, UR4, UR5, URZ, 0x7 ;  /* 0x0000000504047291 */ /* 0x000fe2000f8f38ff */
[C---:B------:R-:W-:Y:S01]  /*8580*/  VIADD R58, R56.reuse, 0x130 ;  /* 0x00000130383a7836 */ /* 0x040fe20000000000 */
[----:B------:R-:W-:Y:S01]  /*8590*/  SHF.R.U32.HI R63, RZ, 0x15, R63 ;  /* 0x00000015ff3f7819 */ /* 0x000fe2000001163f */
[C---:B------:R-:W-:Y:S01]  /*85a0*/  VIADD R23, R56.reuse, 0x190 ;  /* 0x0000019038177836 */ /* 0x040fe20000000000 */
[----:B------:R-:W-:Y:S01]  /*85b0*/  SHF.R.U32.HI R61, RZ, 0x15, R61 ;  /* 0x00000015ff3d7819 */ /* 0x000fe2000001163d */
[C---:B------:R-:W-:Y:S01]  /*85c0*/  VIADD R22, R56.reuse, 0x1a0 ;  /* 0x000001a038167836 */ /* 0x040fe20000000000 */
[----:B------:R-:W-:Y:S01]  /*85d0*/  SHF.R.U32.HI R60, RZ, 0x15, R60 ;  /* 0x00000015ff3c7819 */ /* 0x000fe2000001163c */
[----:B------:R-:W-:Y:S01]  /*85e0*/  VIADD R19, R56, 0x1b0 ;  /* 0x000001b038137836 */ /* 0x000fe20000000000 */
[----:B------:R-:W-:Y:S01]  /*85f0*/  SHF.R.U32.HI R59, RZ, 0x15, R59 ;  /* 0x00000015ff3b7819 */ /* 0x000fe2000001163b */
[----:B------:R-:W-:Y:S01]  /*8600*/  IMAD.MOV.U32 R18, RZ, RZ, 0x1 ;  /* 0x00000001ff127424 */ /* 0x000fe200078e00ff */
[----:B------:R-:W-:Y:S01]  /*8610*/  SHF.R.U32.HI R58, RZ, 0x15, R58 ;  /* 0x00000015ff3a7819 */ /* 0x000fe2000001163a */
[----:B------:R-:W-:Y:S01]  /*8620*/  USHF.R.S32.HI UR42, URZ, 0x7, UR4 ;  /* 0x00000007ff2a7899 */ /* 0x000fe20008011404 */
[----:B------:R-:W-:Y:S01]  /*8630*/  SHF.R.U32.HI R23, RZ, 0x15, R23 ;  /* 0x00000015ff177819 */ /* 0x000fe20000011617 */
[----:B------:R-:W-:Y:S01]  /*8640*/  UMOV UR44, URZ ;  /* 0x000000ff002c7c82 */ /* 0x000fe20008000000 */
[----:B------:R-:W-:Y:S01]  /*8650*/  SHF.R.U32.HI R22, RZ, 0x15, R22 ;  /* 0x00000015ff167819 */ /* 0x000fe20000011616 */
[----:B------:R-:W-:Y:S01]  /*8660*/  UMOV UR41, URZ ;  /* 0x000000ff00297c82 */ /* 0x000fe20008000000 */
[----:B------:R-:W-:-:S07]  /*8670*/  SHF.R.U32.HI R19, RZ, 0x15, R19 ;  /* 0x00000015ff137819 */ /* 0x000fce0000011613 */
.L_x_196:
[----:B------:R-:W-:Y:S01]  /*8680*/  UISETP.NE.AND UP0, UPT, UR37, URZ, UPT ;  /* 0x000000ff2500728c */ /* 0x000fe2000bf05270 */
[----:B------:R-:W-:Y:S01]  /*8690*/  UMOV UR4, UR42 ;  /* 0x0000002a00047c82 */ /* 0x000fe20008000000 */
[----:B------:R-:W-:Y:S02]  /*86a0*/  UIADD3 UR42, UPT, UPT, UR42, -0x1, URZ ;  /* 0xffffffff2a2a7890 */ /* 0x000fe4000fffe0ff */
[----:B------:R-:W-:Y:S01]  /*86b0*/  UISETP.GT.AND UP1, UPT, UR4, 0x2, UPT ;  /* 0x000000020400788c */ /* 0x000fe2000bf24270 */
[----:B------:R-:W-:-:S03]  /*86c0*/  UMOV UR43, UR41 ;  /* 0x00000029002b7c82 */ /* 0x000fc60008000000 */
[----:B------:R-:W-:Y:S01]  /*86d0*/  UP2UR UR46, UPR, URZ, 0x2 ;  /* 0x00000002ff2e7883 */ /* 0x000fe20008000000 */
[----:B--234-:R-:W-:Y:S11]  /*86e0*/  BRA.U !UP0, `(.L_x_165) ;  /* 0x0000000108047547 */ /* 0x01cff6000b800000 */
[----:B------:R-:W-:Y:S05]  /*86f0*/  BPT.TRAP 0x1 ;  /* 0x000000040000795c */ /* 0x000fea0000300000 */
.L_x_165:
[----:B-1----:R-:W-:-:S04]  /*8700*/  SHF.L.U32 R3, R18, 0x1f, RZ ;  /* 0x0000001f12037819 */ /* 0x002fc800000006ff */
[----:B------:R-:W1:Y:S02]  /*8710*/  SYNCS.PHASECHK.TRANS64.TRYWAIT P0, [UR39+0x14070], R3 ;  /* 0x01407003ff0075a7 */ /* 0x000e640008001127 */
[----:B-1----:R-:W-:Y:S05]  /*8720*/  @!P0 BRA `(.L_x_166) ;  /* 0x00000120008c8947 */ /* 0x002fea0003800000 */
.L_x_403:
[----:B------:R-:W-:Y:S01]  /*8730*/  R2UR UR4, R56 ;  /* 0x00000000380472ca */ /* 0x000fe200000e0000 */
[----:B------:R-:W-:Y:S01]  /*8740*/  UISETP.NE.AND UP0, UPT, UR38, URZ, UPT ;  /* 0x000000ff2600728c */ /* 0x000fe2000bf05270 */
[----:B------:R-:W-:Y:S01]  /*8750*/  PLOP3.LUT P0, PT, PT, PT, PT, 0x80, 0x8 ;  /* 0x000000000008781c */ /* 0x000fe20003f0f070 */
[----:B------:R-:W-:-:S10]  /*8760*/  IMAD.MOV.U32 R65, RZ, RZ, 0x3f800000 ;  /* 0x3f800000ff417424 */ /* 0x000fd400078e00ff */
[----:B------:R-:W2:Y:S02]  /*8770*/  LDTM.x2 R4, tmem[UR4] ;  /* 0x00000004000479ee */ /* 0x000ea400080c0000 */
[----:B--2---:R-:W-:-:S13]  /*8780*/  FSETP.NEU.AND P2, PT, R4, R5, PT ;  /* 0x000000050400720b */ /* 0x004fda0003f4d000 */
[----:B-1----:R-:W1:Y:S01]  /*8790*/  @P2 LDC R0, c[0x0][0x704] ;  /* 0x0001c100ff002b82 */ /* 0x002e620000000800 */
[----:B------:R-:W-:-:S04]  /*87a0*/  @P2 FADD R5, R4, -R5 ;  /* 0x8000000504052221 */ /* 0x000fc80000000000 */
[----:B-1----:R-:W-:-:S05]  /*87b0*/  @P2 FMUL R5, R5, R0 ;  /* 0x0000000005052220 */ /* 0x002fca0000400000 */
[----:B------:R-:W-:-:S04]  /*87c0*/  @P2 FSETP.GEU.AND P1, PT, R5, -126, PT ;  /* 0xc2fc00000500280b */ /* 0x000fc80003f2e000 */
[----:B------:R-:W-:-:S13]  /*87d0*/  @P2 PLOP3.LUT P0, PT, P1, PT, PT, 0x80, 0x8 ;  /* 0x000000000008281c */ /* 0x000fda0000f0f070 */
[----:B------:R-:W-:-:S04]  /*87e0*/  @!P0 FMUL R5, R5, 0.5 ;  /* 0x3f00000005058820 */ /* 0x000fc80000400000 */
[----:B------:R-:W1:Y:S02]  /*87f0*/  @P2 MUFU.EX2 R0, R5 ;  /* 0x0000000500002308 */ /* 0x000e640000000800 */
[----:B-1----:R-:W-:-:S05]  /*8800*/  @!P0 FMUL R0, R0, R0 ;  /* 0x0000000000008220 */ /* 0x002fca0000400000 */
[----:B------:R-:W-:Y:S01]  /*8810*/  @P2 MOV R65, R0 ;  /* 0x0000000000412202 */ /* 0x000fe20000000f00 */
[----:B------:R-:W-:Y:S06]  /*8820*/  BRA.U UP0, `(.L_x_167) ;  /* 0x0000000100047547 */ /* 0x000fec000b800000 */
[----:B------:R-:W-:Y:S05]  /*8830*/  BPT.TRAP 0x1 ;  /* 0x000000040000795c */ /* 0x000fea0000300000 */
.L_x_167:
[----:B------:R-:W-:Y:S01]  /*8840*/  IMAD.U32 R3, RZ, RZ, UR44 ;  /* 0x0000002cff037e24 */ /* 0x000fe2000f8e00ff */
[----:B------:R-:W-:-:S04]  /*8850*/  FSETP.NEU.AND P1, PT, R65, 1, PT ;  /* 0x3f8000004100780b */ /* 0x000fc80003f2d000 */
[----:B------:R-:W-:-:S04]  /*8860*/  SHF.L.U32 R3, R3, 0x1f, RZ ;  /* 0x0000001f03037819 */ /* 0x000fc800000006ff */
[----:B------:R-:W1:Y:S02]  /*8870*/  SYNCS.PHASECHK.TRANS64.TRYWAIT P0, [UR39+0x14090], R3 ;  /* 0x01409003ff0075a7 */ /* 0x000e640008001127 */
[----:B-1----:R-:W-:Y:S05]  /*8880*/  @!P0 BRA `(.L_x_168) ;  /* 0x00000120004c8947 */ /* 0x002fea0003800000 */
.L_x_404:
[----:B------:R-:W-:-:S13]  /*8890*/  VOTE.ANY P1, P1 ;  /* 0x0000000000ff7806 */ /* 0x000fda0000820100 */
[----:B------:R-:W-:Y:S05]  /*88a0*/  @!P1 BRA `(.L_x_169) ;  /* 0x0000000c00309947 */ /* 0x000fea0003800000 */
[----:B------:R-:W-:-:S13]  /*88b0*/  ISETP.NE.AND P0, PT, R64, R63, PT ;  /* 0x0000003f4000720c */ /* 0x000fda0003f05270 */
[----:B------:R-:W-:Y:S05]  /*88c0*/  @!P0 BRA `(.L_x_170) ;  /* 0x0000000000408947 */ /* 0x000fea0003800000 */
[----:B------:R-:W-:Y:S01]  /*88d0*/  MOV R14, 0x8 ;  /* 0x00000008000e7802 */ /* 0x000fe20000000f00 */
[----:B------:R-:W2:Y:S01]  /*88e0*/  LDCU.64 UR8, c[0x4][0xb0] ;  /* 0x01001600ff0877ac */ /* 0x000ea20008000a00 */
[----:B------:R-:W-:Y:S02]  /*88f0*/  HFMA2 R12, -RZ, RZ, 0, 5.9604644775390625e-08 ;  /* 0x00000001ff0c7431 */ /* 0x000fe400000001ff */
[----:B------:R-:W-:Y:S01]  /*8900*/  IMAD.MOV.U32 R8, RZ, RZ, 0x192 ;  /* 0x00000192ff087424 */ /* 0x000fe200078e00ff */
[----:B------:R-:W3:Y:S01]  /*8910*/  LDCU.64 UR6, c[0x4][0xb8] ;  /* 0x01001700ff0677ac */ /* 0x000ee20008000a00 */
[----:B------:R-:W4:Y:S01]  /*8920*/  LDC.64 R14, c[0x4][R14] ;  /* 0x010000000e0e7b82 */ /* 0x000f220000000a00 */
[----:B------:R-:W-:Y:S01]  /*8930*/  IMAD.MOV.U32 R13, RZ, RZ, RZ ;  /* 0x000000ffff0d7224 */ /* 0x000fe200078e00ff */
[----:B------:R-:W5:Y:S01]  /*8940*/  LDCU.64 UR4, c[0x4][0x30] ;  /* 0x01000600ff0477ac */ /* 0x000f620008000a00 */
[----:B--2---:R-:W-:Y:S01]  /*8950*/  IMAD.U32 R4, RZ, RZ, UR8 ;  /* 0x00000008ff047e24 */ /* 0x004fe2000f8e00ff */
[----:B------:R-:W-:Y:S01]  /*8960*/  MOV R5, UR9 ;  /* 0x0000000900057c02 */ /* 0x000fe20008000f00 */
[----:B---3--:R-:W-:Y:S01]  /*8970*/  IMAD.U32 R6, RZ, RZ, UR6 ;  /* 0x00000006ff067e24 */ /* 0x008fe2000f8e00ff */
[----:B------:R-:W-:Y:S01]  /*8980*/  MOV R7, UR7 ;  /* 0x0000000700077c02 */ /* 0x000fe20008000f00 */
[----:B-----5:R-:W-:Y:S01]  /*8990*/  IMAD.U32 R10, RZ, RZ, UR4 ;  /* 0x00000004ff0a7e24 */ /* 0x020fe2000f8e00ff */
[----:B------:R-:W-:-:S02]  /*89a0*/  MOV R11, UR5 ;  /* 0x00000005000b7c02 */ /* 0x000fc40008000f00 */
[----:B------:R-:W-:-:S07]  /*89b0*/  LEPC R20, `(.L_x_170) ;  /* 0x000000001014794e */ /* 0x000fce0000000000 */
[----:B-1--4-:R-:W-:Y:S05]  /*89c0*/  CALL.ABS.NOINC R14 ;  /* 0x000000000e007343 */ /* 0x012fea0003c00000 */
.L_x_170:
[----:B------:R-:W-:Y:S05]  /*89d0*/  WARPSYNC.ALL ;  /* 0x0000000000007948 */ /* 0x000fea0003800000 */
[----:B------:R-:W-:Y:S02]  /*89e0*/  R2UR UR4, R56 ;  /* 0x00000000380472ca */ /* 0x000fe400000e0000 */
[----:B------:R-:W-:-:S11]  /*89f0*/  ISETP.NE.AND P0, PT, R64, R60, PT ;  /* 0x0000003c4000720c */ /* 0x000fd60003f05270 */
[----:B------:R-:W2:Y:S02]  /*8a00*/  LDTM.x16 R40, tmem[UR4+0x100] ;  /* 0x00010004002879ee */ /* 0x000ea40008240000 */
[----:B--2---:R-:W-:Y:S05]  /*8a10*/  @!P0 BRA `(.L_x_171) ;  /* 0x0000000000408947 */ /* 0x004fea0003800000 */
        /* <DEDUP_REMOVED lines=16> */
.L_x_171:
[----:B------:R-:W-:Y:S05]  /*8b20*/  WARPSYNC.ALL ;  /* 0x0000000000007948 */ /* 0x000fea0003800000 */
[----:B------:R-:W-:Y:S02]  /*8b30*/  R2UR UR4, R56 ;  /* 0x00000000380472ca */ /* 0x000fe400000e0000 */
[----:B------:R-:W-:Y:S02]  /*8b40*/  ISETP.NE.AND P0, PT, R64, R63, PT ;  /* 0x0000003f4000720c */ /* 0x000fe40003f05270 */
[----:B------:R-:W-:-:S09]  /*8b50*/  FSETP.NEU.AND P1, PT, R65, 1, PT ;  /* 0x3f8000004100780b */ /* 0x000fd20003f2d000 */
[----:B------:R-:W2:Y:S04]  /*8b60*/  LDTM.x16 R24, tmem[UR4+0x110] ;  /* 0x00011004001879ee */ /* 0x000ea80008240000 */
[C---:B------:R-:W-:Y:S02]  /*8b70*/  @P1 FMUL2 R40, R65.reuse.F32, R40.F32x2.HI_LO ;  /* 0x000000284128124a */ /* 0x040fe40000040000 */
[C---:B------:R-:W-:Y:S02]  /*8b80*/  @P1 FMUL2 R42, R65.reuse.F32, R42.F32x2.HI_LO ;  /* 0x0000002a412a124a */ /* 0x040fe40000040000 */
[C---:B------:R-:W-:Y:S02]  /*8b90*/  @P1 FMUL2 R44, R65.reuse.F32, R44.F32x2.HI_LO ;  /* 0x0000002c412c124a */ /* 0x040fe40000040000 */
[----:B------:R-:W-:-:S02]  /*8ba0*/  @P1 FMUL2 R46, R65.F32, R46.F32x2.HI_LO ;  /* 0x0000002e412e124a */ /* 0x000fc40000040000 */
[C---:B------:R-:W-:Y:S02]  /*8bb0*/  @P1 FMUL2 R48, R65.reuse.F32, R48.F32x2.HI_LO ;  /* 0x000000304130124a */ /* 0x040fe40000040000 */
[C---:B------:R-:W-:Y:S02]  /*8bc0*/  @P1 FMUL2 R50, R65.reuse.F32, R50.F32x2.HI_LO ;  /* 0x000000324132124a */ /* 0x040fe40000040000 */
[C---:B------:R-:W-:Y:S02]  /*8bd0*/  @P1 FMUL2 R52, R65.reuse.F32, R52.F32x2.HI_LO ;  /* 0x000000344134124a */ /* 0x040fe40000040000 */
[----:B------:R-:W-:Y:S01]  /*8be0*/  @P1 FMUL2 R54, R65.F32, R54.F32x2.HI_LO ;  /* 0x000000364136124a */ /* 0x000fe20000040000 */
[----:B--2---:R-:W-:Y:S06]  /*8bf0*/  @!P0 BRA `(.L_x_172) ;  /* 0x0000000000408947 */ /* 0x004fec0003800000 */
        /* <DEDUP_REMOVED lines=16> */
.L_x_172:
[----:B------:R-:W-:Y:S05]  /*8d00*/  WARPSYNC.ALL ;  /* 0x0000000000007948 */ /* 0x000fea0003800000 */
[----:B------:R-:W-:Y:S02]  /*8d10*/  R2UR UR4, R56 ;  /* 0x00000000380472ca */ /* 0x000fe400000e0000 */
[----:B------:R-:W-:-:S11]  /*8d20*/  ISETP.NE.AND P0, PT, R64, R59, PT ;  /* 0x0000003b4000720c */ /* 0x000fd60003f05270 */
[----:B------:R2:W-:Y:S02]  /*8d30*/  STTM.x16 tmem[UR4+0x100], R40 ;  /* 0x00010028000079ed */ /* 0x0005e40008240004 */
[----:B------:R-:W-:Y:S05]  /*8d40*/  @!P0 BRA `(.L_x_173) ;  /* 0x0000000000408947 */ /* 0x000fea0003800000 */
[----:B------:R-:W-:Y:S01]  /*8d50*/  MOV R14, 0x8 ;  /* 0x00000008000e7802 */ /* 0x000fe20000000f00 */
[----:B------:R-:W3:Y:S01]  /*8d60*/  LDCU.64 UR8, c[0x4][0xb0] ;  /* 0x01001600ff0877ac */ /* 0x000ee20008000a00 */
[----:B------:R-:W-:Y:S02]  /*8d70*/  HFMA2 R12, -RZ, RZ, 0, 5.9604644775390625e-08 ;  /* 0x00000001ff0c7431 */ /* 0x000fe400000001ff */
[----:B------:R-:W-:Y:S01]  /*8d80*/  IMAD.MOV.U32 R8, RZ, RZ, 0x192 ;  /* 0x00000192ff087424 */ /* 0x000fe200078e00ff */
[----:B------:R-:W4:Y:S01]  /*8d90*/  LDCU.64 UR6, c[0x4][0xb8] ;  /* 0x01001700ff0677ac */ /* 0x000f220008000a00 */
[----:B------:R-:W1:Y:S01]  /*8da0*/  LDC.64 R14, c[0x4][R14] ;  /* 0x010000000e0e7b82 */ /* 0x000e620000000a00 */
[----:B------:R-:W-:Y:S01]  /*8db0*/  IMAD.MOV.U32 R13, RZ, RZ, RZ ;  /* 0x000000ffff0d7224 */ /* 0x000fe200078e00ff */
[----:B------:R-:W5:Y:S01]  /*8dc0*/  LDCU.64 UR4, c[0x4][0x30] ;  /* 0x01000600ff0477ac */ /* 0x000f620008000a00 */
[----:B---3--:R-:W-:Y:S01]  /*8dd0*/  IMAD.U32 R4, RZ, RZ, UR8 ;  /* 0x00000008ff047e24 */ /* 0x008fe2000f8e00ff */
[----:B------:R-:W-:Y:S01]  /*8de0*/  MOV R5, UR9 ;  /* 0x0000000900057c02 */ /* 0x000fe20008000f00 */
[----:B----4-:R-:W-:Y:S01]  /*8df0*/  IMAD.U32 R6, RZ, RZ, UR6 ;  /* 0x00000006ff067e24 */ /* 0x010fe2000f8e00ff */
[----:B------:R-:W-:Y:S01]  /*8e00*/  MOV R7, UR7 ;  /* 0x0000000700077c02 */ /* 0x000fe20008000f00 */
[----:B-----5:R-:W-:Y:S01]  /*8e10*/  IMAD.U32 R10, RZ, RZ, UR4 ;  /* 0x00000004ff0a7e24 */ /* 0x020fe2000f8e00ff */
[----:B------:R-:W-:-:S02]  /*8e20*/  MOV R11, UR5 ;  /* 0x00000005000b7c02 */ /* 0x000fc40008000f00 */
[----:B------:R-:W-:-:S07]  /*8e30*/  LEPC R20, `(.L_x_173) ;  /* 0x000000001014794e */ /* 0x000fce0000000000 */
[----:B-12---:R-:W-:Y:S05]  /*8e40*/  CALL.ABS.NOINC R14 ;  /* 0x000000000e007343 */ /* 0x006fea0003c00000 */
.L_x_173:
[----:B------:R-:W-:Y:S05]  /*8e50*/  WARPSYNC.ALL ;  /* 0x0000000000007948 */ /* 0x000fea0003800000 */
[----:B------:R-:W-:Y:S02]  /*8e60*/  R2UR UR4, R56 ;  /* 0x00000000380472ca */ /* 0x000fe400000e0000 */
[----:B------:R-:W-:Y:S02]  /*8e70*/  ISETP.NE.AND P0, PT, R64, R60, PT ;  /* 0x0000003c4000720c */ /* 0x000fe40003f05270 */
[----:B------:R-:W-:-:S09]  /*8e80*/  FSETP.NEU.AND P1, PT, R65, 1, PT ;  /* 0x3f8000004100780b */ /* 0x000fd20003f2d000 */
[----:B--2---:R-:W2:Y:S04]  /*8e90*/  LDTM.x16 R40, tmem[UR4+0x120] ;  /* 0x00012004002879ee */ /* 0x004ea80008240000 */
        /* <DEDUP_REMOVED lines=25> */
.L_x_174:
        /* <DEDUP_REMOVED lines=21> */
.L_x_175:
        /* <DEDUP_REMOVED lines=30> */
.L_x_176:
[----:B------:R-:W-:Y:S05]  /*9360*/  WARPSYNC.ALL ;  /* 0x0000000000007948 */ /* 0x000fea0003800000 */
[----:B------:R-:W-:Y:S02]  /*9370*/  R2UR UR4, R56 ;  /* 0x00000000380472ca */ /* 0x000fe400000e0000 */
[----:B------:R-:W-:Y:S02]  /*9380*/  ISETP.NE.AND P0, PT, R64, R58, PT ;  /* 0x0000003a4000720c */ /* 0x000fe40003f05270 */
[----:B------:R-:W-:-:S09]  /*9390*/  FSETP.NEU.AND P1, PT, R65, 1, PT ;  /* 0x3f8000004100780b */ /* 0x000fd20003f2d000 */
[----:B------:R2:W-:Y:S04]  /*93a0*/  STTM.x16 tmem[UR4+0x120], R40 ;  /* 0x00012028000079ed */ /* 0x0005e80008240004 */
        /* <DEDUP_REMOVED lines=8> */
[----:B------:R-:W-:Y:S06]  /*9430*/  @!P0 BRA `(.L_x_177) ;  /* 0x0000000000408947 */ /* 0x000fec0003800000 */
        /* <DEDUP_REMOVED lines=16> */
.L_x_177:
[----:B------:R-:W-:Y:S05]  /*9540*/  WARPSYNC.ALL ;  /* 0x0000000000007948 */ /* 0x000fea0003800000 */
[----:B------:R-:W-:-:S13]  /*9550*/  R2UR UR4, R56 ;  /* 0x00000000380472ca */ /* 0x000fda00000e0000 */
[----:B------:R3:W-:Y:S02]  /*9560*/  STTM.x16 tmem[UR4+0x130], R24 ;  /* 0x00013018000079ed */ /* 0x0007e40008240004 */
.L_x_169:
[----:B------:R-:W-:-:S09]  /*9570*/  UISETP.NE.AND UP0, UPT, UR36, URZ, UPT ;  /* 0x000000ff2400728c */ /* 0x000fd2000bf05270 */
[----:B------:R-:W-:Y:S05]  /*9580*/  BRA.U !UP0, `(.L_x_178) ;  /* 0x0000000108047547 */ /* 0x000fea000b800000 */
[----:B------:R-:W-:Y:S05]  /*9590*/  BPT.TRAP 0x1 ;  /* 0x000000040000795c */ /* 0x000fea0000300000 */
.L_x_178:
[----:B------:R-:W-:Y:S02]  /*95a0*/  UIADD3 UR4, UPT, UPT, UR39, 0x14088, URZ ;  /* 0x0001408827047890 */ /* 0x000fe4000fffe0ff */
[----:B------:R-:W-:Y:S02]  /*95b0*/  UISETP.NE.AND UP0, UPT, UR38, URZ, UPT ;  /* 0x000000ff2600728c */ /* 0x000fe4000bf05270 */
[----:B------:R-:W-:Y:S02]  /*95c0*/  UPRMT UR4, UR40, 0x654, UR4 ;  /* 0x0000065428047896 */ /* 0x000fe40008000004 */
[----:B------:R-:W-:-:S07]  /*95d0*/  ULOP3.LUT UR41, UR43, 0x1, URZ, 0x3c, !UPT ;  /* 0x000000012b297892 */ /* 0x000fce000f8e3cff */
[----:B------:R-:W-:Y:S01]  /*95e0*/  SYNCS.ARRIVE.TRANS64.RED.A1T0 RZ, [UR4], RZ ;  /* 0x000000ffffff79a7 */ /* 0x000fe20008100404 */
[----:B------:R-:W4:Y:S01]  /*95f0*/  FENCE.VIEW.ASYNC.T ;  /* 0x00000000000073c6 */ /* 0x000f220000000200 */
[----:B------:R-:W-:Y:S05]  /*9600*/  BRA.U UP0, `(.L_x_179) ;  /* 0x0000000100087547 */ /* 0x000fea000b800000 */
[----:B------:R-:W-:Y:S05]  /*9610*/  BPT.TRAP 0x1 ;  /* 0x000000040000795c */ /* 0x000fea0000300000 */
[----:B------:R-:W-:Y:S05]  /*9620*/  BPT.TRAP 0x1 ;  /* 0x000000040000795c */ /* 0x000fea0000300000 */
.L_x_179:
[----:B------:R-:W-:Y:S02]  /*9630*/  UIADD3 UR4, UPT, UPT, UR39, 0x140a0, URZ ;  /* 0x000140a027047890 */ /* 0x000fe4000fffe0ff */
[----:B------:R-:W-:Y:S02]  /*9640*/  UISETP.NE.AND UP0, UPT, UR36, URZ, UPT ;  /* 0x000000ff2400728c */ /* 0x000fe4000bf05270 */
[----:B------:R-:W-:-:S09]  /*9650*/  UPRMT UR4, UR40, 0x654, UR4 ;  /* 0x0000065428047896 */ /* 0x000fd20008000004 */
[----:B----4-:R-:W-:Y:S01]  /*9660*/  SYNCS.ARRIVE.TRANS64.RED.A1T0 RZ, [UR4], RZ ;  /* 0x000000ffffff79a7 */ /* 0x010fe20008100404 */
[----:B------:R-:W-:Y:S05]  /*9670*/  BRA.U !UP0, `(.L_x_180) ;  /* 0x0000000108047547 */ /* 0x000fea000b800000 */
[----:B------:R-:W-:Y:S05]  /*9680*/  BPT.TRAP 0x1 ;  /* 0x000000040000795c */ /* 0x000fea0000300000 */
.L_x_180:
[----:B-1----:R-:W-:Y:S01]  /*9690*/  IMAD.U32 R3, RZ, RZ, UR41 ;  /* 0x00000029ff037e24 */ /* 0x002fe2000f8e00ff */
[----:B------:R-:W-:-:S04]  /*96a0*/  ISETP.NE.AND P0, PT, R64, R62, PT ;  /* 0x0000003e4000720c */ /* 0x000fc80003f05270 */
[----:B------:R-:W-:-:S04]  /*96b0*/  SHF.L.U32 R3, R3, 0x1f, RZ ;  /* 0x0000001f03037819 */ /* 0x000fc800000006ff */
[----:B------:R-:W1:Y:S02]  /*96c0*/  SYNCS.PHASECHK.TRANS64.TRYWAIT P1, [UR39+0x14080], R3 ;  /* 0x01408003ff0075a7 */ /* 0x000e640008021127 */
[----:B-1----:R-:W-:Y:S05]  /*96d0*/  @!P1 BRA `(.L_x_181) ;  /* 0x0000011000d09947 */ /* 0x002fea0003800000 */
.L_x_405:
[----:B------:R-:W-:Y:S05]  /*96e0*/  @!P0 BRA `(.L_x_182) ;  /* 0x0000000000408947 */ /* 0x000fea0003800000 */
[----:B------:R-:W-:Y:S01]  /*96f0*/  MOV R14, 0x8 ;  /* 0x00000008000e7802 */ /* 0x000fe20000000f00 */
[----:B------:R-:W4:Y:S01]  /*9700*/  LDCU.64 UR6, c[0x4][0xb0] ;  /* 0x01001600ff0677ac */ /* 0x000f220008000a00 */
[----:B------:R-:W-:Y:S02]  /*9710*/  HFMA2 R12, -RZ, RZ, 0, 5.9604644775390625e-08 ;  /* 0x00000001ff0c7431 */ /* 0x000fe400000001ff */
[----:B------:R-:W-:Y:S01]  /*9720*/  IMAD.MOV.U32 R8, RZ, RZ, 0x192 ;  /* 0x00000192ff087424 */ /* 0x000fe200078e00ff */
[----:B------:R-:W5:Y:S01]  /*9730*/  LDCU.64 UR4, c[0x4][0xb8] ;  /* 0x01001700ff0477ac */ /* 0x000f620008000a00 */
[----:B------:R-:W1:Y:S01]  /*9740*/  LDC.64 R14, c[0x4][R14] ;  /* 0x010000000e0e7b82 */ /* 0x000e620000000a00 */
[----:B------:R-:W-:Y:S01]  /*9750*/  IMAD.MOV.U32 R13, RZ, RZ, RZ ;  /* 0x000000ffff0d7224 */ /* 0x000fe200078e00ff */
[----:B------:R-:W2:Y:S01]  /*9760*/  LDCU.64 UR8, c[0x4][0x28] ;  /* 0x01000500ff0877ac */ /* 0x000ea20008000a00 */
[----:B----4-:R-:W-:Y:S01]  /*9770*/  IMAD.U32 R4, RZ, RZ, UR6 ;  /* 0x00000006ff047e24 */ /* 0x010fe2000f8e00ff */
[----:B------:R-:W-:Y:S01]  /*9780*/  MOV R5, UR7 ;  /* 0x0000000700057c02 */ /* 0x000fe20008000f00 */
[----:B-----5:R-:W-:Y:S01]  /*9790*/  IMAD.U32 R6, RZ, RZ, UR4 ;  /* 0x00000004ff067e24 */ /* 0x020fe2000f8e00ff */
[----:B------:R-:W-:Y:S01]  /*97a0*/  MOV R7, UR5 ;  /* 0x0000000500077c02 */ /* 0x000fe20008000f00 */
[----:B--2---:R-:W-:Y:S01]  /*97b0*/  IMAD.U32 R10, RZ, RZ, UR8 ;  /* 0x00000008ff0a7e24 */ /* 0x004fe2000f8e00ff */
[----:B------:R-:W-:-:S02]  /*97c0*/  MOV R11, UR9 ;  /* 0x00000009000b7c02 */ /* 0x000fc40008000f00 */
[----:B------:R-:W-:-:S07]  /*97d0*/  LEPC R20, `(.L_x_182) ;  /* 0x000000001014794e */ /* 0x000fce0000000000 */
[----:B-1-3--:R-:W-:Y:S05]  /*97e0*/  CALL.ABS.NOINC R14 ;  /* 0x000000000e007343 */ /* 0x00afea0003c00000 */
.L_x_182:
[----:B------:R-:W-:Y:S05]  /*97f0*/  WARPSYNC.ALL ;  /* 0x0000000000007948 */ /* 0x000fea0003800000 */
[----:B------:R-:W-:Y:S01]  /*9800*/  R2UR UR4, R57 ;  /* 0x00000000390472ca */ /* 0x000fe200000e0000 */
[----:B------:R-:W-:Y:S01]  /*9810*/  UISETP.NE.AND UP0, UPT, UR38, URZ, UPT ;  /* 0x000000ff2600728c */ /* 0x000fe2000bf05270 */
[----:B------:R-:W-:Y:S01]  /*9820*/  PLOP3.LUT P0, PT, PT, PT, PT, 0x80, 0x8 ;  /* 0x000000000008781c */ /* 0x000fe20003f0f070 */
[----:B------:R-:W-:-:S10]  /*9830*/  IMAD.MOV.U32 R65, RZ, RZ, 0x3f800000 ;  /* 0x3f800000ff417424 */ /* 0x000fd400078e00ff */
[----:B------:R-:W4:Y:S02]  /*9840*/  LDTM.x2 R4, tmem[UR4] ;  /* 0x00000004000479ee */ /* 0x000f2400080c0000 */
[----:B----4-:R-:W-:-:S13]  /*9850*/  FSETP.NEU.AND P2, PT, R4, R5, PT ;  /* 0x000000050400720b */ /* 0x010fda0003f4d000 */
        /* <DEDUP_REMOVED lines=11> */
.L_x_183:
[----:B------:R-:W-:Y:S01]  /*9910*/  IMAD.U32 R3, RZ, RZ, UR44 ;  /* 0x0000002cff037e24 */ /* 0x000fe2000f8e00ff */
[----:B------:R-:W-:-:S04]  /*9920*/  FSETP.NEU.AND P1, PT, R65, 1, PT ;  /* 0x3f8000004100780b */ /* 0x000fc80003f2d000 */
[----:B------:R-:W-:-:S04]  /*9930*/  SHF.L.U32 R3, R3, 0x1f, RZ ;  /* 0x0000001f03037819 */ /* 0x000fc800000006ff */
[----:B------:R-:W1:Y:S02]  /*9940*/  SYNCS.PHASECHK.TRANS64.TRYWAIT P0, [UR39+0x14098], R3 ;  /* 0x01409803ff0075a7 */ /* 0x000e640008001127 */
[----:B-1----:R-:W-:Y:S05]  /*9950*/  @!P0 BRA `(.L_x_184) ;  /* 0x0000011000488947 */ /* 0x002fea0003800000 */
.L_x_406:
[----:B------:R-:W-:-:S13]  /*9960*/  VOTE.ANY P1, P1 ;  /* 0x0000000000ff7806 */ /* 0x000fda0000820100 */
[----:B------:R-:W-:Y:S05]  /*9970*/  @!P1 BRA `(.L_x_185) ;  /* 0x0000000c00309947 */ /* 0x000fea0003800000 */
[----:B------:R-:W-:-:S13]  /*9980*/  ISETP.NE.AND P0, PT, R64, R61, PT ;  /* 0x0000003d4000720c */ /* 0x000fda0003f05270 */
        /* <DEDUP_REMOVED lines=17> */
.L_x_186:
[----:B------:R-:W-:Y:S05]  /*9aa0*/  WARPSYNC.ALL ;  /* 0x0000000000007948 */ /* 0x000fea0003800000 */
[----:B------:R-:W-:Y:S02]  /*9ab0*/  R2UR UR4, R56 ;  /* 0x00000000380472ca */ /* 0x000fe400000e0000 */
[----:B------:R-:W-:-:S11]  /*9ac0*/  ISETP.NE.AND P0, PT, R64, R23, PT ;  /* 0x000000174000720c */ /* 0x000fd60003f05270 */
[----:B--2---:R-:W2:Y:S02]  /*9ad0*/  LDTM.x16 R40, tmem[UR4+0x180] ;  /* 0x00018004002879ee */ /* 0x004ea40008240000 */
[----:B--2---:R-:W-:Y:S05]  /*9ae0*/  @!P0 BRA `(.L_x_187) ;  /* 0x0000000000408947 */ /* 0x004fea0003800000 */
[----:B------:R-:W-:Y:S01]  /*9af0*/  MOV R14, 0x8 ;  /* 0x00000008000e7802 */ /* 0x000fe20000000f00 */
[----:B------:R-:W2:Y:S01]  /*9b00*/  LDCU.64 UR8, c[0x4][0xb0] ;  /* 0x01001600ff0877ac */ /* 0x000ea20008000a00 */
[----:B------:R-:W-:Y:S02]  /*9b10*/  HFMA2 R12, -RZ, RZ, 0, 5.9604644775390625e-08 ;  /* 0x00000001ff0c7431 */ /* 0x000fe400000001ff */
[----:B------:R-:W-:Y:S01]  /*9b20*/  IMAD.MOV.U32 R8, RZ, RZ, 0x192 ;  /* 0x00000192ff087424 */ /* 0x000fe200078e00ff */
[----:B------:R-:W4:Y:S01]  /*9b30*/  LDCU.64 UR6, c[0x4][0xb8] ;  /* 0x01001700ff0677ac */ /* 0x000f220008000a00 */
[----:B------:R-:W1:Y:S01]  /*9b40*/  LDC.64 R14, c[0x4][R14] ;  /* 0x010000000e0e7b82 */ /* 0x000e620000000a00 */
[----:B------:R-:W-:Y:S01]  /*9b50*/  IMAD.MOV.U32 R13, RZ, RZ, RZ ;  /* 0x000000ffff0d7224 */ /* 0x000fe200078e00ff */
[----:B------:R-:W5:Y:S01]  /*9b60*/  LDCU.64 UR4, c[0x4][0x30] ;  /* 0x01000600ff0477ac */ /* 0x000f620008000a00 */
[----:B--2---:R-:W-:Y:S01]  /*9b70*/  IMAD.U32 R4, RZ, RZ, UR8 ;  /* 0x00000008ff047e24 */ /* 0x004fe2000f8e00ff */
[----:B------:R-:W-:Y:S01]  /*9b80*/  MOV R5, UR9 ;  /* 0x0000000900057c02 */ /* 0x000fe20008000f00 */
[----:B----4-:R-:W-:Y:S01]  /*9b90*/  IMAD.U32 R6, RZ, RZ, UR6 ;  /* 0x00000006ff067e24 */ /* 0x010fe2000f8e00ff */
[----:B------:R-:W-:Y:S01]  /*9ba0*/  MOV R7, UR7 ;  /* 0x0000000700077c02 */ /* 0x000fe20008000f00 */
[----:B-----5:R-:W-:Y:S01]  /*9bb0*/  IMAD.U32 R10, RZ, RZ, UR4 ;  /* 0x00000004ff0a7e24 */ /* 0x020fe2000f8e00ff */
[----:B------:R-:W-:-:S02]  /*9bc0*/  MOV R11, UR5 ;  /* 0x00000005000b7c02 */ /* 0x000fc40008000f00 */
[----:B------:R-:W-:-:S07]  /*9bd0*/  LEPC R20, `(.L_x_187) ;  /* 0x000000001014794e */ /* 0x000fce0000000000 */
[----:B-1-3--:R-:W-:Y:S05]  /*9be0*/  CALL.ABS.NOINC R14 ;  /* 0x000000000e007343 */ /* 0x00afea0003c00000 */
.L_x_187:
[----:B------:R-:W-:Y:S05]  /*9bf0*/  WARPSYNC.ALL ;  /* 0x0000000000007948 */ /* 0x000fea0003800000 */
[----:B------:R-:W-:Y:S02]  /*9c00*/  R2UR UR4, R56 ;  /* 0x00000000380472ca */ /* 0x000fe400000e0000 */
[----:B------:R-:W-:Y:S02]  /*9c10*/  ISETP.NE.AND P0, PT, R64, R61, PT ;  /* 0x0000003d4000720c */ /* 0x000fe40003f05270 */
[----:B------:R-:W-:-:S09]  /*9c20*/  FSETP.NEU.AND P1, PT, R65, 1, PT ;  /* 0x3f8000004100780b */ /* 0x000fd20003f2d000 */
[----:B---3--:R-:W2:Y:S04]  /*9c30*/  LDTM.x16 R24, tmem[UR4+0x190] ;  /* 0x00019004001879ee */ /* 0x008ea80008240000 */
        /* <DEDUP_REMOVED lines=25> */
.L_x_188:
        /* <DEDUP_REMOVED lines=21> */
.L_x_189:
        /* <DEDUP_REMOVED lines=30> */
.L_x_190:
        /* <DEDUP_REMOVED lines=21> */
.L_x_191:
        /* <DEDUP_REMOVED lines=30> */
.L_x_192:
        /* <DEDUP_REMOVED lines=30> */
.L_x_193:
[----:B------:R-:W-:Y:S05]  /*a610*/  WARPSYNC.ALL ;  /* 0x0000000000007948 */ /* 0x000fea0003800000 */
[----:B------:R-:W-:-:S13]  /*a620*/  R2UR UR4, R56 ;  /* 0x00000000380472ca */ /* 0x000fda00000e0000 */
[----:B------:R4:W-:Y:S02]  /*a630*/  STTM.x16 tmem[UR4+0x1b0], R24 ;  /* 0x0001b018000079ed */ /* 0x0009e40008240004 */
.L_x_185:
[----:B------:R-:W-:-:S09]  /*a640*/  UISETP.NE.AND UP0, UPT, UR37, URZ, UPT ;  /* 0x000000ff2500728c */ /* 0x000fd2000bf05270 */
[----:B------:R-:W-:Y:S05]  /*a650*/  BRA.U !UP0, `(.L_x_194) ;  /* 0x0000000108047547 */ /* 0x000fea000b800000 */
[----:B------:R-:W-:Y:S05]  /*a660*/  BPT.TRAP 0x1 ;  /* 0x000000040000795c */ /* 0x000fea0000300000 */
.L_x_194:
[----:B------:R-:W-:Y:S02]  /*a670*/  UPRMT UR4, UR40, 0x654, UR45 ;  /* 0x0000065428047896 */ /* 0x000fe4000800002d */
[----:B------:R-:W-:-:S07]  /*a680*/  UISETP.NE.AND UP0, UPT, UR38, URZ, UPT ;  /* 0x000000ff2600728c */ /* 0x000fce000bf05270 */
[----:B------:R-:W-:Y:S01]  /*a690*/  SYNCS.ARRIVE.TRANS64.RED.A1T0 RZ, [UR4], RZ ;  /* 0x000000ffffff79a7 */ /* 0x000fe20008100404 */
[----:B------:R-:W1:Y:S01]  /*a6a0*/  FENCE.VIEW.ASYNC.T ;  /* 0x00000000000073c6 */ /* 0x000e620000000200 */
[----:B------:R-:W-:Y:S05]  /*a6b0*/  BRA.U UP0, `(.L_x_195) ;  /* 0x0000000100087547 */ /* 0x000fea000b800000 */
[----:B------:R-:W-:Y:S05]  /*a6c0*/  BPT.TRAP 0x1 ;  /* 0x000000040000795c */ /* 0x000fea0000300000 */
[----:B------:R-:W-:Y:S05]  /*a6d0*/  BPT.TRAP 0x1 ;  /* 0x000000040000795c */ /* 0x000fea0000300000 */
.L_x_195:
[----:B------:R-:W-:Y:S01]  /*a6e0*/  UIADD3 UR5, UPT, UPT, UR39, 0x140a8, URZ ;  /* 0x000140a827057890 */ /* 0x000fe2000fffe0ff */
[----:B------:R-:W-:Y:S01]  /*a6f0*/  LOP3.LUT R18, R18, 0x1, RZ, 0x3c, !PT ;  /* 0x0000000112127812 */ /* 0x000fe200078e3cff */
[----:B------:R-:W-:Y:S02]  /*a700*/  UISETP.NE.AND UP0, UPT, UR46, URZ, UPT ;  /* 0x000000ff2e00728c */ /* 0x000fe4000bf05270 */
[----:B------:R-:W-:Y:S02]  /*a710*/  UPRMT UR5, UR40, 0x654, UR5 ;  /* 0x0000065428057896 */ /* 0x000fe40008000005 */
[----:B------:R-:W-:-:S07]  /*a720*/  ULOP3.LUT UR44, UR44, 0x1, URZ, 0x3c, !UPT ;  /* 0x000000012c2c7892 */ /* 0x000fce000f8e3cff */
[----:B-1----:R-:W-:Y:S01]  /*a730*/  SYNCS.ARRIVE.TRANS64.RED.A1T0 RZ, [UR5], RZ ;  /* 0x000000ffffff79a7 */ /* 0x002fe20008100405 */
[----:B------:R-:W-:Y:S05]  /*a740*/  BRA.U UP0, `(.L_x_196) ;  /* 0xffffffdd00cc7547 */ /* 0x000fea000b83ffff */
.L_x_164:
[----:B------:R-:W-:-:S09]  /*a750*/  UISETP.NE.AND UP0, UPT, UR36, URZ, UPT ;  /* 0x000000ff2400728c */ /* 0x000fd2000bf05270 */
[----:B------:R-:W-:Y:S05]  /*a760*/  BRA.U !UP0, `(.L_x_197) ;  /* 0x0000000108047547 */ /* 0x000fea000b800000 */
[----:B------:R-:W-:Y:S05]  /*a770*/  BPT.TRAP 0x1 ;  /* 0x000000040000795c */ /* 0x000fea0000300000 */
.L_x_197:
[----:B---34-:R-:W3:Y:S01]  /*a780*/  S2R R25, SR_CgaCtaId ;  /* 0x0000000000197919 */ /* 0x018ee20000008800 */
[----:B------:R-:W-:Y:S01]  /*a790*/  MOV R24, 0x400 ;  /* 0x0000040000187802 */ /* 0x000fe20000000f00 */
[----:B------:R-:W-:-:S03]  /*a7a0*/  UISETP.NE.AND UP0, UPT, UR37, URZ, UPT ;  /* 0x000000ff2500728c */ /* 0x000fc6000bf05270 */
[----:B---3--:R-:W-:-:S05]  /*a7b0*/  LEA R24, R25, R24, 0x18 ;  /* 0x0000001819187211 */ /* 0x008fca00078ec0ff */
[----:B------:R-:W-:-:S05]  /*a7c0*/  VIADD R32, R24, 0x14088 ;  /* 0x0001408818207836 */ /* 0x000fca0000000000 */
[----:B-1----:R-:W-:-:S04]  /*a7d0*/  PRMT R0, R25, 0x654, R32 ;  /* 0x0000065419007816 */ /* 0x002fc80000000020 */
[----:B------:R1:W-:Y:S01]  /*a7e0*/  SYNCS.ARRIVE.TRANS64.RED.A1T0 RZ, [R0+URZ], RZ ;  /* 0x000000ff00ff79a7 */ /* 0x0003e200081004ff */
[----:B------:R-:W-:Y:S05]  /*a7f0*/  BRA.U !UP0, `(.L_x_198) ;  /* 0x0000000108047547 */ /* 0x000fea000b800000 */
[----:B------:R-:W-:Y:S05]  /*a800*/  BPT.TRAP 0x1 ;  /* 0x000000040000795c */ /* 0x000fea0000300000 */
.L_x_198:
[----:B------:R-:W-:-:S04]  /*a810*/  SHF.L.U32 R3, R18, 0x1f, RZ ;  /* 0x0000001f12037819 */ /* 0x000fc800000006ff */
[----:B------:R-:W3:Y:S02]  /*a820*/  SYNCS.PHASECHK.TRANS64.TRYWAIT P0, [R24+URZ+0x14070], R3 ;  /* 0x01407003180075a7 */ /* 0x000ee400080011ff */
[----:B---3--:R-:W-:Y:S05]  /*a830*/  @!P0 BRA `(.L_x_199) ;  /* 0x0000010000a88947 */ /* 0x008fea0003800000 */
.L_x_407:
[----:B------:R-:W-:Y:S01]  /*a840*/  R2UR UR5, R56 ;  /* 0x00000000380572ca */ /* 0x000fe200000e0000 */
[----:B------:R-:W-:-:S12]  /*a850*/  UISETP.NE.AND UP0, UPT, UR37, URZ, UPT ;  /* 0x000000ff2500728c */ /* 0x000fd8000bf05270 */
[----:B------:R-:W4:Y:S02]  /*a860*/  LDTM.x2 R22, tmem[UR5] ;  /* 0x00000005001679ee */ /* 0x000f2400080c0000 */
[----:B----4-:R-:W-:Y:S05]  /*a870*/  BRA.U !UP0, `(.L_x_200) ;  /* 0x0000000108047547 */ /* 0x010fea000b800000 */
[----:B------:R-:W-:Y:S05]  /*a880*/  BPT.TRAP 0x1 ;  /* 0x000000040000795c */ /* 0x000fea0000300000 */
.L_x_200:
[----:B------:R-:W-:Y:S01]  /*a890*/  SYNCS.ARRIVE.TRANS64.RED.A1T0 RZ, [UR4], RZ ;  /* 0x000000ffffff79a7 */ /* 0x000fe20008100404 */
[----:B------:R-:W-:-:S09]  /*a8a0*/  UISETP.NE.AND UP0, UPT, UR38, URZ, UPT ;  /* 0x000000ff2600728c */ /* 0x000fd2000bf05270 */
[----:B------:R-:W-:Y:S05]  /*a8b0*/  BRA.U UP0, `(.L_x_201) ;  /* 0x0000000100047547 */ /* 0x000fea000b800000 */
[----:B------:R-:W-:Y:S05]  /*a8c0*/  BPT.TRAP 0x1 ;  /* 0x000000040000795c */ /* 0x000fea0000300000 */
.L_x_201:
[----:B-1----:R-:W-:-:S04]  /*a8d0*/  MOV R0, UR44 ;  /* 0x0000002c00007c02 */ /* 0x002fc80008000f00 */
[----:B---3--:R-:W-:-:S04]  /*a8e0*/  SHF.L.U32 R3, R0, 0x1f, RZ ;  /* 0x0000001f00037819 */ /* 0x008fc800000006ff */
[----:B------:R-:W1:Y:S02]  /*a8f0*/  SYNCS.PHASECHK.TRANS64.TRYWAIT P0, [R24+URZ+0x14090], R3 ;  /* 0x01409003180075a7 */ /* 0x000e6400080011ff */
[----:B-1----:R-:W-:Y:S05]  /*a900*/  @!P0 BRA `(.L_x_202) ;  /* 0x0000010000888947 */ /* 0x002fea0003800000 */
.L_x_408:
[----:B------:R-:W-:-:S09]  /*a910*/  UISETP.NE.AND UP0, UPT, UR38, URZ, UPT ;  /* 0x000000ff2600728c */ /* 0x000fd2000bf05270 */
[----:B------:R-:W-:Y:S05]  /*a920*/  BRA.U UP0, `(.L_x_203) ;  /* 0x0000000100047547 */ /* 0x000fea000b800000 */
[----:B------:R-:W-:Y:S05]  /*a930*/  BPT.TRAP 0x1 ;  /* 0x000000040000795c */ /* 0x000fea0000300000 */
.L_x_203:
[----:B------:R-:W-:Y:S01]  /*a940*/  MOV R5, 0x1 ;  /* 0x0000000100057802 */ /* 0x000fe20000000f00 */
[----:B-1----:R1:W3:Y:S03]  /*a950*/  MUFU.RCP R3, R22 ;  /* 0x0000001600037308 */ /* 0x0022e60000001000 */
[----:B------:R-:W-:-:S04]  /*a960*/  SHF.L.U32 R5, R5, 0x1f, RZ ;  /* 0x0000001f05057819 */ /* 0x000fc800000006ff */
[----:B------:R-:W4:Y:S02]  /*a970*/  SYNCS.PHASECHK.TRANS64.TRYWAIT P0, [R24+URZ+0x140c0], R5 ;  /* 0x0140c005180075a7 */ /* 0x000f2400080011ff */
[----:B-1-34-:R-:W-:Y:S05]  /*a980*/  @!P0 BRA `(.L_x_204) ;  /* 0x00000100007c8947 */ /* 0x01afea0003800000 */
.L_x_409:
[----:B------:R-:W3:Y:S01]  /*a990*/  LDCU UR4, c[0x0][0x708] ;  /* 0x0000e100ff0477ac */ /* 0x000ee20008000800 */
[----:B------:R-:W-:Y:S01]  /*a9a0*/  FFMA R34, -R22, R3, 1 ;  /* 0x3f80000016227423 */ /* 0x000fe20000000103 */
[----:B------:R-:W4:Y:S01]  /*a9b0*/  LDC R33, c[0x0][0x708] ;  /* 0x0001c200ff217b82 */ /* 0x000f220000000800 */
[----:B------:R-:W-:Y:S02]  /*a9c0*/  BSSY.RECONVERGENT B2, `(.L_x_205) ;  /* 0x000000b000027945 */ /* 0x000fe40003800200 */
[----:B------:R-:W-:Y:S01]  /*a9d0*/  FFMA R34, R3, R34, R3 ;  /* 0x0000002203227223 */ /* 0x000fe20000000003 */
[----:B---3--:R-:W-:-:S03]  /*a9e0*/  MOV R3, UR4 ;  /* 0x0000000400037c02 */ /* 0x008fc60008000f00 */
[----:B-1----:R-:W-:Y:S01]  /*a9f0*/  FFMA R5, R34, UR4, RZ ;  /* 0x0000000422057c23 */ /* 0x002fe200080000ff */
[----:B------:R-:W1:Y:S03]  /*aa00*/  FCHK P0, R3, R22 ;  /* 0x0000001603007302 */ /* 0x000e660000000000 */
[----:B------:R-:W-:-:S04]  /*aa10*/  FFMA R0, -R22, R5, UR4 ;  /* 0x0000000416007e23 */ /* 0x000fc80008000105 */
[----:B------:R-:W-:Y:S01]  /*aa20*/  FFMA R34, R34, R0, R5 ;  /* 0x0000000022227223 */ /* 0x000fe20000000005 */
[----:B-1----:R-:W-:Y:S05]  /*aa30*/  @!P0 BRA `(.L_x_206) ;  /* 0x00000000000c8947 */ /* 0x002fea0003800000 */
[----:B------:R-:W-:Y:S02]  /*aa40*/  MOV R4, 0xaa60 ;  /* 0x0000aa6000047802 */ /* 0x000fe40000000f00 */
[----:B--2-4-:R-:W-:Y:S05]  /*aa50*/  CALL.REL.NOINC `($__internal_3_$__cuda_sm3x_div_rn_noftz_f32_slowpath) ;  /* 0x0000010c002c7944 */ /* 0x014fea0003c00000 */
[----:B------:R-:W-:Y:S02]  /*aa60*/  MOV R34, R0 ;  /* 0x0000000000227202 */ /* 0x000fe40000000f00 */
.L_x_206:
[----:B------:R-:W-:Y:S05]  /*aa70*/  BSYNC.RECONVERGENT B2 ;  /* 0x0000000000027941 */ /* 0x000fea0003800200 */
.L_x_205:
[----:B------:R-:W-:Y:S01]  /*aa80*/  VIADD R0, R56, 0x100 ;  /* 0x0000010038007836 */ /* 0x000fe20000000000 */
[C---:B------:R-:W-:Y:S01]  /*aa90*/  LOP3.LUT R27, R17.reuse, 0x3, RZ, 0xc0, !PT ;  /* 0x00000003111b7812 */ /* 0x040fe200078ec0ff */
[----:B------:R-:W-:-:S03]  /*aaa0*/  IMAD.SHL.U32 R17, R17, 0x800, RZ ;  /* 0x0000080011117824 */ /* 0x000fc600078e00ff */
[----:B------:R-:W-:Y:S02]  /*aab0*/  SHF.R.U32.HI R0, RZ, 0x15, R0 ;  /* 0x00000015ff007819 */ /* 0x000fe40000011600 */
[----:B------:R-:W-:Y:S02]  /*aac0*/  LOP3.LUT R17, R17, 0x1800, RZ, 0xc0, !PT ;  /* 0x0000180011117812 */ /* 0x000fe400078ec0ff */
[----:B------:R-:W-:-:S03]  /*aad0*/  ISETP.NE.AND P0, PT, R27, R0, PT ;  /* 0x000000001b00720c */ /* 0x000fc60003f05270 */
[----:B------:R-:W-:-:S10]  /*aae0*/  IMAD R26, R16, 0x40, R17 ;  /* 0x00000040101a7824 */ /* 0x000fd400078e0211 */
[----:B------:R-:W-:Y:S05]  /*aaf0*/  @!P0 BRA `(.L_x_207) ;  /* 0x0000000000408947 */ /* 0x000fea0003800000 */
[----:B------:R-:W-:Y:S01]  /*ab00*/  MOV R14, 0x8 ;  /* 0x00000008000e7802 */ /* 0x000fe20000000f00 */
[----:B------:R-:W1:Y:S01]  /*ab10*/  LDCU.64 UR6, c[0x4][0xb0] ;  /* 0x01001600ff0677ac */ /* 0x000e620008000a00 */
[----:B------:R-:W-:Y:S02]  /*ab20*/  HFMA2 R12, -RZ, RZ, 0, 5.9604644775390625e-08 ;  /* 0x00000001ff0c7431 */ /* 0x000fe400000001ff */
[----:B------:R-:W-:Y:S01]  /*ab30*/  IMAD.MOV.U32 R8, RZ, RZ, 0x192 ;  /* 0x00000192ff087424 */ /* 0x000fe200078e00ff */
[----:B------:R-:W3:Y:S01]  /*ab40*/  LDCU.64 UR4, c[0x4][0xb8] ;  /* 0x01001700ff0477ac */ /* 0x000ee20008000a00 */
[----:B------:R-:W2:Y:S01]  /*ab50*/  LDC.64 R14, c[0x4][R14] ;  /* 0x010000000e0e7b82 */ /* 0x000ea20000000a00 */
[----:B------:R-:W-:Y:S01]  /*ab60*/  IMAD.MOV.U32 R13, RZ, RZ, RZ ;  /* 0x000000ffff0d7224 */ /* 0x000fe200078e00ff */
[----:B------:R-:W5:Y:S01]  /*ab70*/  LDCU.64 UR8, c[0x4][0x40] ;  /* 0x01000800ff0877ac */ /* 0x000f620008000a00 */
[----:B-1----:R-:W-:Y:S01]  /*ab80*/  IMAD.U32 R4, RZ, RZ, UR6 ;  /* 0x00000006ff047e24 */ /* 0x002fe2000f8e00ff */
[----:B------:R-:W-:Y:S01]  /*ab90*/  MOV R5, UR7 ;  /* 0x0000000700057c02 */ /* 0x000fe20008000f00 */
[----:B---3--:R-:W-:Y:S01]  /*aba0*/  IMAD.U32 R6, RZ, RZ, UR4 ;  /* 0x00000004ff067e24 */ /* 0x008fe2000f8e00ff */
[----:B------:R-:W-:Y:S01]  /*abb0*/  MOV R7, UR5 ;  /* 0x0000000500077c02 */ /* 0x000fe20008000f00 */
[----:B-----5:R-:W-:Y:S01]  /*abc0*/  IMAD.U32 R10, RZ, RZ, UR8 ;  /* 0x00000008ff0a7e24 */ /* 0x020fe2000f8e00ff */
[----:B------:R-:W-:-:S02]  /*abd0*/  MOV R11, UR9 ;  /* 0x00000009000b7c02 */ /* 0x000fc40008000f00 */
[----:B------:R-:W-:-:S07]  /*abe0*/  LEPC R20, `(.L_x_207) ;  /* 0x000000001014794e */ /* 0x000fce0000000000 */
[----:B--2-4-:R-:W-:Y:S05]  /*abf0*/  CALL.ABS.NOINC R14 ;  /* 0x000000000e007343 */ /* 0x014fea0003c00000 */
.L_x_207:
[----:B------:R-:W1:Y:S01]  /*ac00*/  S2R R3, SR_SWINHI ;  /* 0x0000000000037919 */ /* 0x000e620000002f00 */
[----:B------:R-:W-:Y:S05]  /*ac10*/  WARPSYNC.ALL ;  /* 0x0000000000007948 */ /* 0x000fea0003800000 */
[----:B------:R-:W-:-:S13]  /*ac20*/  R2UR UR4, R56 ;  /* 0x00000000380472ca */ /* 0x000fda00000e0000 */
[----:B------:R-:W3:Y:S01]  /*ac30*/  LDTM.x16 R4, tmem[UR4+0x100] ;  /* 0x00010004000479ee */ /* 0x000ee20008240000 */
[----:B------:R-:W-:Y:S02]  /*ac40*/  MOV R28, R24 ;  /* 0x00000018001c7202 */ /* 0x000fe40000000f00 */
[----:B-1----:R-:W-:Y:S02]  /*ac50*/  MOV R29, R3 ;  /* 0x00000003001d7202 */ /* 0x002fe40000000f00 */
[----:B------:R-:W-:-:S05]  /*ac60*/  LEA R26, P0, R26, R28, 0x1 ;  /* 0x0000001c1a1a7211 */ /* 0x000fca00078008ff */
[----:B------:R-:W-:Y:S01]  /*ac70*/  IMAD.X R29, RZ, RZ, R29, P0 ;  /* 0x000000ffff1d7224 */ /* 0x000fe200000e061d */
[----:B------:R-:W-:Y:S01]  /*ac80*/  IADD3 R0, P0, PT, R26, 0x10, RZ ;  /* 0x000000101a007810 */ /* 0x000fe20007f1e0ff */
[C---:B---3--:R-:W-:Y:S02]  /*ac90*/  FMUL2 R20, R34.reuse.F32, R8.F32x2.HI_LO ;  /* 0x000000082214724a */ /* 0x048fe40000040000 */
[----:B------:R-:W-:Y:S01]  /*aca0*/  FMUL2 R30, R34.F32, R10.F32x2.HI_LO ;  /* 0x0000000a221e724a */ /* 0x000fe20000040000 */
[--C-:B------:R-:W-:Y:S01]  /*acb0*/  SHF.R.U64 R3, R26, 0x3, R29.reuse ;  /* 0x000000031a037819 */ /* 0x100fe2000000121d */
[C---:B------:R-:W-:Y:S01]  /*acc0*/  FMUL2 R6, R34.reuse.F32, R6.F32x2.HI_LO ;  /* 0x000000062206724a */ /* 0x040fe20000040000 */
[----:B------:R-:W-:Y:S01]  /*acd0*/  F2FP.F16.F32.PACK_AB R10, R21, R20 ;  /* 0x00000014150a723e */ /* 0x000fe200000000ff */
[----:B------:R-:W-:Y:S02]  /*ace0*/  IMAD.X R21, RZ, RZ, R29, P0 ;  /* 0x000000ffff157224 */ /* 0x000fe400000e061d */
[C---:B------:R-:W-:Y:S01]  /*acf0*/  FMUL2 R4, R34.reuse.F32, R4.F32x2.HI_LO ;  /* 0x000000042204724a */ /* 0x040fe20000040000 */
[----:B------:R-:W-:Y:S01]  /*ad00*/  F2FP.F16.F32.PACK_AB R11, R31, R30 ;  /* 0x0000001e1f0b723e */ /* 0x000fe200000000ff */
[C---:B------:R-:W-:Y:S01]  /*ad10*/  FMUL2 R12, R34.reuse.F32, R12.F32x2.HI_LO ;  /* 0x0000000c220c724a */ /* 0x040fe20000040000 */
[----:B------:R-:W-:Y:S01]  /*ad20*/  F2FP.F16.F32.PACK_AB R9, R7, R6 ;  /* 0x000000060709723e */ /* 0x000fe200000000ff */
[----:B------:R-:W-:Y:S01]  /*ad30*/  FMUL2 R14, R34.F32, R14.F32x2.HI_LO ;  /* 0x0000000e220e724a */ /* 0x000fe20000040000 */
[----:B------:R-:W-:Y:S01]  /*ad40*/  SHF.R.U64 R7, R0, 0x3, R21 ;  /* 0x0000000300077819 */ /* 0x000fe20000001215 */
[C---:B------:R-:W-:Y:S01]  /*ad50*/  FMUL2 R16, R34.reuse.F32, R16.F32x2.HI_LO ;  /* 0x000000102210724a */ /* 0x040fe20000040000 */
[----:B------:R-:W-:Y:S01]  /*ad60*/  F2FP.F16.F32.PACK_AB R8, R5, R4 ;  /* 0x000000040508723e */ /* 0x000fe200000000ff */
[----:B------:R-:W-:Y:S01]  /*ad70*/  FMUL2 R18, R34.F32, R18.F32x2.HI_LO ;  /* 0x000000122212724a */ /* 0x000fe20000040000 */
[----:B------:R-:W-:-:S02]  /*ad80*/  LOP3.LUT R28, R26, 0x70, R3, 0x78, !PT ;  /* 0x000000701a1c7812 */ /* 0x000fc400078e7803 */
[----:B------:R-:W-:Y:S01]  /*ad90*/  LOP3.LUT R20, R0, 0x70, R7, 0x78, !PT ;  /* 0x0000007000147812 */ /* 0x000fe200078e7807 */
[----:B------:R-:W-:Y:S01]  /*ada0*/  VIADD R0, R56, 0x110 ;  /* 0x0000011038007836 */ /* 0x000fe20000000000 */
[----:B------:R-:W-:Y:S01]  /*adb0*/  F2FP.F16.F32.PACK_AB R4, R13, R12 ;  /* 0x0000000c0d04723e */ /* 0x000fe200000000ff */
[----:B------:R1:W-:Y:S01]  /*adc0*/  ST.E.128 desc[UR48][R28.64], R8 ;  /* 0x000000081c007985 */ /* 0x0003e2000c101d30 */
[----:B------:R-:W-:Y:S02]  /*add0*/  F2FP.F16.F32.PACK_AB R5, R15, R14 ;  /* 0x0000000e0f05723e */ /* 0x000fe400000000ff */
[----:B------:R-:W-:Y:S02]  /*ade0*/  F2FP.F16.F32.PACK_AB R6, R17, R16 ;  /* 0x000000101106723e */ /* 0x000fe400000000ff */
[----:B------:R-:W-:Y:S02]  /*adf0*/  F2FP.F16.F32.PACK_AB R7, R19, R18 ;  /* 0x000000121307723e */ /* 0x000fe400000000ff */
[----:B------:R-:W-:-:S03]  /*ae00*/  SHF.R.U32.HI R0, RZ, 0x15, R0 ;  /* 0x00000015ff007819 */ /* 0x000fc60000011600 */
[----:B------:R1:W-:Y:S01]  /*ae10*/  ST.E.128 desc[UR48][R20.64], R4 ;  /* 0x0000000414007985 */ /* 0x0003e2000c101d30 */
[----:B------:R-:W-:-:S13]  /*ae20*/  ISETP.NE.AND P0, PT, R27, R0, PT ;  /* 0x000000001b00720c */ /* 0x000fda0003f05270 */
[----:B------:R-:W-:Y:S05]  /*ae30*/  @!P0 BRA `(.L_x_208) ;  /* 0x0000000000408947 */ /* 0x000fea0003800000 */
[----:B------:R-:W-:Y:S01]  /*ae40*/  MOV R14, 0x8 ;  /* 0x00000008000e7802 */ /* 0x000fe20000000f00 */
[----:B------:R-:W3:Y:S01]  /*ae50*/  LDCU.64 UR8, c[0x4][0xb0] ;  /* 0x01001600ff0877ac */ /* 0x000ee20008000a00 */
[----:B------:R-:W-:Y:S02]  /*ae60*/  HFMA2 R12, -RZ, RZ, 0, 5.9604644775390625e-08 ;  /* 0x00000001ff0c7431 */ /* 0x000fe400000001ff */
[----:B-1----:R-:W-:Y:S01]  /*ae70*/  IMAD.MOV.U32 R8, RZ, RZ, 0x192 ;  /* 0x00000192ff087424 */ /* 0x002fe200078e00ff */
[----:B------:R-:W1:Y:S01]  /*ae80*/  LDCU.64 UR6, c[0x4][0xb8] ;  /* 0x01001700ff0677ac */ /* 0x000e620008000a00 */
[----:B------:R-:W2:Y:S01]  /*ae90*/  LDC.64 R14, c[0x4][R14] ;  /* 0x010000000e0e7b82 */ /* 0x000ea20000000a00 */
[----:B------:R-:W-:Y:S01]  /*aea0*/  IMAD.MOV.U32 R13, RZ, RZ, RZ ;  /* 0x000000ffff0d7224 */ /* 0x000fe200078e00ff */
[----:B------:R-:W5:Y:S01]  /*aeb0*/  LDCU.64 UR4, c[0x4][0x40] ;  /* 0x01000800ff0477ac */ /* 0x000f620008000a00 */
[----:B---3--:R-:W-:Y:S01]  /*aec0*/  IMAD.U32 R4, RZ, RZ, UR8 ;  /* 0x00000008ff047e24 */ /* 0x008fe2000f8e00ff */
[----:B------:R-:W-:Y:S01]  /*aed0*/  MOV R5, UR9 ;  /* 0x0000000900057c02 */ /* 0x000fe20008000f00 */
[----:B-1----:R-:W-:Y:S01]  /*aee0*/  IMAD.U32 R6, RZ, RZ, UR6 ;  /* 0x00000006ff067e24 */ /* 0x002fe2000f8e00ff */
[----:B------:R-:W-:Y:S01]  /*aef0*/  MOV R7, UR7 ;  /* 0x0000000700077c02 */ /* 0x000fe20008000f00 */
[----:B-----5:R-:W-:Y:S01]  /*af00*/  IMAD.U32 R10, RZ, RZ, UR4 ;  /* 0x00000004ff0a7e24 */ /* 0x020fe2000f8e00ff */
[----:B------:R-:W-:-:S02]  /*af10*/  MOV R11, UR5 ;  /* 0x00000005000b7c02 */ /* 0x000fc40008000f00 */
[----:B------:R-:W-:-:S07]  /*af20*/  LEPC R20, `(.L_x_208) ;  /* 0x000000001014794e */ /* 0x000fce0000000000 */
[----:B--2-4-:R-:W-:Y:S05]  /*af30*/  CALL.ABS.NOINC R14 ;  /* 0x000000000e007343 */ /* 0x014fea0003c00000 */
.L_x_208:
[----:B------:R-:W-:Y:S05]  /*af40*/  WARPSYNC.ALL ;  /* 0x0000000000007948 */ /* 0x000fea0003800000 */
[----:B------:R-:W-:Y:S02]  /*af50*/  R2UR UR4, R56 ;  /* 0x00000000380472ca */ /* 0x000fe400000e0000 */
[C---:B------:R-:W-:Y:S02]  /*af60*/  IADD3 R35, P0, PT, R26.reuse, 0x30, RZ ;  /* 0x000000301a237810 */ /* 0x040fe40007f1e0ff */
[----:B------:R-:W-:-:S03]  /*af70*/  IADD3 R3, P1, PT, R26, 0x20, RZ ;  /* 0x000000201a037810 */ /* 0x000fc60007f3e0ff */
[--C-:B------:R-:W-:Y:S02]  /*af80*/  IMAD.X R39, RZ, RZ, R29.reuse, P0 ;  /* 0x000000ffff277224 */ /* 0x100fe400000e061d */
[----:B------:R-:W-:-:S04]  /*af90*/  IMAD.X R37, RZ, RZ, R29, P1 ;  /* 0x000000ffff257224 */ /* 0x000fc800008e061d */
[----:B-1----:R-:W1:Y:S01]  /*afa0*/  LDTM.x16 R4, tmem[UR4+0x110] ;  /* 0x00011004000479ee */ /* 0x002e620008240000 */
[----:B------:R-:W-:-:S04]  /*afb0*/  SHF.R.U64 R0, R3, 0x3, R37 ;  /* 0x0000000303007819 */ /* 0x000fc80000001225 */
[----:B------:R-:W-:Y:S01]  /*afc0*/  LOP3.LUT R36, R3, 0x70, R0, 0x78, !PT ;  /* 0x0000007003247812 */ /* 0x000fe200078e7800 */
[----:B------:R-:W-:-:S05]  /*afd0*/  VIADD R0, R56, 0x120 ;  /* 0x0000012038007836 */ /* 0x000fca0000000000 */
[----:B------:R-:W-:-:S04]  /*afe0*/  SHF.R.U32.HI R0, RZ, 0x15, R0 ;  /* 0x00000015ff007819 */ /* 0x000fc80000011600 */
[----:B------:R-:W-:Y:S01]  /*aff0*/  ISETP.NE.AND P0, PT, R27, R0, PT ;  /* 0x000000001b00720c */ /* 0x000fe20003f05270 */
[C---:B-1----:R-:W-:Y:S01]  /*b000*/  FMUL2 R20, R34.reuse.F32, R8.F32x2.HI_LO ;  /* 0x000000082214724a */ /* 0x042fe20000040000 */
[C---:B------:R-:W-:Y:S01]  /*b010*/  SHF.R.U64 R8, R35.reuse, 0x3, R39 ;  /* 0x0000000323087819 */ /* 0x040fe20000001227 */
[C---:B------:R-:W-:Y:S02]  /*b020*/  FMUL2 R4, R34.reuse.F32, R4.F32x2.HI_LO ;  /* 0x000000042204724a */ /* 0x040fe40000040000 */
[C---:B------:R-:W-:Y:S01]  /*b030*/  FMUL2 R6, R34.reuse.F32, R6.F32x2.HI_LO ;  /* 0x000000062206724a */ /* 0x040fe20000040000 */
[----:B------:R-:W-:Y:S01]  /*b040*/  LOP3.LUT R38, R35, 0x70, R8, 0x78, !PT ;  /* 0x0000007023267812 */ /* 0x000fe200078e7808 */
[C---:B------:R-:W-:Y:S01]  /*b050*/  FMUL2 R30, R34.reuse.F32, R10.F32x2.HI_LO ;  /* 0x0000000a221e724a */ /* 0x040fe20000040000 */
[----:B------:R-:W-:Y:S01]  /*b060*/  F2FP.F16.F32.PACK_AB R8, R5, R4 ;  /* 0x000000040508723e */ /* 0x000fe200000000ff */
[C---:B------:R-:W-:Y:S01]  /*b070*/  FMUL2 R12, R34.reuse.F32, R12.F32x2.HI_LO ;  /* 0x0000000c220c724a */ /* 0x040fe20000040000 */
[----:B------:R-:W-:Y:S01]  /*b080*/  F2FP.F16.F32.PACK_AB R9, R7, R6 ;  /* 0x000000060709723e */ /* 0x000fe200000000ff */
[C---:B------:R-:W-:Y:S01]  /*b090*/  FMUL2 R14, R34.reuse.F32, R14.F32x2.HI_LO ;  /* 0x0000000e220e724a */ /* 0x040fe20000040000 */
[----:B------:R-:W-:Y:S01]  /*b0a0*/  F2FP.F16.F32.PACK_AB R10, R21, R20 ;  /* 0x00000014150a723e */ /* 0x000fe200000000ff */
[C---:B------:R-:W-:Y:S01]  /*b0b0*/  FMUL2 R16, R34.reuse.F32, R16.F32x2.HI_LO ;  /* 0x000000102210724a */ /* 0x040fe20000040000 */
[----:B------:R-:W-:Y:S01]  /*b0c0*/  F2FP.F16.F32.PACK_AB R11, R31, R30 ;  /* 0x0000001e1f0b723e */ /* 0x000fe200000000ff */
[----:B------:R-:W-:Y:S01]  /*b0d0*/  FMUL2 R18, R34.F32, R18.F32x2.HI_LO ;  /* 0x000000122212724a */ /* 0x000fe20000040000 */
[----:B------:R-:W-:-:S02]  /*b0e0*/  F2FP.F16.F32.PACK_AB R4, R13, R12 ;  /* 0x0000000c0d04723e */ /* 0x000fc400000000ff */
[----:B------:R-:W-:Y:S01]  /*b0f0*/  F2FP.F16.F32.PACK_AB R5, R15, R14 ;  /* 0x0000000e0f05723e */ /* 0x000fe200000000ff */
[----:B------:R1:W-:Y:S01]  /*b100*/  ST.E.128 desc[UR48][R36.64], R8 ;  /* 0x0000000824007985 */ /* 0x0003e2000c101d30 */
[----:B------:R-:W-:Y:S02]  /*b110*/  F2FP.F16.F32.PACK_AB R6, R17, R16 ;  /* 0x000000101106723e */ /* 0x000fe400000000ff */
[----:B------:R-:W-:-:S05]  /*b120*/  F2FP.F16.F32.PACK_AB R7, R19, R18 ;  /* 0x000000121307723e */ /* 0x000fca00000000ff */
[----:B------:R1:W-:Y:S01]  /*b130*/  ST.E.128 desc[UR48][R38.64], R4 ;  /* 0x0000000426007985 */ /* 0x0003e2000c101d30 */
        /* <DEDUP_REMOVED lines=17> */
.L_x_209:
[----:B------:R-:W-:Y:S05]  /*b250*/  WARPSYNC.ALL ;  /* 0x0000000000007948 */ /* 0x000fea0003800000 */
[----:B------:R-:W-:Y:S02]  /*b260*/  R2UR UR4, R56 ;  /* 0x00000000380472ca */ /* 0x000fe400000e0000 */
[C---:B------:R-:W-:Y:S02]  /*b270*/  IADD3 R35, P0, PT, R26.reuse, 0x50, RZ ;  /* 0x000000501a237810 */ /* 0x040fe40007f1e0ff */
[----:B------:R-:W-:-:S03]  /*b280*/  IADD3 R3, P1, PT, R26, 0x40, RZ ;  /* 0x000000401a037810 */ /* 0x000fc60007f3e0ff */
[--C-:B-1----:R-:W-:Y:S02]  /*b290*/  IMAD.X R39, RZ, RZ, R29.reuse, P0 ;  /* 0x000000ffff277224 */ /* 0x102fe400000e061d */
[----:B------:R-:W-:-:S04]  /*b2a0*/  IMAD.X R37, RZ, RZ, R29, P1 ;  /* 0x000000ffff257224 */ /* 0x000fc800008e061d */
[----:B------:R-:W1:Y:S01]  /*b2b0*/  LDTM.x16 R4, tmem[UR4+0x120] ;  /* 0x00012004000479ee */ /* 0x000e620008240000 */
        /* <DEDUP_REMOVED lines=42> */
.L_x_210:
[----:B------:R-:W-:Y:S05]  /*b560*/  WARPSYNC.ALL ;  /* 0x0000000000007948 */ /* 0x000fea0003800000 */
[----:B------:R-:W-:Y:S01]  /*b570*/  R2UR UR4, R56 ;  /* 0x00000000380472ca */ /* 0x000fe200000e0000 */
[----:B-1----:R-:W1:Y:S01]  /*b580*/  S2R R37, SR_CTAID.X ;  /* 0x0000000000257919 */ /* 0x002e620000002500 */
[C---:B------:R-:W-:Y:S02]  /*b590*/  IADD3 R35, P0, PT, R26.reuse, 0x70, RZ ;  /* 0x000000701a237810 */ /* 0x040fe40007f1e0ff */
[----:B------:R-:W-:-:S03]  /*b5a0*/  IADD3 R3, P1, PT, R26, 0x60, RZ ;  /* 0x000000601a037810 */ /* 0x000fc60007f3e0ff */
[--C-:B--2---:R-:W-:Y:S02]  /*b5b0*/  IMAD.X R41, RZ, RZ, R29.reuse, P0 ;  /* 0x000000ffff297224 */ /* 0x104fe400000e061d */
[----:B------:R-:W-:-:S04]  /*b5c0*/  IMAD.X R39, RZ, RZ, R29, P1 ;  /* 0x000000ffff277224 */ /* 0x000fc800008e061d */
[----:B------:R-:W2:Y:S01]  /*b5d0*/  LDTM.x16 R4, tmem[UR4+0x130] ;  /* 0x00013004000479ee */ /* 0x000ea20008240000 */
[----:B------:R-:W3:Y:S01]  /*b5e0*/  LDCU.64 UR4, c[0x0][0x880] ;  /* 0x00011000ff0477ac */ /* 0x000ee20008000a00 */
[----:B------:R-:W-:-:S04]  /*b5f0*/  SHF.R.U64 R0, R3, 0x3, R39 ;  /* 0x0000000303007819 */ /* 0x000fc80000001227 */
[----:B------:R-:W-:Y:S01]  /*b600*/  LOP3.LUT R38, R3, 0x70, R0, 0x78, !PT ;  /* 0x0000007003267812 */ /* 0x000fe200078e7800 */
[----:B---3--:R-:W-:-:S04]  /*b610*/  UISETP.NE.U32.AND UP0, UPT, UR4, URZ, UPT ;  /* 0x000000ff0400728c */ /* 0x008fc8000bf05070 */
[----:B------:R-:W-:Y:S01]  /*b620*/  UISETP.NE.AND.EX UP0, UPT, UR5, URZ, UPT, UP0 ;  /* 0x000000ff0500728c */ /* 0x000fe2000bf05300 */
[C---:B--2---:R-:W-:Y:S01]  /*b630*/  FMUL2 R20, R34.reuse.F32, R8.F32x2.HI_LO ;  /* 0x000000082214724a */ /* 0x044fe20000040000 */
        /* <DEDUP_REMOVED lines=13> */
[----:B------:R-:W-:Y:S01]  /*b710*/  F2FP.F16.F32.PACK_AB R4, R13, R12 ;  /* 0x0000000c0d04723e */ /* 0x000fe200000000ff */
[----:B------:R-:W2:Y:S01]  /*b720*/  S2R R35, SR_CTAID.Y ;  /* 0x0000000000237919 */ /* 0x000ea20000002600 */
[----:B------:R-:W-:-:S02]  /*b730*/  F2FP.F16.F32.PACK_AB R5, R15, R14 ;  /* 0x0000000e0f05723e */ /* 0x000fc400000000ff */
[----:B------:R-:W-:Y:S01]  /*b740*/  F2FP.F16.F32.PACK_AB R6, R17, R16 ;  /* 0x000000101106723e */ /* 0x000fe200000000ff */
[----:B------:R3:W-:Y:S01]  /*b750*/  ST.E.128 desc[UR48][R38.64], R8 ;  /* 0x0000000826007985 */ /* 0x0007e2000c101d30 */
[----:B------:R-:W-:Y:S01]  /*b760*/  F2FP.F16.F32.PACK_AB R7, R19, R18 ;  /* 0x000000121307723e */ /* 0x000fe200000000ff */
[----:B------:R-:W1:Y:S04]  /*b770*/  S2R R34, SR_CTAID.Z ;  /* 0x0000000000227919 */ /* 0x000e680000002700 */
[----:B------:R3:W-:Y:S01]  /*b780*/  ST.E.128 desc[UR48][R40.64], R4 ;  /* 0x0000000428007985 */ /* 0x0007e2000c101d30 */
[----:B------:R-:W-:Y:S01]  /*b790*/  @!PT LDS RZ, [RZ] ;  /* 0x00000000fffff984 */ /* 0x000fe20000000800 */
[----:B------:R-:W-:Y:S01]  /*b7a0*/  @!PT LDS RZ, [RZ] ;  /* 0x00000000fffff984 */ /* 0x000fe20000000800 */
[----:B------:R-:W-:Y:S01]  /*b7b0*/  @!PT LDS RZ, [RZ] ;  /* 0x00000000fffff984 */ /* 0x000fe20000000800 */
[----:B------:R-:W-:Y:S01]  /*b7c0*/  @!PT LDS RZ, [RZ] ;  /* 0x00000000fffff984 */ /* 0x000fe20000000800 */
[----:B------:R5:W-:Y:S06]  /*b7d0*/  MEMBAR.ALL.CTA ;  /* 0x0000000000007992 */ /* 0x000bec0000008000 */
[----:B-----5:R-:W1:Y:S01]  /*b7e0*/  FENCE.VIEW.ASYNC.S ;  /* 0x00000000000073c6 */ /* 0x020e620000000000 */
[----:B------:R-:W-:Y:S05]  /*b7f0*/  BRA.U !UP0, `(.L_x_211) ;  /* 0x0000000108fc7547 */ /* 0x000fea000b800000 */
[C---:B------:R-:W-:Y:S01]  /*b800*/  FSETP.GEU.AND P0, PT, R22.reuse, 1.175494350822287508e-38, PT ;  /* 0x008000001600780b */ /* 0x040fe20003f0e000 */
[----:B------:R-:W5:Y:S01]  /*b810*/  LDCU UR4, c[0x0][0x380] ;  /* 0x00007000ff0477ac */ /* 0x000f620008000800 */
[----:B------:R-:W-:Y:S01]  /*b820*/  MOV R0, 0x3e055027 ;  /* 0x3e05502700007802 */ /* 0x000fe20000000f00 */
[----:B------:R-:W-:Y:S01]  /*b830*/  BSSY.RECONVERGENT B0, `(.L_x_211) ;  /* 0x000003b000007945 */ /* 0x000fe20003800200 */
[----:B---3--:R-:W-:Y:S01]  /*b840*/  FSEL R5, RZ, -23, P0 ;  /* 0xc1b80000ff057808 */ /* 0x008fe20000000000 */
[----:B------:R-:W3:Y:S08]  /*b850*/  LDCU UR5, c[0x0][0x700] ;  /* 0x0000e000ff0577ac */ /* 0x000ef00008000800 */
[----:B------:R-:W-:-:S05]  /*b860*/  @!P0 FMUL R22, R22, 8388608 ;  /* 0x4b00000016168820 */ /* 0x000fca0000400000 */
[C---:B------:R-:W-:Y:S02]  /*b870*/  IADD3 R7, PT, PT, R22.reuse, -0x3f2aaaab, RZ ;  /* 0xc0d5555516077810 */ /* 0x040fe40007ffe0ff */
[C---:B------:R-:W-:Y:S02]  /*b880*/  ISETP.GT.U32.AND P0, PT, R22.reuse, 0x7f7fffff, PT ;  /* 0x7f7fffff1600780c */ /* 0x040fe40003f04070 */
[----:B------:R-:W-:Y:S02]  /*b890*/  LOP3.LUT R7, R7, 0xff800000, RZ, 0xc0, !PT ;  /* 0xff80000007077812 */ /* 0x000fe400078ec0ff */
[C---:B------:R-:W-:Y:S02]  /*b8a0*/  FSETP.NEU.AND P1, PT, R22.reuse, RZ, PT ;  /* 0x000000ff1600720b */ /* 0x040fe40003f2d000 */
[-C--:B------:R-:W-:Y:S02]  /*b8b0*/  IADD3 R3, PT, PT, R22, -R7.reuse, RZ ;  /* 0x8000000716037210 */ /* 0x080fe40007ffe0ff */
[----:B------:R-:W-:-:S03]  /*b8c0*/  I2FP.F32.S32 R4, R7 ;  /* 0x0000000700047245 */ /* 0x000fc60000201400 */
[----:B------:R-:W-:Y:S02]  /*b8d0*/  FADD R3, R3, -1 ;  /* 0xbf80000003037421 */ /* 0x000fe40000000000 */
[----:B------:R-:W-:Y:S02]  /*b8e0*/  FFMA R4, R4, 1.1920928955078125e-07, R5 ;  /* 0x3400000004047823 */ /* 0x000fe40000000005 */
[----:B------:R-:W-:-:S04]  /*b8f0*/  FFMA R0, R3, -R0, 0.14084610342979431152 ;  /* 0x3e1039f603007423 */ /* 0x000fc80000000800 */
[----:B------:R-:W-:-:S04]  /*b900*/  FFMA R0, R3, R0, -0.12148627638816833496 ;  /* 0xbdf8cdcc03007423 */ /* 0x000fc80000000000 */
[----:B------:R-:W-:-:S04]  /*b910*/  FFMA R0, R3, R0, 0.13980610668659210205 ;  /* 0x3e0f295503007423 */ /* 0x000fc80000000000 */
[----:B------:R-:W-:-:S04]  /*b920*/  FFMA R0, R3, R0, -0.16684235632419586182 ;  /* 0xbe2ad8b903007423 */ /* 0x000fc80000000000 */
[----:B------:R-:W-:-:S04]  /*b930*/  FFMA R0, R3, R0, 0.20012299716472625732 ;  /* 0x3e4ced0b03007423 */ /* 0x000fc80000000000 */
[----:B------:R-:W-:-:S04]  /*b940*/  FFMA R0, R3, R0, -0.24999669194221496582 ;  /* 0xbe7fff2203007423 */ /* 0x000fc80000000000 */
[----:B------:R-:W-:-:S04]  /*b950*/  FFMA R0, R3, R0, 0.33333182334899902344 ;  /* 0x3eaaaa7803007423 */ /* 0x000fc80000000000 */
[----:B------:R-:W-:-:S04]  /*b960*/  FFMA R0, R3, R0, -0.5 ;  /* 0xbf00000003007423 */ /* 0x000fc80000000000 */
[----:B------:R-:W-:-:S04]  /*b970*/  FMUL R0, R3, R0 ;  /* 0x0000000003007220 */ /* 0x000fc80000400000 */
[----:B------:R-:W-:Y:S01]  /*b980*/  FFMA R5, R3, R0, R3 ;  /* 0x0000000003057223 */ /* 0x000fe20000000003 */
[----:B------:R-:W-:-:S03]  /*b990*/  MOV R3, 0x7f800000 ;  /* 0x7f80000000037802 */ /* 0x000fc60000000f00 */
[----:B------:R-:W-:Y:S02]  /*b9a0*/  FFMA R4, R4, 0.69314718246459960938, R5 ;  /* 0x3f31721804047823 */ /* 0x000fe40000000005 */
[----:B------:R-:W-:Y:S01]  /*b9b0*/  @P0 FFMA R4, R22, R3, +INF ;  /* 0x7f80000016040423 */ /* 0x000fe20000000003 */
[----:B-1----:R-:W-:-:S04]  /*b9c0*/  LEA R3, R37, R2, 0x8 ;  /* 0x0000000225037211 */ /* 0x002fc800078e40ff */
[----:B-----5:R-:W-:Y:S02]  /*b9d0*/  ISETP.GE.AND P0, PT, R3, UR4, PT ;  /* 0x0000000403007c0c */ /* 0x020fe4000bf06270 */
[----:B------:R-:W-:-:S05]  /*b9e0*/  FSEL R4, R4, -INF , P1 ;  /* 0xff80000004047808 */ /* 0x000fca0000800000 */
[----:B---3--:R-:W-:-:S06]  /*b9f0*/  FFMA R23, R23, UR5, R4 ;  /* 0x0000000517177c23 */ /* 0x008fcc0008000004 */
[----:B------:R-:W-:Y:S05]  /*ba00*/  @P0 BRA `(.L_x_212) ;  /* 0x0000000000740947 */ /* 0x000fea0003800000 */
[----:B------:R-:W1:Y:S01]  /*ba10*/  LDCU UR7, c[0x0][0x38c] ;  /* 0x00007180ff0777ac */ /* 0x000e620008000800 */
[----:B------:R-:W-:Y:S01]  /*ba20*/  HFMA2 R4, -RZ, RZ, 0, 0 ;  /* 0x00000000ff047431 */ /* 0x000fe200000001ff */
[----:B------:R-:W3:Y:S01]  /*ba30*/  LDCU UR6, c[0x0][0x890] ;  /* 0x00011200ff0677ac */ /* 0x000ee20008000800 */
[----:B------:R-:W5:Y:S01]  /*ba40*/  LDCU.64 UR4, c[0x0][0x888] ;  /* 0x00011100ff0477ac */ /* 0x000f620008000a00 */
[----:B-1----:R-:W1:Y:S01]  /*ba50*/  I2F.U32.RP R6, UR7 ;  /* 0x0000000700067d06 */ /* 0x002e620008209000 */
[----:B------:R-:W-:Y:S01]  /*ba60*/  ISETP.NE.U32.AND P0, PT, RZ, UR7, PT ;  /* 0x00000007ff007c0c */ /* 0x000fe2000bf05070 */
[----:B---3--:R-:W-:-:S06]  /*ba70*/  IMAD R3, R34, UR6, R3 ;  /* 0x0000000622037c24 */ /* 0x008fcc000f8e0203 */
[----:B-1----:R-:W1:Y:S02]  /*ba80*/  MUFU.RCP R5, R6 ;  /* 0x0000000600057308 */ /* 0x002e640000001000 */
[----:B-1----:R-:W-:-:S06]  /*ba90*/  IADD3 R5, PT, PT, R5, 0xffffffe, RZ ;  /* 0x0ffffffe05057810 */ /* 0x002fcc0007ffe0ff */
[----:B------:R-:W1:Y:S02]  /*baa0*/  F2I.FTZ.U32.TRUNC.NTZ R5, R5 ;  /* 0x0000000500057305 */ /* 0x000e64000021f000 */
[----:B-1----:R-:W-:-:S05]  /*bab0*/  IADD3 R0, PT, PT, RZ, -R5, RZ ;  /* 0x80000005ff007210 */ /* 0x002fca0007ffe0ff */
[----:B------:R-:W-:-:S04]  /*bac0*/  IMAD R7, R0, UR7, RZ ;  /* 0x0000000700077c24 */ /* 0x000fc8000f8e02ff */
[----:B------:R-:W-:Y:S02]  /*bad0*/  IMAD.HI.U32 R0, R5, R7, R4 ;  /* 0x0000000705007227 */ /* 0x000fe400078e0004 */
[----:B------:R-:W1:Y:S04]  /*bae0*/  LDC.64 R6, c[0x0][0x880] ;  /* 0x00022000ff067b82 */ /* 0x000e680000000a00 */
[----:B--2---:R-:W-:-:S05]  /*baf0*/  IMAD.HI.U32 R0, R0, R35, RZ ;  /* 0x0000002300007227 */ /* 0x004fca00078e00ff */
[----:B------:R-:W-:-:S05]  /*bb00*/  IADD3 R4, PT, PT, -R0, RZ, RZ ;  /* 0x000000ff00047210 */ /* 0x000fca0007ffe1ff */
[----:B------:R-:W-:-:S05]  /*bb10*/  IMAD R4, R4, UR7, R35 ;  /* 0x0000000704047c24 */ /* 0x000fca000f8e0223 */
[----:B------:R-:W-:-:S13]  /*bb20*/  ISETP.GE.U32.AND P2, PT, R4, UR7, PT ;  /* 0x0000000704007c0c */ /* 0x000fda000bf46070 */
[----:B------:R-:W-:Y:S02]  /*bb30*/  @P2 IADD3 R4, PT, PT, R4, -UR7, RZ ;  /* 0x8000000704042c10 */ /* 0x000fe4000fffe0ff */
[----:B------:R-:W-:Y:S02]  /*bb40*/  @P2 IADD3 R0, PT, PT, R0, 0x1, RZ ;  /* 0x0000000100002810 */ /* 0x000fe40007ffe0ff */
[----:B------:R-:W-:-:S13]  /*bb50*/  ISETP.GE.U32.AND P1, PT, R4, UR7, PT ;  /* 0x0000000704007c0c */ /* 0x000fda000bf26070 */
[----:B------:R-:W-:Y:S02]  /*bb60*/  @P1 IADD3 R0, PT, PT, R0, 0x1, RZ ;  /* 0x0000000100001810 */ /* 0x000fe40007ffe0ff */
[----:B------:R-:W-:-:S04]  /*bb70*/  @!P0 LOP3.LUT R0, RZ, UR7, RZ, 0x33, !PT ;  /* 0x00000007ff008c12 */ /* 0x000fc8000f8e33ff */
[C---:B------:R-:W-:Y:S01]  /*bb80*/  IADD3 R4, PT, PT, -R0.reuse, RZ, RZ ;  /* 0x000000ff00047210 */ /* 0x040fe20007ffe1ff */
[----:B-----5:R-:W-:-:S04]  /*bb90*/  IMAD R3, R0, UR5, R3 ;  /* 0x0000000500037c24 */ /* 0x020fc8000f8e0203 */
[----:B------:R-:W-:-:S04]  /*bba0*/  IMAD R4, R4, UR7, R35 ;  /* 0x0000000704047c24 */ /* 0x000fc8000f8e0223 */
[----:B------:R-:W-:-:S04]  /*bbb0*/  IMAD R3, R4, UR4, R3 ;  /* 0x0000000404037c24 */ /* 0x000fc8000f8e0203 */
[----:B-1----:R-:W-:-:S05]  /*bbc0*/  IMAD.WIDE.U32 R6, R3, 0x4, R6 ;  /* 0x0000000403067825 */ /* 0x002fca00078e0006 */
[----:B------:R1:W-:Y:S02]  /*bbd0*/  STG.E desc[UR48][R6.64], R23 ;  /* 0x0000001706007986 */ /* 0x0003e4000c101930 */
.L_x_212:
[----:B------:R-:W-:Y:S05]  /*bbe0*/  BSYNC.RECONVERGENT B0 ;  /* 0x0000000000007941 */ /* 0x000fea0003800200 */
.L_x_211:
[----:B------:R-:W-:Y:S01]  /*bbf0*/  UISETP.NE.AND UP0, UPT, UR38, URZ, UPT ;  /* 0x000000ff2600728c */ /* 0x000fe2000bf05270 */
[----:B------:R-:W-:-:S08]  /*bc00*/  NOP ;  /* 0x0000000000007918 */ /* 0x000fd00000000000 */
[----:B------:R-:W-:Y:S05]  /*bc10*/  BRA.U UP0, `(.L_x_213) ;  /* 0x0000000100087547 */ /* 0x000fea000b800000 */
[----:B------:R-:W-:Y:S05]  /*bc20*/  BPT.TRAP 0x1 ;  /* 0x000000040000795c */ /* 0x000fea0000300000 */
[----:B------:R-:W-:Y:S05]  /*bc30*/  BPT.TRAP 0x1 ;  /* 0x000000040000795c */ /* 0x000fea0000300000 */
.L_x_213:
[----:B------:R-:W-:Y:S01]  /*bc40*/  IADD3 R0, PT, PT, R24, 0x140a0, RZ ;  /* 0x000140a018007810 */ /* 0x000fe20007ffe0ff */
[----:B------:R-:W-:-:S03]  /*bc50*/  UISETP.NE.AND UP0, UPT, UR38, URZ, UPT ;  /* 0x000000ff2600728c */ /* 0x000fc6000bf05270 */
[----:B------:R-:W-:-:S04]  /*bc60*/  PRMT R0, R25, 0x654, R0 ;  /* 0x0000065419007816 */ /* 0x000fc80000000000 */
[----:B-1----:R1:W-:Y:S02]  /*bc70*/  SYNCS.ARRIVE.TRANS64.RED.A1T0 RZ, [R0+URZ], RZ ;  /* 0x000000ff00ff79a7 */ /* 0x0023e400081004ff */
[----:B------:R-:W-:Y:S05]  /*bc80*/  BRA.U UP0, `(.L_x_214) ;  /* 0x0000000100047547 */ /* 0x000fea000b800000 */
[----:B------:R-:W-:Y:S05]  /*bc90*/  BPT.TRAP 0x1 ;  /* 0x000000040000795c */ /* 0x000fea0000300000 */
.L_x_214:
[----:B------:R1:W-:Y:S01]  /*bca0*/  SYNCS.ARRIVE.TRANS64.A1T0 RZ, [R24+URZ+0x140b0], RZ ;  /* 0x0140b0ff18ff79a7 */ /* 0x0003e200081000ff */
[----:B------:R-:W-:-:S09]  /*bcb0*/  UISETP.NE.AND UP0, UPT, UR36, URZ, UPT ;  /* 0x000000ff2400728c */ /* 0x000fd2000bf05270 */
[----:B------:R-:W-:Y:S05]  /*bcc0*/  BRA.U !UP0, `(.L_x_215) ;  /* 0x0000000108047547 */ /* 0x000fea000b800000 */
[----:B------:R-:W-:Y:S05]  /*bcd0*/  BPT.TRAP 0x1 ;  /* 0x000000040000795c */ /* 0x000fea0000300000 */
.L_x_215:
[----:B------:R-:W-:Y:S01]  /*bce0*/  IMAD.U32 R3, RZ, RZ, UR43 ;  /* 0x0000002bff037e24 */ /* 0x000fe2000f8e00ff */
[----:B-1----:R-:W-:-:S04]  /*bcf0*/  SHF.R.U32.HI R0, RZ, 0x15, R57 ;  /* 0x00000015ff007819 */ /* 0x002fc80000011639 */
[----:B------:R-:W-:Y:S02]  /*bd00*/  SHF.L.U32 R3, R3, 0x1f, RZ ;  /* 0x0000001f03037819 */ /* 0x000fe400000006ff */
[----:B------:R-:W-:Y:S02]  /*bd10*/  ISETP.NE.AND P0, PT, R27, R0, PT ;  /* 0x000000001b00720c */ /* 0x000fe40003f05270 */
[----:B------:R-:W1:Y:S02]  /*bd20*/  SYNCS.PHASECHK.TRANS64.TRYWAIT P1, [R24+URZ+0x14080], R3 ;  /* 0x01408003180075a7 */ /* 0x000e6400080211ff */
[----:B-1----:R-:W-:Y:S09]  /*bd30*/  @!P1 BRA `(.L_x_216) ;  /* 0x000000ec00a49947 */ /* 0x002ff20003800000 */
.L_x_410:
[----:B------:R-:W-:Y:S05]  /*bd40*/  @!P0 BRA `(.L_x_217) ;  /* 0x0000000000408947 */ /* 0x000fea0003800000 */
[----:B------:R-:W-:Y:S01]  /*bd50*/  MOV R14, 0x8 ;  /* 0x00000008000e7802 */ /* 0x000fe20000000f00 */
[----:B------:R-:W1:Y:S01]  /*bd60*/  LDCU.64 UR8, c[0x4][0xb0] ;  /* 0x01001600ff0877ac */ /* 0x000e620008000a00 */
[----:B------:R-:W-:Y:S02]  /*bd70*/  HFMA2 R12, -RZ, RZ, 0, 5.9604644775390625e-08 ;  /* 0x00000001ff0c7431 */ /* 0x000fe400000001ff */
[----:B---3--:R-:W-:Y:S01]  /*bd80*/  IMAD.MOV.U32 R8, RZ, RZ, 0x192 ;  /* 0x00000192ff087424 */ /* 0x008fe200078e00ff */
        /* <DEDUP_REMOVED lines=12> */
.L_x_217:
[----:B------:R-:W-:Y:S05]  /*be50*/  WARPSYNC.ALL ;  /* 0x0000000000007948 */ /* 0x000fea0003800000 */
[----:B------:R-:W-:Y:S01]  /*be60*/  R2UR UR4, R57 ;  /* 0x00000000390472ca */ /* 0x000fe200000e0000 */
[----:B------:R-:W-:-:S12]  /*be70*/  UISETP.NE.AND UP0, UPT, UR36, URZ, UPT ;  /* 0x000000ff2400728c */ /* 0x000fd8000bf05270 */
[----:B------:R-:W1:Y:S02]  /*be80*/  LDTM.x2 R22, tmem[UR4] ;  /* 0x00000004001679ee */ /* 0x000e6400080c0000 */
[----:B-1----:R-:W-:Y:S05]  /*be90*/  BRA.U !UP0, `(.L_x_218) ;  /* 0x0000000108047547 */ /* 0x002fea000b800000 */
[----:B------:R-:W-:Y:S05]  /*bea0*/  BPT.TRAP 0x1 ;  /* 0x000000040000795c */ /* 0x000fea0000300000 */
.L_x_218:
[----:B------:R-:W-:Y:S01]  /*beb0*/  PRMT R32, R25, 0x654, R32 ;  /* 0x0000065419207816 */ /* 0x000fe20000000020 */
[----:B------:R-:W-:-:S03]  /*bec0*/  UISETP.NE.AND UP0, UPT, UR38, URZ, UPT ;  /* 0x000000ff2600728c */ /* 0x000fc6000bf05270 */
[----:B------:R1:W-:Y:S06]  /*bed0*/  SYNCS.ARRIVE.TRANS64.RED.A1T0 RZ, [R32+URZ], RZ ;  /* 0x000000ff20ff79a7 */ /* 0x0003ec00081004ff */
[----:B------:R-:W-:Y:S05]  /*bee0*/  BRA.U UP0, `(.L_x_219) ;  /* 0x0000000100047547 */ /* 0x000fea000b800000 */
[----:B------:R-:W-:Y:S05]  /*bef0*/  BPT.TRAP 0x1 ;  /* 0x000000040000795c */ /* 0x000fea0000300000 */
.L_x_219:
[----:B------:R-:W-:-:S04]  /*bf00*/  MOV R0, UR44 ;  /* 0x0000002c00007c02 */ /* 0x000fc80008000f00 */
[----:B------:R-:W-:-:S04]  /*bf10*/  SHF.L.U32 R3, R0, 0x1f, RZ ;  /* 0x0000001f00037819 */ /* 0x000fc800000006ff */
[----:B------:R-:W5:Y:S02]  /*bf20*/  SYNCS.PHASECHK.TRANS64.TRYWAIT P0, [R24+URZ+0x14098], R3 ;  /* 0x01409803180075a7 */ /* 0x000f6400080011ff */
[----:B-----5:R-:W-:Y:S05]  /*bf30*/  @!P0 BRA `(.L_x_220) ;  /* 0x000000ec00388947 */ /* 0x020fea0003800000 */
.L_x_411:
[----:B------:R-:W-:-:S09]  /*bf40*/  UISETP.NE.AND UP0, UPT, UR38, URZ, UPT ;  /* 0x000000ff2600728c */ /* 0x000fd2000bf05270 */
[----:B------:R-:W-:Y:S05]  /*bf50*/  BRA.U UP0, `(.L_x_221) ;  /* 0x0000000100047547 */ /* 0x000fea000b800000 */
[----:B------:R-:W-:Y:S05]  /*bf60*/  BPT.TRAP 0x1 ;  /* 0x000000040000795c */ /* 0x000fea0000300000 */
.L_x_221:
[----:B------:R-:W-:Y:S01]  /*bf70*/  MOV R3, 0x1 ;  /* 0x0000000100037802 */ /* 0x000fe20000000f00 */
[----:B---3--:R3:W1:Y:S03]  /*bf80*/  MUFU.RCP R5, R22 ;  /* 0x0000001600057308 */ /* 0x0086660000001000 */
[----:B------:R-:W-:-:S04]  /*bf90*/  SHF.L.U32 R3, R3, 0x1f, RZ ;  /* 0x0000001f03037819 */ /* 0x000fc800000006ff */
[----:B------:R-:W5:Y:S02]  /*bfa0*/  SYNCS.PHASECHK.TRANS64.TRYWAIT P0, [R24+URZ+0x140c8], R3 ;  /* 0x0140c803180075a7 */ /* 0x000f6400080011ff */
[----:B-1-3-5:R-:W-:Y:S05]  /*bfb0*/  @!P0 BRA `(.L_x_222) ;  /* 0x000000ec002c8947 */ /* 0x02afea0003800000 */
.L_x_412:
[----:B------:R-:W1:Y:S01]  /*bfc0*/  LDCU UR4, c[0x0][0x708] ;  /* 0x0000e100ff0477ac */ /* 0x000e620008000800 */
[----:B------:R-:W-:Y:S01]  /*bfd0*/  FFMA R32, -R22, R5, 1 ;  /* 0x3f80000016207423 */ /* 0x000fe20000000105 */
[----:B------:R-:W-:Y:S03]  /*bfe0*/  BSSY.RECONVERGENT B2, `(.L_x_223) ;  /* 0x000000b000027945 */ /* 0x000fe60003800200 */
[----:B------:R-:W-:Y:S01]  /*bff0*/  FFMA R32, R5, R32, R5 ;  /* 0x0000002005207223 */ /* 0x000fe20000000005 */
[----:B-1----:R-:W-:-:S03]  /*c000*/  MOV R3, UR4 ;  /* 0x0000000400037c02 */ /* 0x002fc60008000f00 */
[----:B------:R-:W-:Y:S01]  /*c010*/  FFMA R5, R32, UR4, RZ ;  /* 0x0000000420057c23 */ /* 0x000fe200080000ff */
[----:B------:R-:W1:Y:S03]  /*c020*/  FCHK P0, R3, R22 ;  /* 0x0000001603007302 */ /* 0x000e660000000000 */
[----:B------:R-:W-:-:S04]  /*c030*/  FFMA R0, -R22, R5, UR4 ;  /* 0x0000000416007e23 */ /* 0x000fc80008000105 */
[----:B------:R-:W-:Y:S01]  /*c040*/  FFMA R32, R32, R0, R5 ;  /* 0x0000000020207223 */ /* 0x000fe20000000005 */
[----:B-1----:R-:W-:Y:S05]  /*c050*/  @!P0 BRA `(.L_x_224) ;  /* 0x00000000000c8947 */ /* 0x002fea0003800000 */
[----:B------:R-:W-:Y:S02]  /*c060*/  MOV R4, 0xc080 ;  /* 0x0000c08000047802 */ /* 0x000fe40000000f00 */
[----:B--2-4-:R-:W-:Y:S05]  /*c070*/  CALL.REL.NOINC `($__internal_3_$__cuda_sm3x_div_rn_noftz_f32_slowpath) ;  /* 0x000000f400a47944 */ /* 0x014fea0003c00000 */
[----:B------:R-:W-:Y:S02]  /*c080*/  MOV R32, R0 ;  /* 0x0000000000207202 */ /* 0x000fe40000000f00 */
.L_x_224:
[----:B------:R-:W-:Y:S05]  /*c090*/  BSYNC.RECONVERGENT B2 ;  /* 0x0000000000027941 */ /* 0x000fea0003800200 */
.L_x_223:
[----:B------:R-:W-:-:S05]  /*c0a0*/  VIADD R0, R56, 0x180 ;  /* 0x0000018038007836 */ /* 0x000fca0000000000 */
[----:B------:R-:W-:-:S04]  /*c0b0*/  SHF.R.U32.HI R0, RZ, 0x15, R0 ;  /* 0x00000015ff007819 */ /* 0x000fc80000011600 */
[----:B------:R-:W-:-:S13]  /*c0c0*/  ISETP.NE.AND P0, PT, R27, R0, PT ;  /* 0x000000001b00720c */ /* 0x000fda0003f05270 */
        /* <DEDUP_REMOVED lines=17> */
.L_x_225:
[----:B------:R-:W-:Y:S05]  /*c1e0*/  WARPSYNC.ALL ;  /* 0x0000000000007948 */ /* 0x000fea0003800000 */
[----:B------:R-:W-:Y:S02]  /*c1f0*/  R2UR UR4, R56 ;  /* 0x00000000380472ca */ /* 0x000fe400000e0000 */
[C---:B----4-:R-:W-:Y:S02]  /*c200*/  IADD3 R33, P0, PT, R26.reuse, 0x4010, RZ ;  /* 0x000040101a217810 */ /* 0x050fe40007f1e0ff */
[----:B------:R-:W-:-:S03]  /*c210*/  IADD3 R3, P1, PT, R26, 0x4000, RZ ;  /* 0x000040001a037810 */ /* 0x000fc60007f3e0ff */
[--C-:B------:R-:W-:Y:S02]  /*c220*/  IMAD.X R41, RZ, RZ, R29.reuse, P0 ;  /* 0x000000ffff297224 */ /* 0x100fe400000e061d */
        /* <DEDUP_REMOVED lines=33> */
[----:B------:R-:W4:Y:S01]  /*c440*/  LDC.64 R14, c[0x4][R14] ;  /* 0x010000000e0e7b82 */ /* 0x000f220000000a00 */
        /* <DEDUP_REMOVED lines=10> */
.L_x_226:
        /* <DEDUP_REMOVED lines=49> */
.L_x_227:
        /* <DEDUP_REMOVED lines=49> */
.L_x_228:
[----:B------:R-:W3:Y:S01]  /*cb10*/  LDCU.64 UR4, c[0x0][0x880] ;  /* 0x00011000ff0477ac */ /* 0x000ee20008000a00 */
[C---:B------:R-:W-:Y:S02]  /*cb20*/  IADD3 R3, P2, PT, R26.reuse, 0x4060, RZ ;  /* 0x000040601a037810 */ /* 0x040fe40007f5e0ff */
[----:B------:R-:W-:-:S03]  /*cb30*/  IADD3 R28, P1, PT, R26, 0x4070, RZ ;  /* 0x000040701a1c7810 */ /* 0x000fc60007f3e0ff */
[--C-:B------:R-:W-:Y:S02]  /*cb40*/  IMAD.X R31, RZ, RZ, R29.reuse, P2 ;  /* 0x000000ffff1f7224 */ /* 0x100fe400010e061d */
[----:B------:R-:W-:-:S03]  /*cb50*/  IMAD.X R29, RZ, RZ, R29, P1 ;  /* 0x000000ffff1d7224 */ /* 0x000fc600008e061d */
[----:B------:R-:W-:-:S04]  /*cb60*/  SHF.R.U64 R0, R3, 0x3, R31 ;  /* 0x0000000303007819 */ /* 0x000fc8000000121f */
[----:B------:R-:W-:Y:S02]  /*cb70*/  LOP3.LUT R30, R3, 0x70, R0, 0x78, !PT ;  /* 0x00000070031e7812 */ /* 0x000fe400078e7800 */
[----:B---3--:R-:W-:-:S04]  /*cb80*/  ISETP.NE.U32.AND P0, PT, RZ, UR4, PT ;  /* 0x00000004ff007c0c */ /* 0x008fc8000bf05070 */
[----:B------:R-:W-:Y:S01]  /*cb90*/  ISETP.NE.AND.EX P0, PT, RZ, UR5, PT, P0 ;  /* 0x00000005ff007c0c */ /* 0x000fe2000bf05300 */
[----:B------:R-:W-:Y:S05]  /*cba0*/  WARPSYNC.ALL ;  /* 0x0000000000007948 */ /* 0x000fea0003800000 */
[----:B------:R-:W-:-:S13]  /*cbb0*/  R2UR UR4, R56 ;  /* 0x00000000380472ca */ /* 0x000fda00000e0000 */
[----:B-1----:R-:W1:Y:S02]  /*cbc0*/  LDTM.x16 R4, tmem[UR4+0x1b0] ;  /* 0x0001b004000479ee */ /* 0x002e640008240000 */
[----:B-1----:R-:W-:Y:S01]  /*cbd0*/  FMUL2 R20, R32.F32, R8.F32x2.HI_LO ;  /* 0x000000082014724a */ /* 0x002fe20000040000 */
[----:B------:R-:W-:Y:S01]  /*cbe0*/  SHF.R.U64 R9, R28, 0x3, R29 ;  /* 0x000000031c097819 */ /* 0x000fe2000000121d */
[C---:B------:R-:W-:Y:S02]  /*cbf0*/  FMUL2 R4, R32.reuse.F32, R4.F32x2.HI_LO ;  /* 0x000000042004724a */ /* 0x040fe40000040000 */
[----:B------:R-:W-:Y:S01]  /*cc00*/  FMUL2 R6, R32.F32, R6.F32x2.HI_LO ;  /* 0x000000062006724a */ /* 0x000fe20000040000 */
        /* <DEDUP_REMOVED lines=16> */
[----:B------:R-:W-:Y:S01]  /*cd10*/  @!PT LDS RZ, [RZ] ;  /* 0x00000000fffff984 */ /* 0x000fe20000000800 */
[----:B------:R-:W-:Y:S01]  /*cd20*/  @!PT LDS RZ, [RZ] ;  /* 0x00000000fffff984 */ /* 0x000fe20000000800 */
[----:B------:R-:W-:Y:S01]  /*cd30*/  @!PT LDS RZ, [RZ] ;  /* 0x00000000fffff984 */ /* 0x000fe20000000800 */
[----:B------:R-:W-:Y:S01]  /*cd40*/  @!PT LDS RZ, [RZ] ;  /* 0x00000000fffff984 */ /* 0x000fe20000000800 */
[----:B------:R3:W-:Y:S06]  /*cd50*/  MEMBAR.ALL.CTA ;  /* 0x0000000000007992 */ /* 0x0007ec0000008000 */
[----:B---3--:R-:W3:Y:S01]  /*cd60*/  FENCE.VIEW.ASYNC.S ;  /* 0x00000000000073c6 */ /* 0x008ee20000000000 */
[----:B------:R-:W-:Y:S05]  /*cd70*/  @!P0 BRA `(.L_x_229) ;  /* 0x0000000400008947 */ /* 0x000fea0003800000 */
[----:B------:R-:W-:Y:S01]  /*cd80*/  FSETP.GEU.AND P0, PT, R22, 1.175494350822287508e-38, PT ;  /* 0x008000001600780b */ /* 0x000fe20003f0e000 */
[----:B------:R-:W4:Y:S01]  /*cd90*/  LDCU UR4, c[0x0][0x380] ;  /* 0x00007000ff0477ac */ /* 0x000f220008000800 */
[----:B------:R-:W-:Y:S01]  /*cda0*/  MOV R0, 0x3e055027 ;  /* 0x3e05502700007802 */ /* 0x000fe20000000f00 */
[----:B------:R-:W-:Y:S01]  /*cdb0*/  BSSY.RECONVERGENT B0, `(.L_x_229) ;  /* 0x000003c000007945 */ /* 0x000fe20003800200 */
[----:B-1----:R-:W-:Y:S01]  /*cdc0*/  FSEL R5, RZ, -23, P0 ;  /* 0xc1b80000ff057808 */ /* 0x002fe20000000000 */
[----:B------:R-:W1:Y:S01]  /*cdd0*/  LDCU UR5, c[0x0][0x700] ;  /* 0x0000e000ff0577ac */ /* 0x000e620008000800 */
[----:B------:R-:W-:-:S07]  /*cde0*/  LEA R2, R37, R2, 0x8 ;  /* 0x0000000225027211 */ /* 0x000fce00078e40ff */
        /* <DEDUP_REMOVED lines=22> */
[----:B------:R-:W-:-:S04]  /*cf50*/  IADD3 R3, PT, PT, R2, 0x80, RZ ;  /* 0x0000008002037810 */ /* 0x000fc80007ffe0ff */
[----:B----4-:R-:W-:Y:S02]  /*cf60*/  ISETP.GE.AND P0, PT, R3, UR4, PT ;  /* 0x0000000403007c0c */ /* 0x010fe4000bf06270 */
[----:B------:R-:W-:-:S05]  /*cf70*/  FSEL R4, R4, -INF , P1 ;  /* 0xff80000004047808 */ /* 0x000fca0000800000 */
[----:B-1----:R-:W-:-:S06]  /*cf80*/  FFMA R23, R23, UR5, R4 ;  /* 0x0000000517177c23 */ /* 0x002fcc0008000004 */
[----:B------:R-:W-:Y:S05]  /*cf90*/  @P0 BRA `(.L_x_230) ;  /* 0x0000000000740947 */ /* 0x000fea0003800000 */
[----:B------:R-:W1:Y:S01]  /*cfa0*/  LDCU UR7, c[0x0][0x38c] ;  /* 0x00007180ff0777ac */ /* 0x000e620008000800 */
[----:B------:R-:W4:Y:S01]  /*cfb0*/  LDCU UR6, c[0x0][0x890] ;  /* 0x00011200ff0677ac */ /* 0x000f220008000800 */
[----:B------:R-:W5:Y:S01]  /*cfc0*/  LDCU.64 UR4, c[0x0][0x888] ;  /* 0x00011100ff0477ac */ /* 0x000f620008000a00 */
[----:B-1----:R-:W1:Y:S01]  /*cfd0*/  I2F.U32.RP R6, UR7 ;  /* 0x0000000700067d06 */ /* 0x002e620008209000 */
[----:B------:R-:W-:Y:S01]  /*cfe0*/  ISETP.NE.U32.AND P0, PT, RZ, UR7, PT ;  /* 0x00000007ff007c0c */ /* 0x000fe2000bf05070 */
[----:B----4-:R-:W-:-:S06]  /*cff0*/  IMAD R3, R34, UR6, R3 ;  /* 0x0000000622037c24 */ /* 0x010fcc000f8e0203 */
[----:B-1----:R-:W1:Y:S02]  /*d000*/  MUFU.RCP R4, R6 ;  /* 0x0000000600047308 */ /* 0x002e640000001000 */
[----:B-1----:R-:W-:-:S06]  /*d010*/  IADD3 R4, PT, PT, R4, 0xffffffe, RZ ;  /* 0x0ffffffe04047810 */ /* 0x002fcc0007ffe0ff */
[----:B------:R1:W4:Y:S02]  /*d020*/  F2I.FTZ.U32.TRUNC.NTZ R5, R4 ;  /* 0x0000000400057305 */ /* 0x000324000021f000 */
[----:B-1----:R-:W-:Y:S01]  /*d030*/  HFMA2 R4, -RZ, RZ, 0, 0 ;  /* 0x00000000ff047431 */ /* 0x002fe200000001ff */
[----:B----4-:R-:W-:-:S05]  /*d040*/  IADD3 R0, PT, PT, RZ, -R5, RZ ;  /* 0x80000005ff007210 */ /* 0x010fca0007ffe0ff */
        /* <DEDUP_REMOVED lines=18> */
.L_x_230:
[----:B------:R-:W-:Y:S05]  /*d170*/  BSYNC.RECONVERGENT B0 ;  /* 0x0000000000007941 */ /* 0x000fea0003800200 */
.L_x_229:
[----:B------:R-:W-:Y:S01]  /*d180*/  UISETP.NE.AND UP0, UPT, UR38, URZ, UPT ;  /* 0x000000ff2600728c */ /* 0x000fe2000bf05270 */
[----:B------:R-:W-:-:S08]  /*d190*/  NOP ;  /* 0x0000000000007918 */ /* 0x000fd00000000000 */
[----:B------:R-:W-:Y:S05]  /*d1a0*/  BRA.U UP0, `(.L_x_231) ;  /* 0x0000000100087547 */ /* 0x000fea000b800000 */
[----:B------:R-:W-:Y:S05]  /*d1b0*/  BPT.TRAP 0x1 ;  /* 0x000000040000795c */ /* 0x000fea0000300000 */
[----:B------:R-:W-:Y:S05]  /*d1c0*/  BPT.TRAP 0x1 ;  /* 0x000000040000795c */ /* 0x000fea0000300000 */
.L_x_231:
[----:B------:R-:W-:Y:S01]  /*d1d0*/  IADD3 R0, PT, PT, R24, 0x140a8, RZ ;  /* 0x000140a818007810 */ /* 0x000fe20007ffe0ff */
[----:B------:R-:W-:-:S03]  /*d1e0*/  UISETP.NE.AND UP0, UPT, UR38, URZ, UPT ;  /* 0x000000ff2600728c */ /* 0x000fc6000bf05270 */
[----:B------:R-:W-:-:S04]  /*d1f0*/  PRMT R0, R25, 0x654, R0 ;  /* 0x0000065419007816 */ /* 0x000fc80000000000 */
[----:B---3--:R3:W-:Y:S02]  /*d200*/  SYNCS.ARRIVE.TRANS64.RED.A1T0 RZ, [R0+URZ], RZ ;  /* 0x000000ff00ff79a7 */ /* 0x0087e400081004ff */
[----:B------:R-:W-:Y:S05]  /*d210*/  BRA.U UP0, `(.L_x_232) ;  /* 0x0000000100047547 */ /* 0x000fea000b800000 */
[----:B------:R-:W-:Y:S05]  /*d220*/  BPT.TRAP 0x1 ;  /* 0x000000040000795c */ /* 0x000fea0000300000 */
.L_x_232:
[----:B------:R-:W-:Y:S01]  /*d230*/  SYNCS.ARRIVE.TRANS64.A1T0 RZ, [R24+URZ+0x140b8], RZ ;  /* 0x0140b8ff18ff79a7 */ /* 0x000fe200081000ff */
[----:B------:R-:W-:Y:S05]  /*d240*/  EXIT ;  /* 0x000000000000794d */ /* 0x000fea0003800000 */
.L_x_27:
[----:B------:R-:W-:-:S08]  /*d250*/  NOP ;  /* 0x0000000000007918 */ /* 0x000fd00000000000 */
[----:B------:R-:W1:Y:S02]  /*d260*/  USETMAXREG.TRY_ALLOC.CTAPOOL UP0, 0xc0 ;  /* 0x000000c0000079c8 */ /* 0x000e640008000600 */
[----:B-1----:R-:W-:Y:S05]  /*d270*/  BRA.U !UP0, `(.L_x_27) ;  /* 0xfffffffd08f47547 */ /* 0x002fea000b83ffff */
[----:B------:R-:W1:Y:S01]  /*d280*/  S2UR UR8, SR_CTAID.X ;  /* 0x00000000000879c3 */ /* 0x000e620000002500 */
[----:B------:R-:W2:Y:S02]  /*d290*/  LDCU.64 UR4, c[0x0][0x380] ;  /* 0x00007000ff0477ac */ /* 0x000ea40008000a00 */
[----:B--2---:R-:W-:Y:S02]  /*d2a0*/  UISETP.NE.AND UP0, UPT, UR5, URZ, UPT ;  /* 0x000000ff0500728c */ /* 0x004fe4000bf05270 */
[----:B-1----:R-:W-:-:S04]  /*d2b0*/  USHF.L.U32 UR8, UR8, 0x8, URZ ;  /* 0x0000000808087899 */ /* 0x002fc800080006ff */
[----:B------:R-:W-:-:S06]  /*d2c0*/  UISETP.GE.U32.OR UP0, UPT, UR8, UR4, !UP0 ;  /* 0x000000040800728c */ /* 0x000fcc000c706470 */
[----:B------:R-:W-:-:S13]  /*d2d0*/  PLOP3.LUT P0, PT, PT, PT, UP0, 0x80, 0x8 ;  /* 0x000000000008781c */ /* 0x000fda0003f0f008 */
[----:B------:R-:W-:Y:S05]  /*d2e0*/  @P0 EXIT ;  /* 0x000000000000094d */ /* 0x000fea0003800000 */
[----:B------:R-:W-:Y:S02]  /*d2f0*/  UIADD3 UR8, UPT, UPT, UR5, 0x7f, URZ ;  /* 0x0000007f05087890 */ /* 0x000fe4000fffe0ff */
[----:B------:R-:W-:Y:S02]  /*d300*/  ULOP3.LUT UP0, URZ, UR5, 0x7f, URZ, 0xc0, !UPT ;  /* 0x0000007f05ff7892 */ /* 0x000fe4000f80c0ff */
[----:B------:R-:W-:Y:S02]  /*d310*/  UISETP.NE.AND UP1, UPT, UR51, URZ, UPT ;  /* 0x000000ff3300728c */ /* 0x000fe4000bf25270 */
[----:B------:R-:W-:Y:S02]  /*d320*/  USHF.R.S32.HI UR4, URZ, 0x1f, UR8 ;  /* 0x0000001fff047899 */ /* 0x000fe40008011408 */
[----:B------:R-:W-:Y:S02]  /*d330*/  USEL UR41, UR7, UR6, UP1 ;  /* 0x0000000607297287 */ /* 0x000fe40008800000 */
[----:B------:R-:W-:-:S02]  /*d340*/  ULEA.HI UR4, UR4, UR8, URZ, 0x7 ;  /* 0x0000000804047291 */ /* 0x000fc4000f8f38ff */
[----:B------:R-:W-:Y:S02]  /*d350*/  ULOP3.LUT UR41, UR41, 0x1, URZ, 0xc0, !UPT ;  /* 0x0000000129297892 */ /* 0x000fe4000f8ec0ff */
[----:B------:R-:W-:Y:S02]  /*d360*/  @UP0 ULEA.HI.SX32 UR45, UR4, 0xffffffff, 0x19 ;  /* 0xffffffff042d0891 */ /* 0x000fe4000f8fcaff */
[----:B------:R-:W-:Y:S02]  /*d370*/  @!UP0 USHF.R.S32.HI UR45, URZ, 0x7, UR4 ;  /* 0x00000007ff2d8899 */ /* 0x000fe40008011404 */
[----:B------:R-:W-:-:S09]  /*d380*/  UISETP.NE.U32.AND UP0, UPT, UR41, 0x1, UPT ;  /* 0x000000012900788c */ /* 0x000fd2000bf05070 */
[----:B------:R-:W-:Y:S05]  /*d390*/  BRA.U !UP0, `(.L_x_233) ;  /* 0x0000000108047547 */ /* 0x000fea000b800000 */
[----:B------:R-:W-:Y:S05]  /*d3a0*/  BPT.TRAP 0x1 ;  /* 0x000000040000795c */ /* 0x000fea0000300000 */
.L_x_233:
[----:B------:R-:W1:Y:S01]  /*d3b0*/  S2UR UR5, SR_CgaCtaId ;  /* 0x00000000000579c3 */ /* 0x000e620000008800 */
[----:B------:R-:W-:Y:S01]  /*d3c0*/  UISETP.NE.AND UP0, UPT, UR51, URZ, UPT ;  /* 0x000000ff3300728c */ /* 0x000fe2000bf05270 */
[----:B------:R-:W-:Y:S01]  /*d3d0*/  MOV R3, 0x1 ;  /* 0x0000000100037802 */ /* 0x000fe20000000f00 */
[----:B------:R-:W-:Y:S01]  /*d3e0*/  UMOV UR4, 0x400 ;  /* 0x0000040000047882 */ /* 0x000fe20000000000 */
[----:B------:R-:W-:Y:S02]  /*d3f0*/  UMOV UR49, 0x1 ;  /* 0x0000000100317882 */ /* 0x000fe40000000000 */
[----:B------:R-:W-:Y:S01]  /*d400*/  SHF.L.U32 R3, R3, 0x1f, RZ ;  /* 0x0000001f03037819 */ /* 0x000fe200000006ff */
[----:B-1----:R-:W-:-:S04]  /*d410*/  ULEA UR5, UR5, UR4, 0x18 ;  /* 0x0000000405057291 */ /* 0x002fc8000f8ec0ff */
[----:B------:R-:W-:Y:S02]  /*d420*/  UIADD3 UR4, UPT, UPT, UR5, 0x14078, URZ ;  /* 0x0001407805047890 */ /* 0x000fe4000fffe0ff */
[----:B------:R-:W-:-:S09]  /*d430*/  @!UP0 UIADD3 UR4, UPT, UPT, UR5, 0x14088, URZ ;  /* 0x0001408805048890 */ /* 0x000fd2000fffe0ff */
[----:B------:R-:W1:Y:S02]  /*d440*/  SYNCS.PHASECHK.TRANS64.TRYWAIT P0, [UR4], R3 ;  /* 0x00000003ff0075a7 */ /* 0x000e640008001104 */
[----:B-1----:R-:W-:Y:S05]  /*d450*/  @!P0 BRA `(.L_x_234) ;  /* 0x000000d800188947 */ /* 0x002fea0003800000 */
.L_x_414:
[----:B------:R-:W-:Y:S01]  /*d460*/  UISETP.GE.AND UP0, UPT, UR45, 0x1, UPT ;  /* 0x000000012d00788c */ /* 0x000fe2000bf06270 */
[----:B------:R-:W-:Y:S01]  /*d470*/  HFMA2 R2, -RZ, RZ, 0, 0 ;  /* 0x00000000ff027431 */ /* 0x000fe200000001ff */
[----:B------:R-:W-:Y:S01]  /*d480*/  MOV R17, 0xff800000 ;  /* 0xff80000000117802 */ /* 0x000fe20000000f00 */
[----:B------:R-:W-:Y:S01]  /*d490*/  HFMA2 R16, -RZ, RZ, 0, 0 ;  /* 0x00000000ff107431 */ /* 0x000fe200000001ff */
[----:B------:R-:W-:Y:S01]  /*d4a0*/  UMOV UR46, 0x1 ;  /* 0x00000001002e7882 */ /* 0x000fe20000000000 */
[----:B------:R-:W-:Y:S01]  /*d4b0*/  UMOV UR48, URZ ;  /* 0x000000ff00307c82 */ /* 0x000fe20008000000 */
[----:B------:R-:W-:-:S03]  /*d4c0*/  UMOV UR47, URZ ;  /* 0x000000ff002f7c82 */ /* 0x000fc60008000000 */
[----:B------:R-:W-:Y:S05]  /*d4d0*/  BRA.U !UP0, `(.L_x_235) ;  /* 0x0000004508987547 */ /* 0x000fea000b800000 */
[----:B------:R-:W-:Y:S01]  /*d4e0*/  USHF.L.U32 UR4, UR45, 0x7, URZ ;  /* 0x000000072d047899 */ /* 0x000fe200080006ff */
[----:B------:R-:W-:Y:S01]  /*d4f0*/  MOV R16, RZ ;  /* 0x000000ff00107202 */ /* 0x000fe20000000f00 */
[----:B------:R-:W2:Y:S01]  /*d500*/  LDCU UR37, c[0x0][0x704] ;  /* 0x0000e080ff2577ac */ /* 0x000ea20008000800 */
[----:B------:R-:W-:-:S03]  /*d510*/  MOV R156, 0xff800000 ;  /* 0xff800000009c7802 */ /* 0x000fc60000000f00 */
[----:B------:R-:W-:Y:S01]  /*d520*/  MOV R2, UR4 ;  /* 0x0000000400027c02 */ /* 0x000fe20008000f00 */
[----:B------:R-:W3:Y:S01]  /*d530*/  LDCU UR36, c[0x0][0x384] ;  /* 0x00007080ff2477ac */ /* 0x000ee20008000800 */
[----:B------:R-:W-:Y:S01]  /*d540*/  UIADD3 UR45, UPT, UPT, UR45, -0x1, URZ ;  /* 0xffffffff2d2d7890 */ /* 0x000fe2000fffe0ff */
[----:B------:R-:W-:Y:S01]  /*d550*/  UMOV UR47, URZ ;  /* 0x000000ff002f7c82 */ /* 0x000fe20008000000 */
[----:B------:R-:W-:Y:S01]  /*d560*/  UMOV UR46, 0x1 ;  /* 0x00000001002e7882 */ /* 0x000fe20000000000 */
[----:B------:R-:W-:Y:S01]  /*d570*/  UMOV UR49, 0x1 ;  /* 0x0000000100317882 */ /* 0x000fe20000000000 */
[----:B------:R-:W-:-:S08]  /*d580*/  UMOV UR48, URZ ;  /* 0x000000ff00307c82 */ /* 0x000fd00008000000 */
.L_x_256:
[----:B------:R-:W4:Y:S01]  /*d590*/  S2R R56, SR_TID.X ;  /* 0x0000000000387919 */ /* 0x000f220000002100 */
[----:B------:R-:W-:Y:S01]  /*d5a0*/  UISETP.NE.AND UP0, UPT, UR51, URZ, UPT ;  /* 0x000000ff3300728c */ /* 0x000fe2000bf05270 */
[----:B------:R-:W-:-:S03]  /*d5b0*/  UMOV UR4, 0x20 ;  /* 0x0000002000047882 */ /* 0x000fc60000000000 */
[----:B------:R-:W-:Y:S02]  /*d5c0*/  USEL UR4, UR4, 0xa0, UP0 ;  /* 0x000000a004047887 */ /* 0x000fe40008000000 */
[----:B------:R-:W-:Y:S01]  /*d5d0*/  USEL UR5, UR44, UR43, UP0 ;  /* 0x0000002b2c057287 */ /* 0x000fe20008000000 */
[----:B----4-:R-:W-:-:S05]  /*d5e0*/  IMAD.U32 R18, R56, 0x10000, RZ ;  /* 0x0001000038127824 */ /* 0x010fca00078e00ff */
[----:B------:R-:W-:-:S05]  /*d5f0*/  LOP3.LUT R18, R18, 0x600000, RZ, 0xc0, !PT ;  /* 0x0060000012127812 */ /* 0x000fca00078ec0ff */
[----:B-1----:R-:W-:Y:S01]  /*d600*/  VIADD R0, R18, UR4 ;  /* 0x0000000412007c36 */ /* 0x002fe20008000000 */
[----:B------:R-:W-:Y:S02]  /*d610*/  USEL UR4, UR48, UR47, UP0 ;  /* 0x0000002f30047287 */ /* 0x000fe40008000000 */
[----:B------:R-:W-:-:S03]  /*d620*/  UISETP.GT.U32.AND UP0, UPT, UR5, 0x1, UPT ;  /* 0x000000010500788c */ /* 0x000fc6000bf04070 */
[----:B------:R-:W1:Y:S02]  /*d630*/  SHFL.IDX PT, R0, R0, RZ, 0x1f ;  /* 0x00001fff00007589 */ /* 0x000e6400000e0000 */
[----:B-1----:R-:W-:-:S04]  /*d640*/  R2UR UR40, R0 ;  /* 0x00000000002872ca */ /* 0x002fc800000e0000 */
[----:B--2---:R-:W-:Y:S11]  /*d650*/  BRA.U UP0, `(.L_x_236) ;  /* 0x0000000100047547 */ /* 0x004ff6000b800000 */
[----:B--23--:R-:W-:Y:S05]  /*d660*/  BPT.TRAP 0x1 ;  /* 0x000000040000795c */ /* 0x00cfea0000300000 */
.L_x_236:
[----:B------:R-:W1:Y:S01]  /*d670*/  S2UR UR38, SR_CgaCtaId ;  /* 0x00000000002679c3 */ /* 0x000e620000008800 */
[----:B------:R-:W-:Y:S01]  /*d680*/  UISETP.NE.AND UP0, UPT, UR51, URZ, UPT ;  /* 0x000000ff3300728c */ /* 0x000fe2000bf05270 */
[----:B------:R-:W-:Y:S01]  /*d690*/  IMAD.U32 R3, RZ, RZ, UR4 ;  /* 0x00000004ff037e24 */ /* 0x000fe2000f8e00ff */
[----:B------:R-:W-:Y:S01]  /*d6a0*/  UMOV UR5, 0x400 ;  /* 0x0000040000057882 */ /* 0x000fe20000000000 */
[----:B------:R-:W-:Y:S01]  /*d6b0*/  SHF.R.U32.HI R56, RZ, 0x5, R56 ;  /* 0x00000005ff387819 */ /* 0x000fe20000011638 */
[----:B------:R-:W-:Y:S01]  /*d6c0*/  USEL UR4, URZ, 0x80, UP0 ;  /* 0x00000080ff047887 */ /* 0x000fe20008000000 */
[----:B------:R-:W-:Y:S02]  /*d6d0*/  SHF.R.U32.HI R22, RZ, 0x15, R18 ;  /* 0x00000015ff167819 */ /* 0x000fe40000011612 */
[----:B------:R-:W-:Y:S02]  /*d6e0*/  SHF.L.U32 R3, R3, 0x1f, RZ ;  /* 0x0000001f03037819 */ /* 0x000fe400000006ff */
[----:B------:R-:W-:-:S02]  /*d6f0*/  LOP3.LUT R19, R56, 0x3, RZ, 0xc0, !PT ;  /* 0x0000000338137812 */ /* 0x000fc400078ec0ff */
[----:B------:R-:W-:Y:S02]  /*d700*/  LOP3.LUT R18, R18, UR4, RZ, 0xfc, !PT ;  /* 0x0000000412127c12 */ /* 0x000fe4000f8efcff */
[----:B------:R-:W-:Y:S01]  /*d710*/  ISETP.NE.AND P0, PT, R19, R22, PT ;  /* 0x000000161300720c */ /* 0x000fe20003f05270 */
[----:B-1----:R-:W-:-:S04]  /*d720*/  ULEA UR38, UR38, UR5, 0x18 ;  /* 0x0000000526267291 */ /* 0x002fc8000f8ec0ff */
[----:B------:R-:W-:Y:S02]  /*d730*/  UIADD3 UR5, UPT, UPT, UR38, 0x14060, URZ ;  /* 0x0001406026057890 */ /* 0x000fe4000fffe0ff */
[----:B------:R-:W-:-:S09]  /*d740*/  @UP0 UIADD3 UR5, UPT, UPT, UR38, 0x14050, URZ ;  /* 0x0001405026050890 */ /* 0x000fd2000fffe0ff */
[----:B------:R-:W1:Y:S02]  /*d750*/  SYNCS.PHASECHK.TRANS64.TRYWAIT P1, [UR5], R3 ;  /* 0x00000003ff0075a7 */ /* 0x000e640008021105 */
[----:B-1----:R-:W-:Y:S05]  /*d760*/  @!P1 BRA `(.L_x_237) ;  /* 0x000000d4006c9947 */ /* 0x002fea0003800000 */
.L_x_416:
        /* <DEDUP_REMOVED lines=17> */
.L_x_238:
[C---:B-1----:R-:W-:Y:S01]  /*d880*/  VIADD R0, R18.reuse, 0x20 ;  /* 0x0000002012007836 */ /* 0x042fe20000000000 */
[----:B------:R-:W-:Y:S05]  /*d890*/  WARPSYNC.ALL ;  /* 0x0000000000007948 */ /* 0x000fea0003800000 */
[----:B------:R-:W-:Y:S02]  /*d8a0*/  SHF.R.U32.HI R0, RZ, 0x15, R0 ;  /* 0x00000015ff007819 */ /* 0x000fe40000011600 */
[----:B------:R-:W-:Y:S02]  /*d8b0*/  R2UR UR4, R18 ;  /* 0x00000000120472ca */ /* 0x000fe400000e0000 */
[----:B------:R-:W-:-:S11]  /*d8c0*/  ISETP.NE.AND P0, PT, R19, R0, PT ;  /* 0x000000001300720c */ /* 0x000fd60003f05270 */
[----:B------:R-:W1:Y:S02]  /*d8d0*/  LDTM.x32 R124, tmem[UR4] ;  /* 0x00000004007c79ee */ /* 0x000e6400082c0000 */
[----:B-1----:R-:W-:Y:S05]  /*d8e0*/  @!P0 BRA `(.L_x_239) ;  /* 0x0000000000408947 */ /* 0x002fea0003800000 */
[----:B------:R-:W-:Y:S01]  /*d8f0*/  MOV R14, 0x8 ;  /* 0x00000008000e7802 */ /* 0x000fe20000000f00 */
[----:B------:R-:W1:Y:S01]  /*d900*/  LDCU.64 UR8, c[0x4][0xb0] ;  /* 0x01001600ff0877ac */ /* 0x000e620008000a00 */
[----:B------:R-:W-:Y:S02]  /*d910*/  HFMA2 R12, -RZ, RZ, 0, 5.9604644775390625e-08 ;  /* 0x00000001ff0c7431 */ /* 0x000fe400000001ff */
[----:B------:R-:W-:Y:S01]  /*d920*/  IMAD.MOV.U32 R8, RZ, RZ, 0x192 ;  /* 0x00000192ff087424 */ /* 0x000fe200078e00ff */
[----:B------:R-:W4:Y:S01]  /*d930*/  LDCU.64 UR6, c[0x4][0xb8] ;  /* 0x01001700ff0677ac */ /* 0x000f220008000a00 */
[----:B------:R-:W2:Y:S01]  /*d940*/  LDC.64 R14, c[0x4][R14] ;  /* 0x010000000e0e7b82 */ /* 0x000ea20000000a00 */
[----:B------:R-:W-:Y:S01]  /*d950*/  IMAD.MOV.U32 R13, RZ, RZ, RZ ;  /* 0x000000ffff0d7224 */ /* 0x000fe200078e00ff */
[----:B------:R-:W5:Y:S01]  /*d960*/  LDCU.64 UR4, c[0x4][0x10] ;  /* 0x01000200ff0477ac */ /* 0x000f620008000a00 */
[----:B-1----:R-:W-:Y:S01]  /*d970*/  IMAD.U32 R4, RZ, RZ, UR8 ;  /* 0x00000008ff047e24 */ /* 0x002fe2000f8e00ff */
[----:B------:R-:W-:Y:S01]  /*d980*/  MOV R5, UR9 ;  /* 0x0000000900057c02 */ /* 0x000fe20008000f00 */
[----:B----4-:R-:W-:Y:S01]  /*d990*/  IMAD.U32 R6, RZ, RZ, UR6 ;  /* 0x00000006ff067e24 */ /* 0x010fe2000f8e00ff */
[----:B------:R-:W-:Y:S01]  /*d9a0*/  MOV R7, UR7 ;  /* 0x0000000700077c02 */ /* 0x000fe20008000f00 */
[----:B-----5:R-:W-:Y:S01]  /*d9b0*/  IMAD.U32 R10, RZ, RZ, UR4 ;  /* 0x00000004ff0a7e24 */ /* 0x020fe2000f8e00ff */
[----:B------:R-:W-:-:S02]  /*d9c0*/  MOV R11, UR5 ;  /* 0x00000005000b7c02 */ /* 0x000fc40008000f00 */
[----:B------:R-:W-:-:S07]  /*d9d0*/  LEPC R20, `(.L_x_239) ;  /* 0x000000001014794e */ /* 0x000fce0000000000 */
[----:B--23--:R-:W-:Y:S05]  /*d9e0*/  CALL.ABS.NOINC R14 ;  /* 0x000000000e007343 */ /* 0x00cfea0003c00000 */
.L_x_239:
[C---:B------:R-:W-:Y:S01]  /*d9f0*/  VIADD R0, R18.reuse, 0x40 ;  /* 0x0000004012007836 */ /* 0x040fe20000000000 */
[----:B------:R-:W-:Y:S05]  /*da00*/  WARPSYNC.ALL ;  /* 0x0000000000007948 */ /* 0x000fea0003800000 */
[----:B------:R-:W-:Y:S02]  /*da10*/  SHF.R.U32.HI R0, RZ, 0x15, R0 ;  /* 0x00000015ff007819 */ /* 0x000fe40000011600 */
[----:B------:R-:W-:Y:S02]  /*da20*/  R2UR UR4, R18 ;  /* 0x00000000120472ca */ /* 0x000fe400000e0000 */
[----:B------:R-:W-:-:S11]  /*da30*/  ISETP.NE.AND P0, PT, R19, R0, PT ;  /* 0x000000001300720c */ /* 0x000fd60003f05270 */
[----:B------:R-:W1:Y:S02]  /*da40*/  LDTM.x32 R92, tmem[UR4+0x20] ;  /* 0x00002004005c79ee */ /* 0x000e6400082c0000 */
        /* <DEDUP_REMOVED lines=17> */
.L_x_240:
        /* <DEDUP_REMOVED lines=23> */
.L_x_241:
[C---:B------:R-:W-:Y:S01]  /*dcd0*/  FMNMX3 R3, R156.reuse, R124, R128, !PT ;  /* 0x0000007c9c037276 */ /* 0x040fe20007800080 */
[----:B------:R-:W-:Y:S05]  /*dce0*/  WARPSYNC.ALL ;  /* 0x0000000000007948 */ /* 0x000fea0003800000 */
[C---:B------:R-:W-:Y:S02]  /*dcf0*/  FMNMX3 R0, R156.reuse, R125, R129, !PT ;  /* 0x0000007d9c007276 */ /* 0x040fe40007800081 */
[----:B------:R-:W-:Y:S02]  /*dd00*/  FMNMX3 R5, R156, R126, R130, !PT ;  /* 0x0000007e9c057276 */ /* 0x000fe40007800082 */
[----:B------:R-:W-:-:S02]  /*dd10*/  FMNMX3 R3, R3, R132, R136, !PT ;  /* 0x0000008403037276 */ /* 0x000fc40007800088 */
[----:B------:R-:W-:Y:S02]  /*dd20*/  FMNMX3 R0, R0, R133, R137, !PT ;  /* 0x0000008500007276 */ /* 0x000fe40007800089 */
[----:B------:R-:W-:Y:S02]  /*dd30*/  FMNMX3 R6, R156, R127, R131, !PT ;  /* 0x0000007f9c067276 */ /* 0x000fe40007800083 */
[----:B------:R-:W-:Y:S02]  /*dd40*/  FMNMX3 R5, R5, R134, R138, !PT ;  /* 0x0000008605057276 */ /* 0x000fe4000780008a */
[----:B------:R-:W-:Y:S02]  /*dd50*/  FMNMX3 R3, R3, R140, R144, !PT ;  /* 0x0000008c03037276 */ /* 0x000fe40007800090 */
[----:B------:R-:W-:Y:S02]  /*dd60*/  FMNMX3 R0, R0, R141, R145, !PT ;  /* 0x0000008d00007276 */ /* 0x000fe40007800091 */
[----:B------:R-:W-:-:S02]  /*dd70*/  FMNMX3 R6, R6, R135, R139, !PT ;  /* 0x0000008706067276 */ /* 0x000fc4000780008b */
[----:B------:R-:W-:Y:S02]  /*dd80*/  FMNMX3 R5, R5, R142, R146, !PT ;  /* 0x0000008e05057276 */ /* 0x000fe40007800092 */
[----:B------:R-:W-:Y:S02]  /*dd90*/  R2UR UR4, R18 ;  /* 0x00000000120472ca */ /* 0x000fe400000e0000 */
[----:B------:R-:W-:Y:S02]  /*dda0*/  FMNMX3 R3, R3, R148, R152, !PT ;  /* 0x0000009403037276 */ /* 0x000fe40007800098 */
[----:B------:R-:W-:Y:S02]  /*ddb0*/  FMNMX3 R0, R0, R149, R153, !PT ;  /* 0x0000009500007276 */ /* 0x000fe40007800099 */
[----:B------:R-:W-:Y:S02]  /*ddc0*/  FMNMX3 R6, R6, R143, R147, !PT ;  /* 0x0000008f06067276 */ /* 0x000fe40007800093 */
[----:B------:R-:W-:-:S02]  /*ddd0*/  FMNMX3 R5, R5, R150, R154, !PT ;  /* 0x0000009605057276 */ /* 0x000fc4000780009a */
[----:B------:R-:W-:Y:S02]  /*dde0*/  FMNMX3 R3, R3, R92, R96, !PT ;  /* 0x0000005c03037276 */ /* 0x000fe40007800060 */
[----:B------:R-:W-:Y:S01]  /*ddf0*/  FMNMX3 R0, R0, R93, R97, !PT ;  /* 0x0000005d00007276 */ /* 0x000fe20007800061 */
[----:B------:R-:W1:Y:S01]  /*de00*/  LDTM.x32 R60, tmem[UR4+0x60] ;  /* 0x00006004003c79ee */ /* 0x000e6200082c0000 */
[----:B------:R-:W-:Y:S02]  /*de10*/  FMNMX3 R6, R6, R151, R155, !PT ;  /* 0x0000009706067276 */ /* 0x000fe4000780009b */
[----:B------:R-:W-:Y:S02]  /*de20*/  FMNMX3 R5, R5, R94, R98, !PT ;  /* 0x0000005e05057276 */ /* 0x000fe40007800062 */
        /* <DEDUP_REMOVED lines=28> */
[----:B-1----:R-:W-:Y:S02]  /*dff0*/  FMNMX3 R3, R3, R60, R64, !PT ;  /* 0x0000003c03037276 */ /* 0x002fe40007800040 */
        /* <DEDUP_REMOVED lines=15> */
[----:B------:R-:W-:Y:S02]  /*e0f0*/  ISETP.NE.AND P0, PT, R19, R22, PT ;  /* 0x000000161300720c */ /* 0x000fe40003f05270 */
[----:B------:R-:W-:Y:S02]  /*e100*/  FMNMX3 R17, R6, R87, R91, !PT ;  /* 0x0000005706117276 */ /* 0x000fe4000780005b */
[----:B------:R-:W-:-:S04]  /*e110*/  FMNMX3 R0, R4, R3, R0, !PT ;  /* 0x0000000304007276 */ /* 0x000fc80007800000 */
[----:B------:R-:W-:-:S04]  /*e120*/  FMNMX R17, R17, R0, !PT ;  /* 0x0000000011117209 */ /* 0x000fc80007800000 */
[----:B------:R-:W-:-:S04]  /*e130*/  FSETP.NEU.AND P1, PT, R17, -INF , PT ;  /* 0xff8000001100780b */ /* 0x000fc80003f2d000 */
[----:B------:R-:W-:Y:S01]  /*e140*/  FSEL R157, R17, RZ, P1 ;  /* 0x000000ff119d7208 */ /* 0x000fe20000800000 */
[----:B------:R-:W-:Y:S08]  /*e150*/  @!P0 BRA `(.L_x_242) ;  /* 0x0000000000408947 */ /* 0x000ff00003800000 */
        /* <DEDUP_REMOVED lines=16> */
.L_x_242:
[----:B------:R-:W-:Y:S05]  /*e260*/  WARPSYNC.ALL ;  /* 0x0000000000007948 */ /* 0x000fea0003800000 */
[----:B------:R-:W-:Y:S02]  /*e270*/  R2UR UR4, R18 ;  /* 0x00000000120472ca */ /* 0x000fe400000e0000 */
[----:B------:R-:W-:-:S11]  /*e280*/  ISETP.NE.AND P0, PT, RZ, UR41, PT ;  /* 0x00000029ff007c0c */ /* 0x000fd6000bf05270 */
[----:B------:R1:W-:Y:S02]  /*e290*/  STTM.x2 tmem[UR4], R156 ;  /* 0x0000009c000079ed */ /* 0x0003e400080c0004 */
[----:B------:R-:W-:Y:S05]  /*e2a0*/  @P0 BRA `(.L_x_243) ;  /* 0x0000000000040947 */ /* 0x000fea0003800000 */
[----:B--23--:R-:W-:Y:S05]  /*e2b0*/  BPT.TRAP 0x1 ;  /* 0x000000040000795c */ /* 0x00cfea0000300000 */
.L_x_243:
[----:B------:R-:W-:Y:S01]  /*e2c0*/  UISETP.NE.AND UP0, UPT, UR51, URZ, UPT ;  /* 0x000000ff3300728c */ /* 0x000fe2000bf05270 */
[----:B------:R-:W-:Y:S01]  /*e2d0*/  MOV R3, UR50 ;  /* 0x0000003200037c02 */ /* 0x000fe20008000f00 */
[----:B------:R-:W-:Y:S01]  /*e2e0*/  USHF.L.U32 UR5, UR42, 0x3, URZ ;  /* 0x000000032a057899 */ /* 0x000fe200080006ff */
[----:B------:R-:W-:Y:S01]  /*e2f0*/  FSETP.NEU.AND P0, PT, R17, -INF , PT ;  /* 0xff8000001100780b */ /* 0x000fe20003f0d000 */
[----:B------:R-:W-:Y:S01]  /*e300*/  UIADD3 UR6, UPT, UPT, UR38, 0x14080, URZ ;  /* 0x0001408026067890 */ /* 0x000fe2000fffe0ff */
[----:B------:R-:W-:Y:S01]  /*e310*/  SHF.L.U32 R3, R3, 0x1f, RZ ;  /* 0x0000001f03037819 */ /* 0x000fe200000006ff */
[----:B------:R-:W-:Y:S01]  /*e320*/  UIADD3 UR4, UPT, UPT, UR5, 0x140d0, UR38 ;  /* 0x000140d005047890 */ /* 0x000fe2000fffe026 */
[----:B------:R-:W-:Y:S01]  /*e330*/  FSEL R0, R17, RZ, P0 ;  /* 0x000000ff11007208 */ /* 0x000fe20000000000 */
[----:B------:R-:W-:Y:S02]  /*e340*/  USEL UR39, UR49, UR46, UP0 ;  /* 0x0000002e31277287 */ /* 0x000fe40008000000 */
[----:B------:R-:W-:-:S02]  /*e350*/  ULOP3.LUT UR5, UR5, 0x8, URZ, 0x3c, !UPT ;  /* 0x0000000805057892 */ /* 0x000fc4000f8e3cff */
[----:B------:R-:W-:Y:S01]  /*e360*/  @UP0 UIADD3 UR6, UPT, UPT, UR38, 0x14070, URZ ;  /* 0x0001407026060890 */ /* 0x000fe2000fffe0ff */
[----:B--2---:R-:W-:Y:S01]  /*e370*/  FMUL R0, R0, -UR37 ;  /* 0x8000002500007c20 */ /* 0x004fe20008400000 */
[----:B------:R-:W-:Y:S02]  /*e380*/  ULOP3.LUT UR39, UR39, 0x1, URZ, 0x3c, !UPT ;  /* 0x0000000127277892 */ /* 0x000fe4000f8e3cff */
[----:B------:R-:W-:Y:S01]  /*e390*/  UIADD3 UR5, UPT, UPT, UR5, 0x140d0, UR38 ;  /* 0x000140d005057890 */ /* 0x000fe2000fffe026 */
[--C-:B------:R-:W-:Y:S02]  /*e3a0*/  FFMA2 R18, R124.F32x2.HI_LO, UR37.F32, R0.reuse.F32 ;  /* 0x000000257c127c49 */ /* 0x100fe40009200000 */
[--C-:B------:R-:W-:Y:S02]  /*e3b0*/  FFMA2 R22, R126.F32x2.HI_LO, UR37.F32, R0.reuse.F32 ;  /* 0x000000257e167c49 */ /* 0x100fe40009200000 */
[----:B------:R-:W-:Y:S01]  /*e3c0*/  SYNCS.ARRIVE.TRANS64.A1T0 RZ, [UR6], RZ ;  /* 0x000000ffffff79a7 */ /* 0x000fe20008100006 */
[----:B------:R-:W-:Y:S01]  /*e3d0*/  FSETP.GEU.AND P4, PT, R18, -126, PT ;  /* 0xc2fc00001200780b */ /* 0x000fe20003f8e000 */
[--C-:B------:R-:W-:Y:S01]  /*e3e0*/  FFMA2 R124, R128.F32x2.HI_LO, UR37.F32, R0.reuse.F32 ;  /* 0x00000025807c7c49 */ /* 0x100fe20009200000 */
[----:B------:R-:W-:Y:S01]  /*e3f0*/  FSETP.GEU.AND P3, PT, R19, -126, PT ;  /* 0xc2fc00001300780b */ /* 0x000fe20003f6e000 */
[----:B------:R-:W-:Y:S01]  /*e400*/  FFMA2 R126, R130.F32x2.HI_LO, UR37.F32, R0.F32 ;  /* 0x00000025827e7c49 */ /* 0x000fe20009200000 */
[----:B------:R-:W-:-:S02]  /*e410*/  FSETP.GEU.AND P2, PT, R22, -126, PT ;  /* 0xc2fc00001600780b */ /* 0x000fc40003f4e000 */
[----:B------:R-:W-:Y:S01]  /*e420*/  FSETP.GEU.AND P1, PT, R23, -126, PT ;  /* 0xc2fc00001700780b */ /* 0x000fe20003f2e000 */
[----:B------:R-:W2:Y:S01]  /*e430*/  SYNCS.PHASECHK.TRANS64.TRYWAIT P5, [UR4], R3 ;  /* 0x00000003ff0075a7 */ /* 0x000ea200080a1104 */
[----:B------:R-:W-:Y:S02]  /*e440*/  FSETP.GEU.AND P0, PT, R124, -126, PT ;  /* 0xc2fc00007c00780b */ /* 0x000fe40003f0e000 */
[----:B------:R-:W-:-:S03]  /*e450*/  FSETP.GEU.AND P6, PT, R125, -126, PT ;  /* 0xc2fc00007d00780b */ /* 0x000fc60003fce000 */
[----:B------:R-:W-:Y:S02]  /*e460*/  @!P4 FMUL R18, R18, 0.5 ;  /* 0x3f0000001212c820 */ /* 0x000fe40000400000 */
[----:B------:R-:W-:Y:S02]  /*e470*/  @!P3 FMUL R19, R19, 0.5 ;  /* 0x3f0000001313b820 */ /* 0x000fe40000400000 */
[----:B------:R-:W-:Y:S02]  /*e480*/  @!P2 FMUL R22, R22, 0.5 ;  /* 0x3f0000001616a820 */ /* 0x000fe40000400000 */
[----:B------:R-:W-:Y:S01]  /*e490*/  @!P1 FMUL R23, R23, 0.5 ;  /* 0x3f00000017179820 */ /* 0x000fe20000400000 */
[----:B------:R-:W4:Y:S08]  /*e4a0*/  MUFU.EX2 R18, R18 ;  /* 0x0000001200127308 */ /* 0x000f300000000800 */
[----:B------:R-:W1:Y:S08]  /*e4b0*/  MUFU.EX2 R19, R19 ;  /* 0x0000001300137308 */ /* 0x000e700000000800 */
[----:B------:R-:W1:Y:S08]  /*e4c0*/  MUFU.EX2 R22, R22 ;  /* 0x0000001600167308 */ /* 0x000e700000000800 */
[----:B------:R-:W1:Y:S02]  /*e4d0*/  MUFU.EX2 R23, R23 ;  /* 0x0000001700177308 */ /* 0x000e640000000800 */
[----:B-12-4-:R-:W-:Y:S05]  /*e4e0*/  @!P5 BRA `(.L_x_244) ;  /* 0x000000c80024d947 */ /* 0x016fea0003800000 */
.L_x_418:
[----:B------:R-:W-:Y:S01]  /*e4f0*/  @!P0 FMUL R124, R124, 0.5 ;  /* 0x3f0000007c7c8820 */ /* 0x000fe20000400000 */
[--C-:B------:R-:W-:Y:S01]  /*e500*/  FFMA2 R128, R132.F32x2.HI_LO, UR37.F32, R0.reuse.F32 ;  /* 0x0000002584807c49 */ /* 0x100fe20009200000 */
[----:B------:R-:W-:Y:S01]  /*e510*/  FSETP.GEU.AND P5, PT, R126, -126, PT ;  /* 0xc2fc00007e00780b */ /* 0x000fe20003fae000 */
[----:B------:R-:W-:Y:S01]  /*e520*/  @!P4 FMUL R18, R18, R18 ;  /* 0x000000121212c220 */ /* 0x000fe20000400000 */
[--C-:B------:R-:W-:Y:S01]  /*e530*/  FFMA2 R130, R134.F32x2.HI_LO, UR37.F32, R0.reuse.F32 ;  /* 0x0000002586827c49 */ /* 0x100fe20009200000 */
[----:B------:R-:W-:Y:S01]  /*e540*/  FSETP.GEU.AND P4, PT, R127, -126, PT ;  /* 0xc2fc00007f00780b */ /* 0x000fe20003f8e000 */
[----:B------:R-:W2:Y:S01]  /*e550*/  MUFU.EX2 R124, R124 ;  /* 0x0000007c007c7308 */ /* 0x000ea20000000800 */
[----:B------:R-:W-:Y:S01]  /*e560*/  @!P3 FMUL R19, R19, R19 ;  /* 0x000000131313b220 */ /* 0x000fe20000400000 */
[----:B------:R-:W-:Y:S01]  /*e570*/  FSETP.GEU.AND P3, PT, R128, -126, PT ;  /* 0xc2fc00008000780b */ /* 0x000fe20003f6e000 */
[----:B------:R-:W-:Y:S01]  /*e580*/  @!P2 FMUL R22, R22, R22 ;  /* 0x000000161616a220 */ /* 0x000fe20000400000 */
[----:B------:R-:W-:Y:S01]  /*e590*/  @!P1 FMUL R23, R23, R23 ;  /* 0x0000001717179220 */ /* 0x000fe20000400000 */
[----:B------:R-:W-:Y:S01]  /*e5a0*/  FSETP.GEU.AND P2, PT, R129, -126, PT ;  /* 0xc2fc00008100780b */ /* 0x000fe20003f4e000 */
[----:B------:R-:W-:Y:S01]  /*e5b0*/  @!P6 FMUL R125, R125, 0.5 ;  /* 0x3f0000007d7de820 */ /* 0x000fe20000400000 */
[----:B------:R-:W-:Y:S01]  /*e5c0*/  FSETP.GEU.AND P1, PT, R130, -126, PT ;  /* 0xc2fc00008200780b */ /* 0x000fe20003f2e000 */
[--C-:B------:R-:W-:Y:S01]  /*e5d0*/  FFMA2 R132, R136.F32x2.HI_LO, UR37.F32, R0.reuse.F32 ;  /* 0x0000002588847c49 */ /* 0x100fe20009200000 */
[----:B------:R-:W-:Y:S01]  /*e5e0*/  USHF.R.U32.HI UR4, URZ, 0x15, UR40 ;  /* 0x00000015ff047899 */ /* 0x000fe20008011628 */
[----:B------:R-:W-:Y:S01]  /*e5f0*/  @!P5 FMUL R126, R126, 0.5 ;  /* 0x3f0000007e7ed820 */ /* 0x000fe20000400000 */
[--C-:B------:R-:W-:Y:S01]  /*e600*/  FFMA2 R134, R138.F32x2.HI_LO, UR37.F32, R0.reuse.F32 ;  /* 0x000000258a867c49 */ /* 0x100fe20009200000 */
[----:B------:R-:W4:Y:S01]  /*e610*/  MUFU.EX2 R125, R125 ;  /* 0x0000007d007d7308 */ /* 0x000f220000000800 */
[----:B------:R-:W-:Y:S01]  /*e620*/  @!P4 FMUL R127, R127, 0.5 ;  /* 0x3f0000007f7fc820 */ /* 0x000fe20000400000 */
[--C-:B------:R-:W-:Y:S01]  /*e630*/  FFMA2 R136, R140.F32x2.HI_LO, UR37.F32, R0.reuse.F32 ;  /* 0x000000258c887c49 */ /* 0x100fe20009200000 */
[----:B-1----:R-:W-:Y:S01]  /*e640*/  MOV R3, UR4 ;  /* 0x0000000400037c02 */ /* 0x002fe20008000f00 */
[----:B------:R-:W-:Y:S01]  /*e650*/  @!P3 FMUL R128, R128, 0.5 ;  /* 0x3f0000008080b820 */ /* 0x000fe20000400000 */
[----:B--2---:R-:W-:Y:S01]  /*e660*/  @!P0 FMUL R124, R124, R124 ;  /* 0x0000007c7c7c8220 */ /* 0x004fe20000400000 */
[----:B------:R-:W-:Y:S01]  /*e670*/  FSETP.GEU.AND P0, PT, R131, -126, PT ;  /* 0xc2fc00008300780b */ /* 0x000fe20003f0e000 */
[----:B------:R-:W-:Y:S01]  /*e680*/  @!P2 FMUL R129, R129, 0.5 ;  /* 0x3f0000008181a820 */ /* 0x000fe20000400000 */
[----:B------:R-:W-:Y:S01]  /*e690*/  @!P1 FMUL R130, R130, 0.5 ;  /* 0x3f00000082829820 */ /* 0x000fe20000400000 */
[----:B------:R-:W1:Y:S01]  /*e6a0*/  MUFU.EX2 R126, R126 ;  /* 0x0000007e007e7308 */ /* 0x000e620000000800 */
[--C-:B------:R-:W-:Y:S01]  /*e6b0*/  FFMA2 R138, R142.F32x2.HI_LO, UR37.F32, R0.reuse.F32 ;  /* 0x000000258e8a7c49 */ /* 0x100fe20009200000 */
[----:B------:R-:W-:Y:S01]  /*e6c0*/  UISETP.NE.AND UP0, UPT, UR51, URZ, UPT ;  /* 0x000000ff3300728c */ /* 0x000fe2000bf05270 */
[--C-:B------:R-:W-:Y:S01]  /*e6d0*/  FFMA2 R140, R144.F32x2.HI_LO, UR37.F32, R0.reuse.F32 ;  /* 0x00000025908c7c49 */ /* 0x100fe20009200000 */
[----:B------:R-:W-:Y:S01]  /*e6e0*/  ULOP3.LUT UR50, UR50, 0x1, URZ, 0x3c, !UPT ;  /* 0x0000000132327892 */ /* 0x000fe2000f8e3cff */
[--C-:B------:R-:W-:Y:S01]  /*e6f0*/  FFMA2 R142, R146.F32x2.HI_LO, UR37.F32, R0.reuse.F32 ;  /* 0x00000025928e7c49 */ /* 0x100fe20009200000 */
[----:B------:R-:W-:Y:S01]  /*e700*/  USEL UR49, UR39, UR49, UP0 ;  /* 0x0000003127317287 */ /* 0x000fe20008000000 */
[--C-:B------:R-:W-:Y:S01]  /*e710*/  FFMA2 R144, R148.F32x2.HI_LO, UR37.F32, R0.reuse.F32 ;  /* 0x0000002594907c49 */ /* 0x100fe20009200000 */
[----:B------:R-:W2:Y:S01]  /*e720*/  MUFU.EX2 R127, R127 ;  /* 0x0000007f007f7308 */ /* 0x000ea20000000800 */
[----:B----4-:R-:W-:Y:S01]  /*e730*/  @!P6 FMUL R125, R125, R125 ;  /* 0x0000007d7d7de220 */ /* 0x010fe20000400000 */
[----:B------:R-:W-:Y:S01]  /*e740*/  @!P0 FMUL R131, R131, 0.5 ;  /* 0x3f00000083838820 */ /* 0x000fe20000400000 */
[----:B------:R-:W-:Y:S01]  /*e750*/  FSETP.GEU.AND P6, PT, R132, -126, PT ;  /* 0xc2fc00008400780b */ /* 0x000fe20003fce000 */
[--C-:B------:R-:W-:Y:S01]  /*e760*/  FFMA2 R146, R150.F32x2.HI_LO, UR37.F32, R0.reuse.F32 ;  /* 0x0000002596927c49 */ /* 0x100fe20009200000 */
[----:B------:R-:W-:Y:S01]  /*e770*/  USEL UR46, UR46, UR39, UP0 ;  /* 0x000000272e2e7287 */ /* 0x000fe20008000000 */
[--C-:B------:R-:W-:Y:S01]  /*e780*/  FFMA2 R148, R152.F32x2.HI_LO, UR37.F32, R0.reuse.F32 ;  /* 0x0000002598947c49 */ /* 0x100fe20009200000 */
[----:B------:R-:W-:Y:S01]  /*e790*/  SYNCS.ARRIVE.TRANS64.A1T0 RZ, [UR5], RZ ;  /* 0x000000ffffff79a7 */ /* 0x000fe20008100005 */
[----:B------:R-:W4:Y:S01]  /*e7a0*/  MUFU.EX2 R128, R128 ;  /* 0x0000008000807308 */ /* 0x000f220000000800 */
[----:B-1----:R-:W-:Y:S01]  /*e7b0*/  @!P5 FMUL R126, R126, R126 ;  /* 0x0000007e7e7ed220 */ /* 0x002fe20000400000 */
[----:B------:R-:W-:Y:S01]  /*e7c0*/  FSETP.GEU.AND P5, PT, R133, -126, PT ;  /* 0xc2fc00008500780b */ /* 0x000fe20003fae000 */
[--C-:B------:R-:W-:Y:S01]  /*e7d0*/  FFMA2 R154, R154.F32x2.HI_LO, UR37.F32, R0.reuse.F32 ;  /* 0x000000259a9a7c49 */ /* 0x100fe20009200000 */
[----:B------:R-:W-:Y:S01]  /*e7e0*/  F2FP.F16.F32.PACK_AB R57, R23, R22 ;  /* 0x000000161739723e */ /* 0x000fe200000000ff */
[--C-:B------:R-:W-:Y:S01]  /*e7f0*/  FFMA2 R8, R92.F32x2.HI_LO, UR37.F32, R0.reuse.F32 ;  /* 0x000000255c087c49 */ /* 0x100fe20009200000 */
[----:B------:R-:W-:Y:S01]  /*e800*/  F2FP.F16.F32.PACK_AB R58, R125, R124 ;  /* 0x0000007c7d3a723e */ /* 0x000fe200000000ff */
[--C-:B------:R-:W-:Y:S01]  /*e810*/  FFMA2 R6, R94.F32x2.HI_LO, UR37.F32, R0.reuse.F32 ;  /* 0x000000255e067c49 */ /* 0x100fe20009200000 */
[----:B------:R-:W1:Y:S01]  /*e820*/  MUFU.EX2 R129, R129 ;  /* 0x0000008100817308 */ /* 0x000e620000000800 */
[----:B--2---:R-:W-:Y:S01]  /*e830*/  @!P4 FMUL R127, R127, R127 ;  /* 0x0000007f7f7fc220 */ /* 0x004fe20000400000 */
[----:B------:R-:W-:Y:S01]  /*e840*/  FSETP.GEU.AND P4, PT, R134, -126, PT ;  /* 0xc2fc00008600780b */ /* 0x000fe20003f8e000 */
[----:B------:R-:W-:Y:S01]  /*e850*/  @!P6 FMUL R132, R132, 0.5 ;  /* 0x3f0000008484e820 */ /* 0x000fe20000400000 */
[----:B------:R-:W-:-:S02]  /*e860*/  FFMA2 R4, R96.F32x2.HI_LO, UR37.F32, R0.F32 ;  /* 0x0000002560047c49 */ /* 0x000fc40009200000 */
[--C-:B------:R-:W-:Y:S01]  /*e870*/  FFMA2 R10, R98.F32x2.HI_LO, UR37.F32, R0.reuse.F32 ;  /* 0x00000025620a7c49 */ /* 0x100fe20009200000 */
[----:B------:R-:W-:Y:S01]  /*e880*/  F2FP.F16.F32.PACK_AB R59, R127, R126 ;  /* 0x0000007e7f3b723e */ /* 0x000fe200000000ff */
[----:B------:R-:W2:Y:S01]  /*e890*/  MUFU.EX2 R130, R130 ;  /* 0x0000008200827308 */ /* 0x000ea20000000800 */
[----:B----4-:R-:W-:Y:S01]  /*e8a0*/  @!P3 FMUL R128, R128, R128 ;  /* 0x000000808080b220 */ /* 0x010fe20000400000 */
[----:B------:R-:W-:Y:S01]  /*e8b0*/  FSETP.GEU.AND P3, PT, R135, -126, PT ;  /* 0xc2fc00008700780b */ /* 0x000fe20003f6e000 */
[----:B------:R-:W-:Y:S01]  /*e8c0*/  @!P5 FMUL R133, R133, 0.5 ;  /* 0x3f0000008585d820 */ /* 0x000fe20000400000 */
[--C-:B------:R-:W-:Y:S02]  /*e8d0*/  FFMA2 R150, R122.F32x2.HI_LO, UR37.F32, R0.reuse.F32 ;  /* 0x000000257a967c49 */ /* 0x100fe40009200000 */
[--C-:B------:R-:W-:Y:S02]  /*e8e0*/  FFMA2 R24, R24.F32x2.HI_LO, UR37.F32, R0.reuse.F32 ;  /* 0x0000002518187c49 */ /* 0x100fe40009200000 */
[----:B------:R-:W4:Y:S01]  /*e8f0*/  MUFU.EX2 R131, R131 ;  /* 0x0000008300837308 */ /* 0x000f220000000800 */
[----:B-1----:R-:W-:Y:S01]  /*e900*/  @!P2 FMUL R129, R129, R129 ;  /* 0x000000818181a220 */ /* 0x002fe20000400000 */
[----:B------:R-:W-:Y:S01]  /*e910*/  FSETP.GEU.AND P2, PT, R136, -126, PT ;  /* 0xc2fc00008800780b */ /* 0x000fe20003f4e000 */
[----:B------:R-:W-:Y:S01]  /*e920*/  @!P4 FMUL R134, R134, 0.5 ;  /* 0x3f0000008686c820 */ /* 0x000fe20000400000 */
[----:B------:R-:W-:-:S02]  /*e930*/  FFMA2 R26, R26.F32x2.HI_LO, UR37.F32, R0.F32 ;  /* 0x000000251a1a7c49 */ /* 0x000fc40009200000 */
[--C-:B------:R-:W-:Y:S02]  /*e940*/  FFMA2 R28, R28.F32x2.HI_LO, UR37.F32, R0.reuse.F32 ;  /* 0x000000251c1c7c49 */ /* 0x100fe40009200000 */
[----:B------:R-:W-:Y:S01]  /*e950*/  @!P3 FMUL R135, R135, 0.5 ;  /* 0x3f0000008787b820 */ /* 0x000fe20000400000 */
[----:B--2---:R-:W-:Y:S01]  /*e960*/  @!P1 FMUL R130, R130, R130 ;  /* 0x0000008282829220 */ /* 0x004fe20000400000 */
[----:B------:R-:W-:Y:S01]  /*e970*/  FSETP.GEU.AND P1, PT, R137, -126, PT ;  /* 0xc2fc00008900780b */ /* 0x000fe20003f2e000 */
[----:B------:R-:W1:Y:S01]  /*e980*/  MUFU.EX2 R132, R132 ;  /* 0x0000008400847308 */ /* 0x000e620000000800 */
[--C-:B------:R-:W-:Y:S02]  /*e990*/  FFMA2 R30, R30.F32x2.HI_LO, UR37.F32, R0.reuse.F32 ;  /* 0x000000251e1e7c49 */ /* 0x100fe40009200000 */
[--C-:B------:R-:W-:Y:S02]  /*e9a0*/  FFMA2 R32, R32.F32x2.HI_LO, UR37.F32, R0.reuse.F32 ;  /* 0x0000002520207c49 */ /* 0x100fe40009200000 */
[----:B------:R-:W-:Y:S01]  /*e9b0*/  @!P2 FMUL R136, R136, 0.5 ;  /* 0x3f0000008888a820 */ /* 0x000fe20000400000 */
[----:B----4-:R-:W-:Y:S01]  /*e9c0*/  @!P0 FMUL R131, R131, R131 ;  /* 0x0000008383838220 */ /* 0x010fe20000400000 */
[----:B------:R-:W-:Y:S01]  /*e9d0*/  FSETP.GEU.AND P0, PT, R138, -126, PT ;  /* 0xc2fc00008a00780b */ /* 0x000fe20003f0e000 */
[----:B------:R-:W2:Y:S01]  /*e9e0*/  MUFU.EX2 R133, R133 ;  /* 0x0000008500857308 */ /* 0x000ea20000000800 */
[----:B------:R-:W-:-:S02]  /*e9f0*/  FFMA2 R34, R34.F32x2.HI_LO, UR37.F32, R0.F32 ;  /* 0x0000002522227c49 */ /* 0x000fc40009200000 */
[--C-:B------:R-:W-:Y:S02]  /*ea00*/  FFMA2 R36, R36.F32x2.HI_LO, UR37.F32, R0.reuse.F32 ;  /* 0x0000002524247c49 */ /* 0x100fe40009200000 */
[----:B------:R-:W-:Y:S01]  /*ea10*/  @!P1 FMUL R137, R137, 0.5 ;  /* 0x3f00000089899820 */ /* 0x000fe20000400000 */
[--C-:B------:R-:W-:Y:S02]  /*ea20*/  FFMA2 R38, R38.F32x2.HI_LO, UR37.F32, R0.reuse.F32 ;  /* 0x0000002526267c49 */ /* 0x100fe40009200000 */
[----:B------:R-:W4:Y:S01]  /*ea30*/  MUFU.EX2 R134, R134 ;  /* 0x0000008600867308 */ /* 0x000f220000000800 */
[----:B-1----:R-:W-:Y:S01]  /*ea40*/  @!P6 FMUL R132, R132, R132 ;  /* 0x000000848484e220 */ /* 0x002fe20000400000 */
[----:B------:R-:W-:Y:S01]  /*ea50*/  FSETP.GEU.AND P6, PT, R139, -126, PT ;  /* 0xc2fc00008b00780b */ /* 0x000fe20003fce000 */
[--C-:B------:R-:W-:Y:S02]  /*ea60*/  FFMA2 R40, R40.F32x2.HI_LO, UR37.F32, R0.reuse.F32 ;  /* 0x0000002528287c49 */ /* 0x100fe40009200000 */
[----:B------:R-:W-:Y:S01]  /*ea70*/  @!P0 FMUL R138, R138, 0.5 ;  /* 0x3f0000008a8a8820 */ /* 0x000fe20000400000 */
[----:B------:R-:W-:-:S02]  /*ea80*/  FFMA2 R42, R42.F32x2.HI_LO, UR37.F32, R0.F32 ;  /* 0x000000252a2a7c49 */ /* 0x000fc40009200000 */
[----:B------:R-:W1:Y:S01]  /*ea90*/  MUFU.EX2 R135, R135 ;  /* 0x0000008700877308 */ /* 0x000e620000000800 */
[----:B--2---:R-:W-:Y:S01]  /*eaa0*/  @!P5 FMUL R133, R133, R133 ;  /* 0x000000858585d220 */ /* 0x004fe20000400000 */
[----:B------:R-:W-:Y:S01]  /*eab0*/  FSETP.GEU.AND P5, PT, R140, -126, PT ;  /* 0xc2fc00008c00780b */ /* 0x000fe20003fae000 */
[--C-:B------:R-:W-:Y:S02]  /*eac0*/  FFMA2 R44, R44.F32x2.HI_LO, UR37.F32, R0.reuse.F32 ;  /* 0x000000252c2c7c49 */ /* 0x100fe40009200000 */
[--C-:B------:R-:W-:Y:S02]  /*ead0*/  FFMA2 R46, R46.F32x2.HI_LO, UR37.F32, R0.reuse.F32 ;  /* 0x000000252e2e7c49 */ /* 0x100fe40009200000 */
[----:B------:R-:W-:Y:S01]  /*eae0*/  @!P6 FMUL R139, R139, 0.5 ;  /* 0x3f0000008b8be820 */ /* 0x000fe20000400000 */
[----:B------:R-:W2:Y:S01]  /*eaf0*/  MUFU.EX2 R136, R136 ;  /* 0x0000008800887308 */ /* 0x000ea20000000800 */
[----:B----4-:R-:W-:Y:S01]  /*eb00*/  @!P4 FMUL R134, R134, R134 ;  /* 0x000000868686c220 */ /* 0x010fe20000400000 */
[----:B------:R-:W-:Y:S01]  /*eb10*/  FSETP.GEU.AND P4, PT, R141, -126, PT ;  /* 0xc2fc00008d00780b */ /* 0x000fe20003f8e000 */
[----:B------:R-:W-:-:S02]  /*eb20*/  FFMA2 R48, R48.F32x2.HI_LO, UR37.F32, R0.F32 ;  /* 0x0000002530307c49 */ /* 0x000fc40009200000 */
[--C-:B------:R-:W-:Y:S02]  /*eb30*/  FFMA2 R50, R50.F32x2.HI_LO, UR37.F32, R0.reuse.F32 ;  /* 0x0000002532327c49 */ /* 0x100fe40009200000 */
[----:B------:R-:W-:Y:S01]  /*eb40*/  @!P5 FMUL R140, R140, 0.5 ;  /* 0x3f0000008c8cd820 */ /* 0x000fe20000400000 */
[----:B------:R-:W4:Y:S01]  /*eb50*/  MUFU.EX2 R137, R137 ;  /* 0x0000008900897308 */ /* 0x000f220000000800 */
[----:B-1----:R-:W-:Y:S01]  /*eb60*/  @!P3 FMUL R135, R135, R135 ;  /* 0x000000878787b220 */ /* 0x002fe20000400000 */
[----:B------:R-:W-:Y:S01]  /*eb70*/  FSETP.GEU.AND P3, PT, R142, -126, PT ;  /* 0xc2fc00008e00780b */ /* 0x000fe20003f6e000 */
[--C-:B------:R-:W-:Y:S02]  /*eb80*/  FFMA2 R52, R52.F32x2.HI_LO, UR37.F32, R0.reuse.F32 ;  /* 0x0000002534347c49 */ /* 0x100fe40009200000 */
[--C-:B------:R-:W-:Y:S02]  /*eb90*/  FFMA2 R54, R54.F32x2.HI_LO, UR37.F32, R0.reuse.F32 ;  /* 0x0000002536367c49 */ /* 0x100fe40009200000 */
[----:B------:R-:W-:Y:S01]  /*eba0*/  @!P4 FMUL R141, R141, 0.5 ;  /* 0x3f0000008d8dc820 */ /* 0x000fe20000400000 */
[----:B------:R-:W1:Y:S01]  /*ebb0*/  MUFU.EX2 R138, R138 ;  /* 0x0000008a008a7308 */ /* 0x000e620000000800 */
[----:B--2---:R-:W-:Y:S01]  /*ebc0*/  @!P2 FMUL R136, R136, R136 ;  /* 0x000000888888a220 */ /* 0x004fe20000400000 */
[----:B------:R-:W-:Y:S01]  /*ebd0*/  FSETP.GEU.AND P2, PT, R143, -126, PT ;  /* 0xc2fc00008f00780b */ /* 0x000fe20003f4e000 */
[----:B------:R-:W-:-:S02]  /*ebe0*/  FFMA2 R60, R60.F32x2.HI_LO, UR37.F32, R0.F32 ;  /* 0x000000253c3c7c49 */ /* 0x000fc40009200000 */
[--C-:B------:R-:W-:Y:S02]  /*ebf0*/  FFMA2 R62, R62.F32x2.HI_LO, UR37.F32, R0.reuse.F32 ;  /* 0x000000253e3e7c49 */ /* 0x100fe40009200000 */
[----:B------:R-:W-:Y:S01]  /*ec00*/  @!P3 FMUL R142, R142, 0.5 ;  /* 0x3f0000008e8eb820 */ /* 0x000fe20000400000 */
[----:B------:R-:W2:Y:S01]  /*ec10*/  MUFU.EX2 R139, R139 ;  /* 0x0000008b008b7308 */ /* 0x000ea20000000800 */
[----:B----4-:R-:W-:Y:S01]  /*ec20*/  @!P1 FMUL R137, R137, R137 ;  /* 0x0000008989899220 */ /* 0x010fe20000400000 */
[----:B------:R-:W-:Y:S01]  /*ec30*/  FSETP.GEU.AND P1, PT, R144, -126, PT ;  /* 0xc2fc00009000780b */ /* 0x000fe20003f2e000 */
[--C-:B------:R-:W-:Y:S02]  /*ec40*/  FFMA2 R64, R64.F32x2.HI_LO, UR37.F32, R0.reuse.F32 ;  /* 0x0000002540407c49 */ /* 0x100fe40009200000 */
[--C-:B------:R-:W-:Y:S02]  /*ec50*/  FFMA2 R66, R66.F32x2.HI_LO, UR37.F32, R0.reuse.F32 ;  /* 0x0000002542427c49 */ /* 0x100fe40009200000 */
[----:B------:R-:W-:Y:S01]  /*ec60*/  @!P2 FMUL R143, R143, 0.5 ;  /* 0x3f0000008f8fa820 */ /* 0x000fe20000400000 */
[----:B------:R-:W4:Y:S01]  /*ec70*/  MUFU.EX2 R140, R140 ;  /* 0x0000008c008c7308 */ /* 0x000f220000000800 */
[----:B-1----:R-:W-:Y:S01]  /*ec80*/  @!P0 FMUL R138, R138, R138 ;  /* 0x0000008a8a8a8220 */ /* 0x002fe20000400000 */
[----:B------:R-:W-:Y:S01]  /*ec90*/  FSETP.GEU.AND P0, PT, R145, -126, PT ;  /* 0xc2fc00009100780b */ /* 0x000fe20003f0e000 */
[----:B------:R-:W-:-:S02]  /*eca0*/  FFMA2 R68, R68.F32x2.HI_LO, UR37.F32, R0.F32 ;  /* 0x0000002544447c49 */ /* 0x000fc40009200000 */
[--C-:B------:R-:W-:Y:S02]  /*ecb0*/  FFMA2 R70, R70.F32x2.HI_LO, UR37.F32, R0.reuse.F32 ;  /* 0x0000002546467c49 */ /* 0x100fe40009200000 */
[----:B------:R-:W-:Y:S01]  /*ecc0*/  @!P1 FMUL R144, R144, 0.5 ;  /* 0x3f00000090909820 */ /* 0x000fe20000400000 */
        /* <DEDUP_REMOVED lines=22> */
[----:B------:R-:W-:Y:S02]  /*ee30*/  FFMA2 R86, R86.F32x2.HI_LO, UR37.F32, R0.F32 ;  /* 0x0000002556567c49 */ /* 0x000fe40009200000 */
[----:B------:R-:W-:Y:S01]  /*ee40*/  @!P4 FMUL R148, R148, 0.5 ;  /* 0x3f0000009494c820 */ /* 0x000fe20000400000 */
[----:B------:R-:W2:Y:S01]  /*ee50*/  MUFU.EX2 R145, R145 ;  /* 0x0000009100917308 */ /* 0x000ea20000000800 */
[----:B----4-:R-:W-:Y:S01]  /*ee60*/  @!P2 FMUL R143, R143, R143 ;  /* 0x0000008f8f8fa220 */ /* 0x010fe20000400000 */
[----:B------:R-:W-:-:S05]  /*ee70*/  FSETP.GEU.AND P2, PT, R154, -126, PT ;  /* 0xc2fc00009a00780b */ /* 0x000fca0003f4e000 */
[----:B------:R-:W-:Y:S01]  /*ee80*/  @!P3 FMUL R149, R149, 0.5 ;  /* 0x3f0000009595b820 */ /* 0x000fe20000400000 */
[----:B------:R-:W4:Y:S01]  /*ee90*/  MUFU.EX2 R146, R146 ;  /* 0x0000009200927308 */ /* 0x000f220000000800 */
[----:B-1----:R-:W-:Y:S01]  /*eea0*/  @!P1 FMUL R144, R144, R144 ;  /* 0x0000009090909220 */ /* 0x002fe20000400000 */
[----:B------:R-:W-:-:S05]  /*eeb0*/  FSETP.GEU.AND P1, PT, R155, -126, PT ;  /* 0xc2fc00009b00780b */ /* 0x000fca0003f2e000 */
[----:B------:R-:W-:Y:S01]  /*eec0*/  @!P2 FMUL R154, R154, 0.5 ;  /* 0x3f0000009a9aa820 */ /* 0x000fe20000400000 */
[----:B------:R-:W1:Y:S01]  /*eed0*/  MUFU.EX2 R147, R147 ;  /* 0x0000009300937308 */ /* 0x000e620000000800 */
[----:B--2---:R-:W-:Y:S01]  /*eee0*/  @!P0 FMUL R145, R145, R145 ;  /* 0x0000009191918220 */ /* 0x004fe20000400000 */
[----:B------:R-:W-:-:S05]  /*eef0*/  FSETP.GEU.AND P0, PT, R8, -126, PT ;  /* 0xc2fc00000800780b */ /* 0x000fca0003f0e000 */
        /* <DEDUP_REMOVED lines=21> */
[----:B------:R1:W5:Y:S01]  /*f050*/  MUFU.EX2 R95, R9 ;  /* 0x00000009005f7308 */ /* 0x0003620000000800 */
[----:B--2---:R-:W-:Y:S01]  /*f060*/  @!P1 FMUL R93, R93, R93 ;  /* 0x0000005d5d5d9220 */ /* 0x004fe20000400000 */
[----:B------:R-:W-:-:S05]  /*f070*/  FSETP.GEU.AND P1, PT, R10, -126, PT ;  /* 0xc2fc00000a00780b */ /* 0x000fca0003f2e000 */
[----:B------:R-:W-:Y:S01]  /*f080*/  @!P2 FMUL R5, R5, 0.5 ;  /* 0x3f0000000505a820 */ /* 0x000fe20000400000 */
[----:B------:R-:W2:Y:S01]  /*f090*/  MUFU.EX2 R96, R6 ;  /* 0x0000000600607308 */ /* 0x000ea20000000800 */
[----:B----4-:R-:W-:Y:S01]  /*f0a0*/  @!P0 FMUL R94, R94, R94 ;  /* 0x0000005e5e5e8220 */ /* 0x010fe20000400000 */
[----:B------:R-:W-:-:S05]  /*f0b0*/  FSETP.GEU.AND P0, PT, R11, -126, PT ;  /* 0xc2fc00000b00780b */ /* 0x000fca0003f0e000 */
[----:B------:R-:W-:Y:S01]  /*f0c0*/  @!P1 FMUL R10, R10, 0.5 ;  /* 0x3f0000000a0a9820 */ /* 0x000fe20000400000 */
[----:B------:R4:W3:Y:S01]  /*f0d0*/  MUFU.EX2 R97, R7 ;  /* 0x0000000700617308 */ /* 0x0008e20000000800 */
[----:B-1----:R-:W-:Y:S02]  /*f0e0*/  FFMA2 R8, R100.F32x2.HI_LO, UR37.F32, R0.F32 ;  /* 0x0000002564087c49 */ /* 0x002fe40009200000 */
[----:B-----5:R-:W-:-:S03]  /*f0f0*/  @!P6 FMUL R95, R95, R95 ;  /* 0x0000005f5f5fe220 */ /* 0x020fc60000400000 */
[----:B------:R-:W-:Y:S01]  /*f100*/  FSETP.GEU.AND P6, PT, R8, -126, PT ;  /* 0xc2fc00000800780b */ /* 0x000fe20003fce000 */
[----:B------:R-:W-:Y:S01]  /*f110*/  @!P0 FMUL R11, R11, 0.5 ;  /* 0x3f0000000b0b8820 */ /* 0x000fe20000400000 */
[----:B------:R-:W1:Y:S01]  /*f120*/  MUFU.EX2 R98, R4 ;  /* 0x0000000400627308 */ /* 0x000e620000000800 */
[----:B--2---:R-:W-:Y:S01]  /*f130*/  @!P5 FMUL R96, R96, R96 ;  /* 0x000000606060d220 */ /* 0x004fe20000400000 */
[----:B------:R-:W-:-:S06]  /*f140*/  FSETP.GEU.AND P5, PT, R9, -126, PT ;  /* 0xc2fc00000900780b */ /* 0x000fcc0003fae000 */
[----:B------:R2:W5:Y:S01]  /*f150*/  MUFU.EX2 R99, R5 ;  /* 0x0000000500637308 */ /* 0x0005620000000800 */
[----:B----4-:R-:W-:Y:S02]  /*f160*/  FFMA2 R6, R102.F32x2.HI_LO, UR37.F32, R0.F32 ;  /* 0x0000002566067c49 */ /* 0x010fe40009200000 */
[----:B---3--:R-:W-:Y:S01]  /*f170*/  @!P4 FMUL R97, R97, R97 ;  /* 0x000000616161c220 */ /* 0x008fe20000400000 */
[----:B------:R-:W-:Y:S02]  /*f180*/  @!P6 FMUL R8, R8, 0.5 ;  /* 0x3f0000000808e820 */ /* 0x000fe40000400000 */
[----:B------:R-:W-:Y:S01]  /*f190*/  FSETP.GEU.AND P4, PT, R6, -126, PT ;  /* 0xc2fc00000600780b */ /* 0x000fe20003f8e000 */
[----:B------:R-:W-:Y:S01]  /*f1a0*/  @!P5 FMUL R9, R9, 0.5 ;  /* 0x3f0000000909d820 */ /* 0x000fe20000400000 */
[----:B------:R-:W3:Y:S01]  /*f1b0*/  MUFU.EX2 R100, R10 ;  /* 0x0000000a00647308 */ /* 0x000ee20000000800 */
[----:B-1----:R-:W-:Y:S01]  /*f1c0*/  @!P3 FMUL R98, R98, R98 ;  /* 0x000000626262b220 */ /* 0x002fe20000400000 */
[----:B------:R-:W-:-:S06]  /*f1d0*/  FSETP.GEU.AND P3, PT, R7, -126, PT ;  /* 0xc2fc00000700780b */ /* 0x000fcc0003f6e000 */
[----:B------:R1:W4:Y:S01]  /*f1e0*/  MUFU.EX2 R101, R11 ;  /* 0x0000000b00657308 */ /* 0x0003220000000800 */
[----:B--2---:R-:W-:Y:S02]  /*f1f0*/  FFMA2 R4, R104.F32x2.HI_LO, UR37.F32, R0.F32 ;  /* 0x0000002568047c49 */ /* 0x004fe40009200000 */
[----:B-----5:R-:W-:Y:S01]  /*f200*/  @!P2 FMUL R99, R99, R99 ;  /* 0x000000636363a220 */ /* 0x020fe20000400000 */
[----:B------:R-:W-:Y:S02]  /*f210*/  @!P4 FMUL R6, R6, 0.5 ;  /* 0x3f0000000606c820 */ /* 0x000fe40000400000 */
[----:B------:R-:W-:Y:S01]  /*f220*/  FSETP.GEU.AND P2, PT, R4, -126, PT ;  /* 0xc2fc00000400780b */ /* 0x000fe20003f4e000 */
[----:B------:R-:W-:Y:S01]  /*f230*/  @!P3 FMUL R7, R7, 0.5 ;  /* 0x3f0000000707b820 */ /* 0x000fe20000400000 */
[----:B------:R-:W2:Y:S01]  /*f240*/  MUFU.EX2 R102, R8 ;  /* 0x0000000800667308 */ /* 0x000ea20000000800 */
[----:B---3--:R-:W-:Y:S01]  /*f250*/  @!P1 FMUL R100, R100, R100 ;  /* 0x0000006464649220 */ /* 0x008fe20000400000 */
[----:B------:R-:W-:-:S06]  /*f260*/  FSETP.GEU.AND P1, PT, R5, -126, PT ;  /* 0xc2fc00000500780b */ /* 0x000fcc0003f2e000 */
[----:B------:R3:W5:Y:S01]  /*f270*/  MUFU.EX2 R103, R9 ;  /* 0x0000000900677308 */ /* 0x0007620000000800 */
[----:B-1----:R-:W-:Y:S02]  /*f280*/  FFMA2 R10, R106.F32x2.HI_LO, UR37.F32, R0.F32 ;  /* 0x000000256a0a7c49 */ /* 0x002fe40009200000 */
[----:B----4-:R-:W-:Y:S01]  /*f290*/  @!P0 FMUL R101, R101, R101 ;  /* 0x0000006565658220 */ /* 0x010fe20000400000 */
[----:B------:R-:W-:Y:S02]  /*f2a0*/  @!P2 FMUL R4, R4, 0.5 ;  /* 0x3f0000000404a820 */ /* 0x000fe40000400000 */
[----:B------:R-:W-:Y:S01]  /*f2b0*/  FSETP.GEU.AND P0, PT, R10, -126, PT ;  /* 0xc2fc00000a00780b */ /* 0x000fe20003f0e000 */
[----:B------:R-:W-:Y:S01]  /*f2c0*/  @!P1 FMUL R5, R5, 0.5 ;  /* 0x3f00000005059820 */ /* 0x000fe20000400000 */
[----:B------:R-:W1:Y:S01]  /*f2d0*/  MUFU.EX2 R104, R6 ;  /* 0x0000000600687308 */ /* 0x000e620000000800 */
[----:B--2---:R-:W-:Y:S01]  /*f2e0*/  @!P6 FMUL R102, R102, R102 ;  /* 0x000000666666e220 */ /* 0x004fe20000400000 */
[----:B------:R-:W-:-:S06]  /*f2f0*/  FSETP.GEU.AND P6, PT, R11, -126, PT ;  /* 0xc2fc00000b00780b */ /* 0x000fcc0003fce000 */
[----:B------:R2:W4:Y:S01]  /*f300*/  MUFU.EX2 R105, R7 ;  /* 0x0000000700697308 */ /* 0x0005220000000800 */
[----:B---3--:R-:W-:Y:S02]  /*f310*/  FFMA2 R8, R108.F32x2.HI_LO, UR37.F32, R0.F32 ;  /* 0x000000256c087c49 */ /* 0x008fe40009200000 */
[----:B------:R-:W-:Y:S01]  /*f320*/  @!P0 FMUL R10, R10, 0.5 ;  /* 0x3f0000000a0a8820 */ /* 0x000fe20000400000 */
[----:B-----5:R-:W-:Y:S02]  /*f330*/  @!P5 FMUL R103, R103, R103 ;  /* 0x000000676767d220 */ /* 0x020fe40000400000 */
[----:B------:R-:W-:Y:S01]  /*f340*/  FSETP.GEU.AND P5, PT, R8, -126, PT ;  /* 0xc2fc00000800780b */ /* 0x000fe20003fae000 */
[----:B------:R-:W-:Y:S01]  /*f350*/  @!P6 FMUL R11, R11, 0.5 ;  /* 0x3f0000000b0be820 */ /* 0x000fe20000400000 */
[----:B------:R-:W3:Y:S01]  /*f360*/  MUFU.EX2 R106, R4 ;  /* 0x00000004006a7308 */ /* 0x000ee20000000800 */
[----:B-1----:R-:W-:Y:S01]  /*f370*/  @!P4 FMUL R104, R104, R104 ;  /* 0x000000686868c220 */ /* 0x002fe20000400000 */
[----:B------:R-:W-:-:S06]  /*f380*/  FSETP.GEU.AND P4, PT, R9, -126, PT ;  /* 0xc2fc00000900780b */ /* 0x000fcc0003f8e000 */
[----:B------:R1:W5:Y:S01]  /*f390*/  MUFU.EX2 R107, R5 ;  /* 0x00000005006b7308 */ /* 0x0003620000000800 */
[----:B--2---:R-:W-:Y:S02]  /*f3a0*/  FFMA2 R6, R110.F32x2.HI_LO, UR37.F32, R0.F32 ;  /* 0x000000256e067c49 */ /* 0x004fe40009200000 */
[----:B----4-:R-:W-:Y:S01]  /*f3b0*/  @!P3 FMUL R105, R105, R105 ;  /* 0x000000696969b220 */ /* 0x010fe20000400000 */
[----:B------:R-:W-:Y:S02]  /*f3c0*/  @!P5 FMUL R8, R8, 0.5 ;  /* 0x3f0000000808d820 */ /* 0x000fe40000400000 */
[----:B------:R-:W-:Y:S01]  /*f3d0*/  FSETP.GEU.AND P3, PT, R6, -126, PT ;  /* 0xc2fc00000600780b */ /* 0x000fe20003f6e000 */
[----:B------:R-:W-:Y:S01]  /*f3e0*/  @!P4 FMUL R9, R9, 0.5 ;  /* 0x3f0000000909c820 */ /* 0x000fe20000400000 */
[----:B------:R-:W2:Y:S01]  /*f3f0*/  MUFU.EX2 R108, R10 ;  /* 0x0000000a006c7308 */ /* 0x000ea20000000800 */
[----:B---3--:R-:W-:Y:S01]  /*f400*/  @!P2 FMUL R106, R106, R106 ;  /* 0x0000006a6a6aa220 */ /* 0x008fe20000400000 */
[----:B------:R-:W-:-:S06]  /*f410*/  FSETP.GEU.AND P2, PT, R7, -126, PT ;  /* 0xc2fc00000700780b */ /* 0x000fcc0003f4e000 */
[----:B------:R3:W4:Y:S01]  /*f420*/  MUFU.EX2 R109, R11 ;  /* 0x0000000b006d7308 */ /* 0x0007220000000800 */
[----:B-1----:R-:W-:Y:S02]  /*f430*/  FFMA2 R4, R112.F32x2.HI_LO, UR37.F32, R0.F32 ;  /* 0x0000002570047c49 */ /* 0x002fe40009200000 */
[----:B-----5:R-:W-:Y:S01]  /*f440*/  @!P1 FMUL R107, R107, R107 ;  /* 0x0000006b6b6b9220 */ /* 0x020fe20000400000 */
[----:B------:R-:W-:Y:S02]  /*f450*/  @!P3 FMUL R6, R6, 0.5 ;  /* 0x3f0000000606b820 */ /* 0x000fe40000400000 */
[----:B------:R-:W-:Y:S01]  /*f460*/  FSETP.GEU.AND P1, PT, R4, -126, PT ;  /* 0xc2fc00000400780b */ /* 0x000fe20003f2e000 */
[----:B------:R-:W-:Y:S01]  /*f470*/  @!P2 FMUL R7, R7, 0.5 ;  /* 0x3f0000000707a820 */ /* 0x000fe20000400000 */
[----:B------:R-:W1:Y:S01]  /*f480*/  MUFU.EX2 R110, R8 ;  /* 0x00000008006e7308 */ /* 0x000e620000000800 */
[----:B--2---:R-:W-:Y:S01]  /*f490*/  @!P0 FMUL R108, R108, R108 ;  /* 0x0000006c6c6c8220 */ /* 0x004fe20000400000 */
[----:B------:R-:W-:-:S06]  /*f4a0*/  FSETP.GEU.AND P0, PT, R5, -126, PT ;  /* 0xc2fc00000500780b */ /* 0x000fcc0003f0e000 */
[----:B------:R2:W5:Y:S01]  /*f4b0*/  MUFU.EX2 R111, R9 ;  /* 0x00000009006f7308 */ /* 0x0005620000000800 */
[----:B---3--:R-:W-:Y:S02]  /*f4c0*/  FFMA2 R10, R114.F32x2.HI_LO, UR37.F32, R0.F32 ;  /* 0x00000025720a7c49 */ /* 0x008fe40009200000 */
[----:B------:R-:W-:Y:S01]  /*f4d0*/  @!P1 FMUL R4, R4, 0.5 ;  /* 0x3f00000004049820 */ /* 0x000fe20000400000 */
[----:B----4-:R-:W-:Y:S02]  /*f4e0*/  @!P6 FMUL R109, R109, R109 ;  /* 0x0000006d6d6de220 */ /* 0x010fe40000400000 */
        /* <DEDUP_REMOVED lines=23> */
[----:B------:R-:W2:Y:S01]  /*f660*/  MUFU.EX2 R118, R8 ;  /* 0x0000000800767308 */ /* 0x000ea20000000800 */
[----:B---3--:R-:W-:Y:S02]  /*f670*/  FFMA2 R4, R120.F32x2.HI_LO, UR37.F32, R0.F32 ;  /* 0x0000002578047c49 */ /* 0x008fe40009200000 */
[----:B-----5:R-:W-:Y:S01]  /*f680*/  @!P0 FMUL R115, R115, R115 ;  /* 0x0000007373738220 */ /* 0x020fe20000400000 */
[----:B------:R-:W-:Y:S02]  /*f690*/  @!P2 FMUL R6, R6, 0.5 ;  /* 0x3f0000000606a820 */ /* 0x000fe40000400000 */
[----:B------:R-:W-:Y:S01]  /*f6a0*/  FSETP.GEU.AND P0, PT, R4, -126, PT ;  /* 0xc2fc00000400780b */ /* 0x000fe20003f0e000 */
[----:B------:R-:W-:Y:S01]  /*f6b0*/  @!P1 FMUL R7, R7, 0.5 ;  /* 0x3f00000007079820 */ /* 0x000fe20000400000 */
[----:B------:R-:W3:Y:S01]  /*f6c0*/  MUFU.EX2 R116, R10 ;  /* 0x0000000a00747308 */ /* 0x000ee20000000800 */
[----:B-1----:R-:W-:Y:S01]  /*f6d0*/  @!P5 FMUL R117, R117, R117 ;  /* 0x000000757575d220 */ /* 0x002fe20000400000 */
[----:B------:R-:W-:-:S06]  /*f6e0*/  FSETP.GEU.AND P5, PT, R150, -126, PT ;  /* 0xc2fc00009600780b */ /* 0x000fcc0003fae000 */
[----:B------:R-:W1:Y:S01]  /*f6f0*/  MUFU.EX2 R119, R9 ;  /* 0x0000000900777308 */ /* 0x000e620000000800 */
[----:B--2---:R-:W-:Y:S01]  /*f700*/  @!P4 FMUL R118, R118, R118 ;  /* 0x000000767676c220 */ /* 0x004fe20000400000 */
[----:B------:R-:W-:Y:S01]  /*f710*/  FSETP.GEU.AND P4, PT, R151, -126, PT ;  /* 0xc2fc00009700780b */ /* 0x000fe20003f8e000 */
[----:B------:R-:W-:-:S04]  /*f720*/  @!P0 FMUL R4, R4, 0.5 ;  /* 0x3f00000004048820 */ /* 0x000fc80000400000 */
[----:B------:R-:W-:Y:S01]  /*f730*/  @!P5 FMUL R150, R150, 0.5 ;  /* 0x3f0000009696d820 */ /* 0x000fe20000400000 */
[----:B------:R-:W2:Y:S01]  /*f740*/  MUFU.EX2 R120, R6 ;  /* 0x0000000600787308 */ /* 0x000ea20000000800 */
[----:B---3--:R-:W-:Y:S01]  /*f750*/  @!P6 FMUL R116, R116, R116 ;  /* 0x000000747474e220 */ /* 0x008fe20000400000 */
[----:B------:R-:W-:-:S05]  /*f760*/  FSETP.GEU.AND P6, PT, R5, -126, PT ;  /* 0xc2fc00000500780b */ /* 0x000fca0003fce000 */
[----:B------:R-:W-:Y:S01]  /*f770*/  @!P4 FMUL R151, R151, 0.5 ;  /* 0x3f0000009797c820 */ /* 0x000fe20000400000 */
[----:B------:R-:W3:Y:S01]  /*f780*/  MUFU.EX2 R121, R7 ;  /* 0x0000000700797308 */ /* 0x000ee20000000800 */
        /* <DEDUP_REMOVED lines=33> */
[----:B------:R-:W-:-:S04]  /*f9a0*/  FSETP.GEU.AND P2, PT, R32, -126, PT ;  /* 0xc2fc00002000780b */ /* 0x000fc80003f4e000 */
[----:B------:R-:W-:Y:S01]  /*f9b0*/  F2FP.F16.F32.PACK_AB R24, R153, R152 ;  /* 0x000000989918723e */ /* 0x000fe200000000ff */
[----:B------:R-:W-:Y:S01]  /*f9c0*/  @!P3 FMUL R31, R31, 0.5 ;  /* 0x3f0000001f1fb820 */ /* 0x000fe20000400000 */
[----:B------:R-:W3:Y:S01]  /*f9d0*/  MUFU.EX2 R158, R28 ;  /* 0x0000001c009e7308 */ /* 0x000ee20000000800 */
[----:B-1----:R-:W-:Y:S01]  /*f9e0*/  @!P1 FMUL R154, R154, R154 ;  /* 0x0000009a9a9a9220 */ /* 0x002fe20000400000 */
[----:B------:R-:W-:-:S05]  /*f9f0*/  FSETP.GEU.AND P1, PT, R33, -126, PT ;  /* 0xc2fc00002100780b */ /* 0x000fca0003f2e000 */
[----:B------:R-:W-:Y:S01]  /*fa00*/  @!P2 FMUL R32, R32, 0.5 ;  /* 0x3f0000002020a820 */ /* 0x000fe20000400000 */
[----:B------:R-:W1:Y:S01]  /*fa10*/  MUFU.EX2 R159, R29 ;  /* 0x0000001d009f7308 */ /* 0x000e620000000800 */
[----:B--2---:R-:W-:Y:S01]  /*fa20*/  @!P0 FMUL R155, R155, R155 ;  /* 0x0000009b9b9b8220 */ /* 0x004fe20000400000 */
[----:B------:R-:W-:-:S04]  /*fa30*/  FSETP.GEU.AND P0, PT, R34, -126, PT ;  /* 0xc2fc00002200780b */ /* 0x000fc80003f0e000 */
[----:B------:R-:W-:Y:S01]  /*fa40*/  F2FP.F16.F32.PACK_AB R25, R155, R154 ;  /* 0x0000009a9b19723e */ /* 0x000fe200000000ff */
[----:B------:R-:W-:Y:S01]  /*fa50*/  @!P1 FMUL R33, R33, 0.5 ;  /* 0x3f00000021219820 */ /* 0x000fe20000400000 */
[----:B------:R-:W2:Y:S01]  /*fa60*/  MUFU.EX2 R160, R30 ;  /* 0x0000001e00a07308 */ /* 0x000ea20000000800 */
[----:B---3--:R-:W-:Y:S01]  /*fa70*/  @!P6 FMUL R158, R158, R158 ;  /* 0x0000009e9e9ee220 */ /* 0x008fe20000400000 */
[----:B------:R-:W-:-:S05]  /*fa80*/  FSETP.GEU.AND P6, PT, R35, -126, PT ;  /* 0xc2fc00002300780b */ /* 0x000fca0003fce000 */
[----:B------:R-:W-:Y:S01]  /*fa90*/  @!P0 FMUL R34, R34, 0.5 ;  /* 0x3f00000022228820 */ /* 0x000fe20000400000 */
[----:B------:R-:W3:Y:S01]  /*faa0*/  MUFU.EX2 R161, R31 ;  /* 0x0000001f00a17308 */ /* 0x000ee20000000800 */
[----:B-1----:R-:W-:Y:S01]  /*fab0*/  @!P5 FMUL R159, R159, R159 ;  /* 0x0000009f9f9fd220 */ /* 0x002fe20000400000 */
[----:B------:R-:W-:-:S04]  /*fac0*/  FSETP.GEU.AND P5, PT, R36, -126, PT ;  /* 0xc2fc00002400780b */ /* 0x000fc80003fae000 */
[----:B------:R-:W-:Y:S01]  /*fad0*/  F2FP.F16.F32.PACK_AB R26, R159, R158 ;  /* 0x0000009e9f1a723e */ /* 0x000fe200000000ff */
        /* <DEDUP_REMOVED lines=120> */
[----:B------:R-:W-:Y:S02]  /*10260*/  FSETP.GEU.AND P6, PT, R67, -126, PT ;  /* 0xc2fc00004300780b */ /* 0x000fe40003fce000 */
[----:B------:R-:W-:-:S03]  /*10270*/  F2FP.F16.F32.PACK_AB R60, R129, R128 ;  /* 0x00000080813c723e */ /* 0x000fc600000000ff */
[----:B------:R-:W-:Y:S01]  /*10280*/  @!P0 FMUL R66, R66, 0.5 ;  /* 0x3f00000042428820 */ /* 0x000fe20000400000 */
[----:B------:R-:W1:Y:S01]  /*10290*/  MUFU.EX2 R189, R63 ;  /* 0x0000003f00bd7308 */ /* 0x000e620000000800 */
[----:B--2---:R-:W-:Y:S01]  /*102a0*/  @!P5 FMUL R187, R187, R187 ;  /* 0x000000bbbbbbd220 */ /* 0x004fe20000400000 */
[----:B------:R-:W-:Y:S02]  /*102b0*/  FSETP.GEU.AND P5, PT, R68, -126, PT ;  /* 0xc2fc00004400780b */ /* 0x000fe40003fae000 */
[----:B------:R-:W-:Y:S02]  /*102c0*/  F2FP.F16.F32.PACK_AB R61, R131, R130 ;  /* 0x00000082833d723e */ /* 0x000fe400000000ff */
[----:B------:R-:W-:Y:S01]  /*102d0*/  F2FP.F16.F32.PACK_AB R40, R187, R186 ;  /* 0x000000babb28723e */ /* 0x000fe200000000ff */
[----:B------:R-:W-:Y:S01]  /*102e0*/  @!P6 FMUL R67, R67, 0.5 ;  /* 0x3f0000004343e820 */ /* 0x000fe20000400000 */
[----:B------:R-:W2:Y:S01]  /*102f0*/  MUFU.EX2 R42, R64 ;  /* 0x00000040002a7308 */ /* 0x000ea20000000800 */
[----:B---3--:R-:W-:Y:S01]  /*10300*/  @!P4 FMUL R188, R188, R188 ;  /* 0x000000bcbcbcc220 */ /* 0x008fe20000400000 */
[----:B------:R-:W-:-:S02]  /*10310*/  FSETP.GEU.AND P4, PT, R69, -126, PT ;  /* 0xc2fc00004500780b */ /* 0x000fc40003f8e000 */
[----:B------:R-:W-:-:S03]  /*10320*/  F2FP.F16.F32.PACK_AB R62, R133, R132 ;  /* 0x00000084853e723e */ /* 0x000fc600000000ff */
[----:B------:R-:W-:Y:S01]  /*10330*/  @!P5 FMUL R68, R68, 0.5 ;  /* 0x3f0000004444d820 */ /* 0x000fe20000400000 */
[----:B------:R-:W3:Y:S01]  /*10340*/  MUFU.EX2 R50, R65 ;  /* 0x0000004100327308 */ /* 0x000ee20000000800 */
[----:B-1----:R-:W-:Y:S01]  /*10350*/  @!P3 FMUL R189, R189, R189 ;  /* 0x000000bdbdbdb220 */ /* 0x002fe20000400000 */
[----:B------:R-:W-:Y:S02]  /*10360*/  FSETP.GEU.AND P3, PT, R70, -126, PT ;  /* 0xc2fc00004600780b */ /* 0x000fe40003f6e000 */
[----:B------:R-:W-:Y:S02]  /*10370*/  F2FP.F16.F32.PACK_AB R63, R135, R134 ;  /* 0x00000086873f723e */ /* 0x000fe400000000ff */
[----:B------:R-:W-:Y:S01]  /*10380*/  F2FP.F16.F32.PACK_AB R41, R189, R188 ;  /* 0x000000bcbd29723e */ /* 0x000fe200000000ff */
[----:B------:R-:W-:Y:S01]  /*10390*/  @!P4 FMUL R69, R69, 0.5 ;  /* 0x3f0000004545c820 */ /* 0x000fe20000400000 */
[----:B------:R-:W1:Y:S01]  /*103a0*/  MUFU.EX2 R43, R66 ;  /* 0x00000042002b7308 */ /* 0x000e620000000800 */
[----:B--2---:R-:W-:Y:S01]  /*103b0*/  @!P2 FMUL R42, R42, R42 ;  /* 0x0000002a2a2aa220 */ /* 0x004fe20000400000 */
[----:B------:R-:W-:-:S02]  /*103c0*/  FSETP.GEU.AND P2, PT, R71, -126, PT ;  /* 0xc2fc00004700780b */ /* 0x000fc40003f4e000 */
[----:B------:R-:W-:Y:S02]  /*103d0*/  F2FP.F16.F32.PACK_AB R64, R137, R136 ;  /* 0x000000888940723e */ /* 0x000fe400000000ff */
[----:B------:R2:W-:Y:S01]  /*103e0*/  STL [R1+0x18], R42 ;  /* 0x0000182a01007387 */ /* 0x0005e20000100800 */
[----:B------:R-:W-:Y:S01]  /*103f0*/  @!P3 FMUL R70, R70, 0.5 ;  /* 0x3f0000004646b820 */ /* 0x000fe20000400000 */
[----:B------:R-:W4:Y:S01]  /*10400*/  MUFU.EX2 R49, R67 ;  /* 0x0000004300317308 */ /* 0x000f220000000800 */
[----:B---3--:R-:W-:Y:S01]  /*10410*/  @!P1 FMUL R50, R50, R50 ;  /* 0x0000003232329220 */ /* 0x008fe20000400000 */
[----:B------:R-:W-:Y:S02]  /*10420*/  FSETP.GEU.AND P1, PT, R72, -126, PT ;  /* 0xc2fc00004800780b */ /* 0x000fe40003f2e000 */
[----:B------:R-:W-:Y:S02]  /*10430*/  F2FP.F16.F32.PACK_AB R65, R139, R138 ;  /* 0x0000008a8b41723e */ /* 0x000fe400000000ff */
[----:B------:R-:W-:Y:S01]  /*10440*/  STL [R1+0x1c], R50 ;  /* 0x00001c3201007387 */ /* 0x000fe20000100800 */
[----:B------:R-:W-:Y:S01]  /*10450*/  @!P2 FMUL R71, R71, 0.5 ;  /* 0x3f0000004747a820 */ /* 0x000fe20000400000 */
[----:B------:R-:W3:Y:S01]  /*10460*/  MUFU.EX2 R44, R68 ;  /* 0x00000044002c7308 */ /* 0x000ee20000000800 */
[----:B-1----:R-:W-:Y:S01]  /*10470*/  @!P0 FMUL R43, R43, R43 ;  /* 0x0000002b2b2b8220 */ /* 0x002fe20000400000 */
[----:B------:R-:W-:-:S02]  /*10480*/  FSETP.GEU.AND P0, PT, R73, -126, PT ;  /* 0xc2fc00004900780b */ /* 0x000fc40003f0e000 */
[----:B------:R-:W-:Y:S02]  /*10490*/  F2FP.F16.F32.PACK_AB R66, R141, R140 ;  /* 0x0000008c8d42723e */ /* 0x000fe400000000ff */
[----:B------:R1:W-:Y:S01]  /*104a0*/  STL [R1+0x20], R43 ;  /* 0x0000202b01007387 */ /* 0x0003e20000100800 */
[----:B------:R-:W-:Y:S01]  /*104b0*/  @!P1 FMUL R72, R72, 0.5 ;  /* 0x3f00000048489820 */ /* 0x000fe20000400000 */
[----:B------:R-:W5:Y:S01]  /*104c0*/  MUFU.EX2 R48, R69 ;  /* 0x0000004500307308 */ /* 0x000f620000000800 */
[----:B----4-:R-:W-:Y:S01]  /*104d0*/  @!P6 FMUL R49, R49, R49 ;  /* 0x000000313131e220 */ /* 0x010fe20000400000 */
[----:B------:R-:W-:Y:S02]  /*104e0*/  FSETP.GEU.AND P6, PT, R74, -126, PT ;  /* 0xc2fc00004a00780b */ /* 0x000fe40003fce000 */
[----:B------:R-:W-:Y:S02]  /*104f0*/  F2FP.F16.F32.PACK_AB R67, R143, R142 ;  /* 0x0000008e8f43723e */ /* 0x000fe400000000ff */
[----:B------:R-:W-:Y:S01]  /*10500*/  STL [R1+0x24], R49 ;  /* 0x0000243101007387 */ /* 0x000fe20000100800 */
[----:B------:R-:W-:Y:S01]  /*10510*/  @!P0 FMUL R73, R73, 0.5 ;  /* 0x3f00000049498820 */ /* 0x000fe20000400000 */
[----:B------:R-:W4:Y:S01]  /*10520*/  MUFU.EX2 R45, R70 ;  /* 0x00000046002d7308 */ /* 0x000f220000000800 */
[----:B---3--:R-:W-:Y:S01]  /*10530*/  @!P5 FMUL R44, R44, R44 ;  /* 0x0000002c2c2cd220 */ /* 0x008fe20000400000 */
[----:B------:R-:W-:-:S02]  /*10540*/  FSETP.GEU.AND P5, PT, R75, -126, PT ;  /* 0xc2fc00004b00780b */ /* 0x000fc40003fae000 */
[----:B--2---:R-:W-:Y:S02]  /*10550*/  F2FP.F16.F32.PACK_AB R42, R50, R42 ;  /* 0x0000002a322a723e */ /* 0x004fe400000000ff */
[----:B------:R2:W-:Y:S01]  /*10560*/  STL [R1+0x28], R44 ;  /* 0x0000282c01007387 */ /* 0x0005e20000100800 */
[----:B------:R-:W-:Y:S01]  /*10570*/  @!P6 FMUL R74, R74, 0.5 ;  /* 0x3f0000004a4ae820 */ /* 0x000fe20000400000 */
[----:B------:R-:W3:Y:S01]  /*10580*/  MUFU.EX2 R47, R71 ;  /* 0x00000047002f7308 */ /* 0x000ee20000000800 */
[----:B-----5:R-:W-:Y:S01]  /*10590*/  @!P4 FMUL R48, R48, R48 ;  /* 0x000000303030c220 */ /* 0x020fe20000400000 */
[----:B------:R-:W-:Y:S02]  /*105a0*/  FSETP.GEU.AND P4, PT, R76, -126, PT ;  /* 0xc2fc00004c00780b */ /* 0x000fe40003f8e000 */
[----:B------:R-:W-:Y:S02]  /*105b0*/  F2FP.F16.F32.PACK_AB R68, R145, R144 ;  /* 0x000000909144723e */ /* 0x000fe400000000ff */
[----:B------:R-:W-:Y:S01]  /*105c0*/  STL [R1+0x2c], R48 ;  /* 0x00002c3001007387 */ /* 0x000fe20000100800 */
[----:B------:R-:W-:Y:S01]  /*105d0*/  @!P5 FMUL R75, R75, 0.5 ;  /* 0x3f0000004b4bd820 */ /* 0x000fe20000400000 */
[----:B------:R-:W5:Y:S01]  /*105e0*/  MUFU.EX2 R5, R72 ;  /* 0x0000004800057308 */ /* 0x000f620000000800 */
[----:B----4-:R-:W-:Y:S01]  /*105f0*/  @!P3 FMUL R45, R45, R45 ;  /* 0x0000002d2d2db220 */ /* 0x010fe20000400000 */
[----:B------:R-:W-:-:S02]  /*10600*/  FSETP.GEU.AND P3, PT, R77, -126, PT ;  /* 0xc2fc00004d00780b */ /* 0x000fc40003f6e000 */
[----:B-1----:R-:W-:Y:S02]  /*10610*/  F2FP.F16.F32.PACK_AB R43, R49, R43 ;  /* 0x0000002b312b723e */ /* 0x002fe400000000ff */
        /* <DEDUP_REMOVED lines=9> */
[----:B-----5:R-:W-:Y:S01]  /*106b0*/  @!P1 FMUL R5, R5, R5 ;  /* 0x0000000505059220 */ /* 0x020fe20000400000 */
[----:B------:R-:W-:-:S02]  /*106c0*/  FSETP.GEU.AND P1, PT, R79, -126, PT ;  /* 0xc2fc00004f00780b */ /* 0x000fc40003f2e000 */
[----:B--2---:R-:W-:Y:S02]  /*106d0*/  F2FP.F16.F32.PACK_AB R44, R48, R44 ;  /* 0x0000002c302c723e */ /* 0x004fe400000000ff */
[----:B------:R-:W-:Y:S01]  /*106e0*/  STL [R1+0x38], R5 ;  /* 0x0000380501007387 */ /* 0x000fe20000100800 */
[----:B------:R-:W-:Y:S01]  /*106f0*/  @!P2 FMUL R78, R78, 0.5 ;  /* 0x3f0000004e4ea820 */ /* 0x000fe20000400000 */
[----:B------:R-:W2:Y:S01]  /*10700*/  MUFU.EX2 R4, R75 ;  /* 0x0000004b00047308 */ /* 0x000ea20000000800 */
[----:B----4-:R-:W-:Y:S01]  /*10710*/  @!P0 FMUL R46, R46, R46 ;  /* 0x0000002e2e2e8220 */ /* 0x010fe20000400000 */
[----:B------:R-:W-:Y:S02]  /*10720*/  FSETP.GEU.AND P0, PT, R80, -126, PT ;  /* 0xc2fc00005000780b */ /* 0x000fe40003f0e000 */
[----:B------:R-:W-:Y:S02]  /*10730*/  F2FP.F16.F32.PACK_AB R70, R149, R148 ;  /* 0x000000949546723e */ /* 0x000fe400000000ff */
[----:B------:R4:W-:Y:S01]  /*10740*/  STL [R1+0x3c], R46 ;  /* 0x00003c2e01007387 */ /* 0x0009e20000100800 */
[----:B------:R-:W-:Y:S01]  /*10750*/  @!P1 FMUL R79, R79, 0.5 ;  /* 0x3f0000004f4f9820 */ /* 0x000fe20000400000 */
[----:B------:R-:W5:Y:S01]  /*10760*/  MUFU.EX2 R9, R76 ;  /* 0x0000004c00097308 */ /* 0x000f620000000800 */
[----:B---3--:R-:W-:Y:S01]  /*10770*/  @!P6 FMUL R7, R7, R7 ;  /* 0x000000070707e220 */ /* 0x008fe20000400000 */
[----:B------:R-:W-:-:S02]  /*10780*/  FSETP.GEU.AND P6, PT, R81, -126, PT ;  /* 0xc2fc00005100780b */ /* 0x000fc40003fce000 */
[----:B-1----:R-:W-:Y:S02]  /*10790*/  F2FP.F16.F32.PACK_AB R45, R47, R45 ;  /* 0x0000002d2f2d723e */ /* 0x002fe400000000ff */
[----:B------:R1:W-:Y:S01]  /*107a0*/  STL [R1+0x40], R7 ;  /* 0x0000400701007387 */ /* 0x0003e20000100800 */
[----:B------:R-:W-:Y:S01]  /*107b0*/  @!P0 FMUL R80, R80, 0.5 ;  /* 0x3f00000050508820 */ /* 0x000fe20000400000 */
[----:B------:R-:W3:Y:S01]  /*107c0*/  MUFU.EX2 R6, R77 ;  /* 0x0000004d00067308 */ /* 0x000ee20000000800 */
[----:B--2---:R-:W-:Y:S01]  /*107d0*/  @!P5 FMUL R4, R4, R4 ;  /* 0x000000040404d220 */ /* 0x004fe20000400000 */
[----:B------:R-:W-:Y:S02]  /*107e0*/  FSETP.GEU.AND P5, PT, R82, -126, PT ;  /* 0xc2fc00005200780b */ /* 0x000fe40003fae000 */
[----:B------:R-:W-:Y:S02]  /*107f0*/  F2FP.F16.F32.PACK_AB R71, R93, R92 ;  /* 0x0000005c5d47723e */ /* 0x000fe400000000ff */
[----:B------:R1:W-:Y:S01]  /*10800*/  STL [R1+0x44], R4 ;  /* 0x0000440401007387 */ /* 0x0003e20000100800 */
[----:B------:R-:W-:Y:S01]  /*10810*/  @!P6 FMUL R81, R81, 0.5 ;  /* 0x3f0000005151e820 */ /* 0x000fe20000400000 */
[----:B------:R-:W2:Y:S01]  /*10820*/  MUFU.EX2 R11, R78 ;  /* 0x0000004e000b7308 */ /* 0x000ea20000000800 */
[----:B-----5:R-:W-:Y:S01]  /*10830*/  @!P4 FMUL R9, R9, R9 ;  /* 0x000000090909c220 */ /* 0x020fe20000400000 */
[----:B------:R-:W-:-:S02]  /*10840*/  FSETP.GEU.AND P4, PT, R83, -126, PT ;  /* 0xc2fc00005300780b */ /* 0x000fc40003f8e000 */
[----:B------:R-:W-:Y:S02]  /*10850*/  F2FP.F16.F32.PACK_AB R72, R95, R94 ;  /* 0x0000005e5f48723e */ /* 0x000fe400000000ff */
[----:B------:R1:W-:Y:S01]  /*10860*/  STL [R1+0x48], R9 ;  /* 0x0000480901007387 */ /* 0x0003e20000100800 */
[----:B------:R-:W-:Y:S01]  /*10870*/  @!P5 FMUL R82, R82, 0.5 ;  /* 0x3f0000005252d820 */ /* 0x000fe20000400000 */
[----:B------:R-:W5:Y:S01]  /*10880*/  MUFU.EX2 R8, R79 ;  /* 0x0000004f00087308 */ /* 0x000f620000000800 */
[----:B---3--:R-:W-:Y:S01]  /*10890*/  @!P3 FMUL R6, R6, R6 ;  /* 0x000000060606b220 */ /* 0x008fe20000400000 */
[----:B------:R-:W-:Y:S02]  /*108a0*/  FSETP.GEU.AND P3, PT, R84, -126, PT ;  /* 0xc2fc00005400780b */ /* 0x000fe40003f6e000 */
[----:B------:R-:W-:Y:S02]  /*108b0*/  F2FP.F16.F32.PACK_AB R73, R97, R96 ;  /* 0x000000606149723e */ /* 0x000fe400000000ff */
[----:B------:R1:W-:Y:S01]  /*108c0*/  STL [R1+0x4c], R6 ;  /* 0x00004c0601007387 */ /* 0x0003e20000100800 */
[----:B------:R-:W-:Y:S01]  /*108d0*/  @!P4 FMUL R83, R83, 0.5 ;  /* 0x3f0000005353c820 */ /* 0x000fe20000400000 */
[----:B------:R-:W3:Y:S01]  /*108e0*/  MUFU.EX2 R157, R80 ;  /* 0x00000050009d7308 */ /* 0x000ee20000000800 */
[----:B--2---:R-:W-:Y:S01]  /*108f0*/  @!P2 FMUL R11, R11, R11 ;  /* 0x0000000b0b0ba220 */ /* 0x004fe20000400000 */
[----:B------:R-:W-:-:S02]  /*10900*/  FSETP.GEU.AND P2, PT, R85, -126, PT ;  /* 0xc2fc00005500780b */ /* 0x000fc40003f4e000 */
[----:B------:R-:W-:Y:S02]  /*10910*/  F2FP.F16.F32.PACK_AB R74, R99, R98 ;  /* 0x00000062634a723e */ /* 0x000fe400000000ff */
[----:B------:R1:W-:Y:S01]  /*10920*/  STL [R1+0x50], R11 ;  /* 0x0000500b01007387 */ /* 0x0003e20000100800 */
[----:B------:R-:W-:Y:S01]  /*10930*/  @!P3 FMUL R84, R84, 0.5 ;  /* 0x3f0000005454b820 */ /* 0x000fe20000400000 */
[----:B------:R-:W2:Y:S01]  /*10940*/  MUFU.EX2 R10, R81 ;  /* 0x00000051000a7308 */ /* 0x000ea20000000800 */
[----:B-----5:R-:W-:Y:S01]  /*10950*/  @!P1 FMUL R8, R8, R8 ;  /* 0x0000000808089220 */ /* 0x020fe20000400000 */
[----:B------:R-:W-:Y:S02]  /*10960*/  FSETP.GEU.AND P1, PT, R86, -126, PT ;  /* 0xc2fc00005600780b */ /* 0x000fe40003f2e000 */
[----:B------:R-:W-:Y:S02]  /*10970*/  F2FP.F16.F32.PACK_AB R75, R101, R100 ;  /* 0x00000064654b723e */ /* 0x000fe400000000ff */
[----:B------:R1:W-:Y:S01]  /*10980*/  STL [R1+0x54], R8 ;  /* 0x0000540801007387 */ /* 0x0003e20000100800 */
[----:B------:R-:W-:Y:S01]  /*10990*/  @!P2 FMUL R85, R85, 0.5 ;  /* 0x3f0000005555a820 */ /* 0x000fe20000400000 */
[----:B------:R-:W5:Y:S01]  /*109a0*/  MUFU.EX2 R20, R82 ;  /* 0x0000005200147308 */ /* 0x000f620000000800 */
[----:B---3--:R-:W-:Y:S01]  /*109b0*/  @!P0 FMUL R157, R157, R157 ;  /* 0x0000009d9d9d8220 */ /* 0x008fe20000400000 */
[----:B------:R-:W-:-:S02]  /*109c0*/  FSETP.GEU.AND P0, PT, R87, -126, PT ;  /* 0xc2fc00005700780b */ /* 0x000fc40003f0e000 */
[----:B------:R-:W-:Y:S02]  /*109d0*/  F2FP.F16.F32.PACK_AB R76, R103, R102 ;  /* 0x00000066674c723e */ /* 0x000fe400000000ff */
[----:B------:R1:W-:Y:S01]  /*109e0*/  STL [R1+0x58], R157 ;  /* 0x0000589d01007387 */ /* 0x0003e20000100800 */
[----:B------:R-:W-:Y:S01]  /*109f0*/  @!P1 FMUL R86, R86, 0.5 ;  /* 0x3f00000056569820 */ /* 0x000fe20000400000 */
[----:B------:R-:W3:Y:S01]  /*10a00*/  MUFU.EX2 R21, R83 ;  /* 0x0000005300157308 */ /* 0x000ee20000000800 */
[----:B--2---:R-:W-:Y:S01]  /*10a10*/  @!P6 FMUL R10, R10, R10 ;  /* 0x0000000a0a0ae220 */ /* 0x004fe20000400000 */
[----:B------:R-:W-:Y:S02]  /*10a20*/  LOP3.LUT P6, RZ, R3, 0x3, R56, 0x48, !PT ;  /* 0x0000000303ff7812 */ /* 0x000fe400078c4838 */
[----:B------:R-:W-:Y:S02]  /*10a30*/  F2FP.F16.F32.PACK_AB R56, R19, R18 ;  /* 0x000000121338723e */ /* 0x000fe400000000ff */
[----:B------:R1:W-:Y:S01]  /*10a40*/  STL [R1+0x5c], R10 ;  /* 0x00005c0a01007387 */ /* 0x0003e20000100800 */
[----:B------:R-:W-:Y:S01]  /*10a50*/  @!P0 FMUL R87, R87, 0.5 ;  /* 0x3f00000057578820 */ /* 0x000fe20000400000 */
[----:B------:R-:W2:Y:S01]  /*10a60*/  MUFU.EX2 R14, R84 ;  /* 0x00000054000e7308 */ /* 0x000ea20000000800 */
[----:B-----5:R-:W-:Y:S01]  /*10a70*/  @!P5 FMUL R20, R20, R20 ;  /* 0x000000141414d220 */ /* 0x020fe20000400000 */
[----:B------:R-:W-:-:S02]  /*10a80*/  F2FP.F16.F32.PACK_AB R77, R105, R104 ;  /* 0x00000068694d723e */ /* 0x000fc400000000ff */
[----:B------:R-:W-:Y:S02]  /*10a90*/  F2FP.F16.F32.PACK_AB R78, R107, R106 ;  /* 0x0000006a6b4e723e */ /* 0x000fe400000000ff */
[----:B------:R1:W-:Y:S01]  /*10aa0*/  STL [R1+0x60], R20 ;  /* 0x0000601401007387 */ /* 0x0003e20000100800 */
[----:B------:R-:W-:Y:S01]  /*10ab0*/  F2FP.F16.F32.PACK_AB R79, R109, R108 ;  /* 0x0000006c6d4f723e */ /* 0x000fe200000000ff */
[----:B------:R-:W5:Y:S01]  /*10ac0*/  MUFU.EX2 R15, R85 ;  /* 0x00000055000f7308 */ /* 0x000f620000000800 */
[----:B---3--:R-:W-:Y:S01]  /*10ad0*/  @!P4 FMUL R21, R21, R21 ;  /* 0x000000151515c220 */ /* 0x008fe20000400000 */
[----:B------:R-:W-:Y:S02]  /*10ae0*/  F2FP.F16.F32.PACK_AB R80, R111, R110 ;  /* 0x0000006e6f50723e */ /* 0x000fe400000000ff */
[----:B------:R-:W-:Y:S02]  /*10af0*/  F2FP.F16.F32.PACK_AB R81, R113, R112 ;  /* 0x000000707151723e */ /* 0x000fe400000000ff */
[----:B------:R1:W-:Y:S01]  /*10b00*/  STL [R1+0x64], R21 ;  /* 0x0000641501007387 */ /* 0x0003e20000100800 */
[----:B------:R-:W-:Y:S01]  /*10b10*/  F2FP.F16.F32.PACK_AB R82, R115, R114 ;  /* 0x000000727352723e */ /* 0x000fe200000000ff */
[----:B------:R-:W3:Y:S01]  /*10b20*/  MUFU.EX2 R12, R86 ;  /* 0x00000056000c7308 */ /* 0x000ee20000000800 */
[----:B--2---:R-:W-:Y:S01]  /*10b30*/  @!P3 FMUL R14, R14, R14 ;  /* 0x0000000e0e0eb220 */ /* 0x004fe20000400000 */
[----:B------:R-:W-:-:S02]  /*10b40*/  F2FP.F16.F32.PACK_AB R83, R117, R116 ;  /* 0x000000747553723e */ /* 0x000fc400000000ff */
[----:B------:R-:W-:Y:S02]  /*10b50*/  F2FP.F16.F32.PACK_AB R84, R119, R118 ;  /* 0x000000767754723e */ /* 0x000fe400000000ff */
[----:B------:R1:W-:Y:S01]  /*10b60*/  STL [R1+0x70], R14 ;  /* 0x0000700e01007387 */ /* 0x0003e20000100800 */
[----:B----4-:R-:W-:Y:S01]  /*10b70*/  F2FP.F16.F32.PACK_AB R46, R46, R5 ;  /* 0x000000052e2e723e */ /* 0x010fe200000000ff */
[----:B------:R-:W2:Y:S01]  /*10b80*/  MUFU.EX2 R13, R87 ;  /* 0x00000057000d7308 */ /* 0x000ea20000000800 */
[----:B-----5:R-:W-:Y:S01]  /*10b90*/  @!P2 FMUL R15, R15, R15 ;  /* 0x0000000f0f0fa220 */ /* 0x020fe20000400000 */
[----:B------:R-:W-:Y:S02]  /*10ba0*/  F2FP.F16.F32.PACK_AB R85, R121, R120 ;  /* 0x000000787955723e */ /* 0x000fe400000000ff */
[----:B------:R-:W-:Y:S02]  /*10bb0*/  F2FP.F16.F32.PACK_AB R47, R4, R7 ;  /* 0x00000007042f723e */ /* 0x000fe400000000ff */
[----:B------:R1:W-:Y:S01]  /*10bc0*/  STL [R1+0x74], R15 ;  /* 0x0000740f01007387 */ /* 0x0003e20000100800 */
[----:B------:R-:W-:Y:S01]  /*10bd0*/  F2FP.F16.F32.PACK_AB R48, R6, R9 ;  /* 0x000000090630723e */ /* 0x000fe200000000ff */
[----:B---3--:R-:W-:Y:S01]  /*10be0*/  @!P1 FMUL R12, R12, R12 ;  /* 0x0000000c0c0c9220 */ /* 0x008fe20000400000 */
[----:B------:R-:W-:-:S02]  /*10bf0*/  F2FP.F16.F32.PACK_AB R86, R123, R122 ;  /* 0x0000007a7b56723e */ /* 0x000fc400000000ff */
[----:B------:R-:W-:Y:S02]  /*10c00*/  F2FP.F16.F32.PACK_AB R49, R8, R11 ;  /* 0x0000000b0831723e */ /* 0x000fe400000000ff */
[----:B------:R1:W-:Y:S01]  /*10c10*/  STL [R1+0x68], R12 ;  /* 0x0000680c01007387 */ /* 0x0003e20000100800 */
[----:B------:R-:W-:Y:S01]  /*10c20*/  F2FP.F16.F32.PACK_AB R50, R10, R157 ;  /* 0x0000009d0a32723e */ /* 0x000fe200000000ff */
[----:B--2---:R-:W-:Y:S01]  /*10c30*/  @!P0 FMUL R13, R13, R13 ;  /* 0x0000000d0d0d8220 */ /* 0x004fe20000400000 */
[----:B------:R-:W-:Y:S02]  /*10c40*/  F2FP.F16.F32.PACK_AB R87, R151, R150 ;  /* 0x000000969757723e */ /* 0x000fe400000000ff */
[----:B------:R-:W-:Y:S02]  /*10c50*/  F2FP.F16.F32.PACK_AB R51, R21, R20 ;  /* 0x000000141533723e */ /* 0x000fe400000000ff */
[----:B------:R1:W-:Y:S01]  /*10c60*/  STL [R1+0x6c], R13 ;  /* 0x00006c0d01007387 */ /* 0x0003e20000100800 */
[----:B------:R-:W-:-:S02]  /*10c70*/  F2FP.F16.F32.PACK_AB R52, R15, R14 ;  /* 0x0000000e0f34723e */ /* 0x000fc400000000ff */
[----:B------:R-:W-:Y:S01]  /*10c80*/  F2FP.F16.F32.PACK_AB R53, R13, R12 ;  /* 0x0000000c0d35723e */ /* 0x000fe200000000ff */
[----:B------:R-:W-:Y:S06]  /*10c90*/  @!P6 BRA `(.L_x_245) ;  /* 0x000000000040e947 */ /* 0x000fec0003800000 */
[----:B-1----:R-:W-:Y:S01]  /*10ca0*/  MOV R14, 0x8 ;  /* 0x00000008000e7802 */ /* 0x002fe20000000f00 */
[----:B------:R-:W1:Y:S01]  /*10cb0*/  LDCU.64 UR6, c[0x4][0xb0] ;  /* 0x01001600ff0677ac */ /* 0x000e620008000a00 */
[----:B------:R-:W-:Y:S02]  /*10cc0*/  HFMA2 R12, -RZ, RZ, 0, 5.9604644775390625e-08 ;  /* 0x00000001ff0c7431 */ /* 0x000fe400000001ff */
[----:B------:R-:W-:Y:S01]  /*10cd0*/  IMAD.MOV.U32 R8, RZ, RZ, 0x1be ;  /* 0x000001beff087424 */ /* 0x000fe200078e00ff */
[----:B------:R-:W2:Y:S01]  /*10ce0*/  LDCU.64 UR4, c[0x4][0xb8] ;  /* 0x01001700ff0477ac */ /* 0x000ea20008000a00 */
[----:B------:R-:W3:Y:S01]  /*10cf0*/  LDC.64 R14, c[0x4][R14] ;  /* 0x010000000e0e7b82 */ /* 0x000ee20000000a00 */
[----:B------:R-:W-:Y:S01]  /*10d00*/  IMAD.MOV.U32 R13, RZ, RZ, RZ ;  /* 0x000000ffff0d7224 */ /* 0x000fe200078e00ff */
[----:B------:R-:W4:Y:S01]  /*10d10*/  LDCU.64 UR8, c[0x4][0x20] ;  /* 0x01000400ff0877ac */ /* 0x000f220008000a00 */
[----:B-1----:R-:W-:Y:S01]  /*10d20*/  IMAD.U32 R4, RZ, RZ, UR6 ;  /* 0x00000006ff047e24 */ /* 0x002fe2000f8e00ff */
[----:B------:R-:W-:Y:S01]  /*10d30*/  MOV R5, UR7 ;  /* 0x0000000700057c02 */ /* 0x000fe20008000f00 */
[----:B--2---:R-:W-:Y:S01]  /*10d40*/  IMAD.U32 R6, RZ, RZ, UR4 ;  /* 0x00000004ff067e24 */ /* 0x004fe2000f8e00ff */
[----:B------:R-:W-:Y:S01]  /*10d50*/  MOV R7, UR5 ;  /* 0x0000000500077c02 */ /* 0x000fe20008000f00 */
[----:B----4-:R-:W-:Y:S01]  /*10d60*/  IMAD.U32 R10, RZ, RZ, UR8 ;  /* 0x00000008ff0a7e24 */ /* 0x010fe2000f8e00ff */
[----:B------:R-:W-:-:S02]  /*10d70*/  MOV R11, UR9 ;  /* 0x00000009000b7c02 */ /* 0x000fc40008000f00 */
[----:B------:R-:W-:-:S07]  /*10d80*/  LEPC R20, `(.L_x_245) ;  /* 0x000000001014794e */ /* 0x000fce0000000000 */
[----:B---3--:R-:W-:Y:S05]  /*10d90*/  CALL.ABS.NOINC R14 ;  /* 0x000000000e007343 */ /* 0x008fea0003c00000 */
.L_x_245:
[C---:B------:R-:W-:Y:S01]  /*10da0*/  FSETP.NEU.AND P0, PT, R17.reuse, -INF , PT ;  /* 0xff8000001100780b */ /* 0x040fe20003f0d000 */
[----:B-1----:R-:W1:Y:S01]  /*10db0*/  S2R R157, SR_TID.X ;  /* 0x00000000009d7919 */ /* 0x002e620000002100 */
[----:B------:R-:W-:Y:S05]  /*10dc0*/  WARPSYNC.ALL ;  /* 0x0000000000007948 */ /* 0x000fea0003800000 */
[----:B------:R-:W-:Y:S01]  /*10dd0*/  FSEL R0, R17, RZ, P0 ;  /* 0x000000ff11007208 */ /* 0x000fe20000000000 */
[----:B------:R-:W-:Y:S01]  /*10de0*/  UIADD3 UR4, UPT, UPT, UR40, 0x20, URZ ;  /* 0x0000002028047890 */ /* 0x000fe2000fffe0ff */
[----:B------:R2:W-:Y:S03]  /*10df0*/  STTM.x32 tmem[UR40], R56 ;  /* 0x00000038000079ed */ /* 0x0005e600082c0028 */
[----:B------:R-:W-:Y:S01]  /*10e00*/  FMUL R0, R0, -UR37 ;  /* 0x8000002500007c20 */ /* 0x000fe20008400000 */
[----:B------:R-:W-:-:S03]  /*10e10*/  USHF.R.U32.HI UR4, URZ, 0x15, UR4 ;  /* 0x00000015ff047899 */ /* 0x000fc60008011604 */
[--C-:B------:R-:W-:Y:S02]  /*10e20*/  FFMA2 R88, R88.F32x2.HI_LO, UR37.F32, R0.reuse.F32 ;  /* 0x0000002558587c49 */ /* 0x100fe40009200000 */
[----:B------:R-:W-:Y:S01]  /*10e30*/  FFMA2 R90, R90.F32x2.HI_LO, UR37.F32, R0.F32 ;  /* 0x000000255a5a7c49 */ /* 0x000fe20009200000 */
[----:B------:R-:W-:Y:S02]  /*10e40*/  MOV R3, UR4 ;  /* 0x0000000400037c02 */ /* 0x000fe40008000f00 */
[----:B------:R-:W-:Y:S02]  /*10e50*/  FSETP.GEU.AND P4, PT, R88, -126, PT ;  /* 0xc2fc00005800780b */ /* 0x000fe40003f8e000 */
[----:B------:R-:W-:Y:S02]  /*10e60*/  FSETP.GEU.AND P3, PT, R89, -126, PT ;  /* 0xc2fc00005900780b */ /* 0x000fe40003f6e000 */
[----:B------:R-:W-:Y:S02]  /*10e70*/  FSETP.GEU.AND P2, PT, R90, -126, PT ;  /* 0xc2fc00005a00780b */ /* 0x000fe40003f4e000 */
[----:B------:R-:W-:-:S07]  /*10e80*/  FSETP.GEU.AND P1, PT, R91, -126, PT ;  /* 0xc2fc00005b00780b */ /* 0x000fce0003f2e000 */
[----:B------:R-:W-:Y:S02]  /*10e90*/  @!P4 FMUL R88, R88, 0.5 ;  /* 0x3f0000005858c820 */ /* 0x000fe40000400000 */
[----:B------:R-:W-:Y:S02]  /*10ea0*/  @!P3 FMUL R89, R89, 0.5 ;  /* 0x3f0000005959b820 */ /* 0x000fe40000400000 */
[----:B------:R-:W-:Y:S02]  /*10eb0*/  @!P2 FMUL R90, R90, 0.5 ;  /* 0x3f0000005a5aa820 */ /* 0x000fe40000400000 */
[----:B------:R-:W-:Y:S01]  /*10ec0*/  @!P1 FMUL R91, R91, 0.5 ;  /* 0x3f0000005b5b9820 */ /* 0x000fe20000400000 */
[----:B--2---:R-:W2:Y:S01]  /*10ed0*/  MUFU.EX2 R58, R88 ;  /* 0x00000058003a7308 */ /* 0x004ea20000000800 */
[----:B-1----:R-:W-:-:S04]  /*10ee0*/  SHF.R.U32.HI R60, RZ, 0x5, R157 ;  /* 0x00000005ff3c7819 */ /* 0x002fc8000001169d */
[----:B------:R-:W-:-:S03]  /*10ef0*/  LOP3.LUT P0, RZ, R3, 0x3, R60, 0x48, !PT ;  /* 0x0000000303ff7812 */ /* 0x000fc6000780483c */
[----:B------:R-:W1:Y:S08]  /*10f00*/  MUFU.EX2 R59, R89 ;  /* 0x00000059003b7308 */ /* 0x000e700000000800 */
[----:B------:R-:W3:Y:S01]  /*10f10*/  MUFU.EX2 R56, R90 ;  /* 0x0000005a00387308 */ /* 0x000ee20000000800 */
[----:B--2---:R-:W-:-:S07]  /*10f20*/  @!P4 FMUL R58, R58, R58 ;  /* 0x0000003a3a3ac220 */ /* 0x004fce0000400000 */
[----:B------:R-:W2:Y:S01]  /*10f30*/  MUFU.EX2 R57, R91 ;  /* 0x0000005b00397308 */ /* 0x000ea20000000800 */
[----:B-1----:R-:W-:-:S05]  /*10f40*/  @!P3 FMUL R59, R59, R59 ;  /* 0x0000003b3b3bb220 */ /* 0x002fca0000400000 */
[----:B------:R-:W-:Y:S01]  /*10f50*/  F2FP.F16.F32.PACK_AB R54, R59, R58 ;  /* 0x0000003a3b36723e */ /* 0x000fe200000000ff */
[----:B---3--:R-:W-:Y:S01]  /*10f60*/  @!P2 FMUL R56, R56, R56 ;  /* 0x000000383838a220 */ /* 0x008fe20000400000 */
[----:B--2---:R-:W-:-:S05]  /*10f70*/  @!P1 FMUL R57, R57, R57 ;  /* 0x0000003939399220 */ /* 0x004fca0000400000 */
[----:B------:R-:W-:Y:S01]  /*10f80*/  F2FP.F16.F32.PACK_AB R55, R57, R56 ;  /* 0x000000383937723e */ /* 0x000fe200000000ff */
[----:B------:R-:W-:Y:S06]  /*10f90*/  @!P0 BRA `(.L_x_246) ;  /* 0x0000000000408947 */ /* 0x000fec0003800000 */
[----:B------:R-:W-:Y:S01]  /*10fa0*/  MOV R14, 0x8 ;  /* 0x00000008000e7802 */ /* 0x000fe20000000f00 */
        /* <DEDUP_REMOVED lines=15> */
.L_x_246:
[----:B------:R-:W-:-:S04]  /*110a0*/  UISETP.NE.AND UP0, UPT, UR51, URZ, UPT ;  /* 0x000000ff3300728c */ /* 0x000fc8000bf05270 */
[----:B------:R-:W-:-:S06]  /*110b0*/  USEL UR4, UR44, UR43, UP0 ;  /* 0x0000002b2c047287 */ /* 0x000fcc0008000000 */
[----:B------:R-:W-:Y:S01]  /*110c0*/  MOV R0, UR4 ;  /* 0x0000000400007c02 */ /* 0x000fe20008000f00 */
[----:B------:R-:W-:Y:S05]  /*110d0*/  WARPSYNC.ALL ;  /* 0x0000000000007948 */ /* 0x000fea0003800000 */
[----:B------:R-:W-:Y:S01]  /*110e0*/  ISETP.GT.U32.AND P1, PT, R0, 0x1, PT ;  /* 0x000000010000780c */ /* 0x000fe20003f24070 */
[----:B------:R1:W-:Y:S01]  /*110f0*/  STTM.x32 tmem[UR40+0x20], R24 ;  /* 0x00002018000079ed */ /* 0x0003e200082c0028 */
[----:B------:R-:W2:Y:S11]  /*11100*/  FENCE.VIEW.ASYNC.T ;  /* 0x00000000000073c6 */ /* 0x000eb60000000200 */
[----:B------:R-:W-:Y:S05]  /*11110*/  @P1 BRA `(.L_x_247) ;  /* 0x0000000000081947 */ /* 0x000fea0003800000 */
[----:B------:R-:W-:Y:S05]  /*11120*/  BPT.TRAP 0x1 ;  /* 0x000000040000795c */ /* 0x000fea0000300000 */
[----:B------:R-:W-:Y:S05]  /*11130*/  BPT.TRAP 0x1 ;  /* 0x000000040000795c */ /* 0x000fea0000300000 */
.L_x_247:
[----:B------:R-:W3:Y:S01]  /*11140*/  S2UR UR5, SR_CgaCtaId ;  /* 0x00000000000579c3 */ /* 0x000ee20000008800 */
[----:B------:R-:W-:Y:S01]  /*11150*/  UISETP.NE.AND UP0, UPT, UR51, URZ, UPT ;  /* 0x000000ff3300728c */ /* 0x000fe2000bf05270 */
[----:B------:R-:W-:Y:S02]  /*11160*/  UMOV UR4, 0x400 ;  /* 0x0000040000047882 */ /* 0x000fe40000000000 */
[----:B---3--:R-:W-:-:S04]  /*11170*/  ULEA UR4, UR5, UR4, 0x18 ;  /* 0x0000000405047291 */ /* 0x008fc8000f8ec0ff */
[----:B------:R-:W-:-:S04]  /*11180*/  UIADD3 UR6, UPT, UPT, UR4, 0x14068, URZ ;  /* 0x0001406804067890 */ /* 0x000fc8000fffe0ff */
[----:B------:R-:W-:-:S04]  /*11190*/  @UP0 UIADD3 UR6, UPT, UPT, UR4, 0x14058, URZ ;  /* 0x0001405804060890 */ /* 0x000fc8000fffe0ff */
[----:B------:R-:W-:Y:S02]  /*111a0*/  UPRMT UR6, UR5, 0x654, UR6 ;  /* 0x0000065405067896 */ /* 0x000fe40008000006 */
[----:B------:R-:W-:-:S04]  /*111b0*/  USEL UR5, UR48, UR47, UP0 ;  /* 0x0000002f30057287 */ /* 0x000fc80008000000 */
[----:B------:R-:W-:-:S03]  /*111c0*/  ULOP3.LUT UR5, UR5, 0x1, URZ, 0x3c, !UPT ;  /* 0x0000000105057892 */ /* 0x000fc6000f8e3cff */
[----:B--2---:R-:W-:Y:S01]  /*111d0*/  SYNCS.ARRIVE.TRANS64.RED.A1T0 RZ, [UR6], RZ ;  /* 0x000000ffffff79a7 */ /* 0x004fe20008100406 */
[----:B------:R-:W-:Y:S02]  /*111e0*/  USEL UR48, UR5, UR48, UP0 ;  /* 0x0000003005307287 */ /* 0x000fe40008000000 */
[----:B------:R-:W-:Y:S02]  /*111f0*/  USEL UR47, UR47, UR5, UP0 ;  /* 0x000000052f2f7287 */ /* 0x000fe40008000000 */
[----:B------:R-:W-:-:S09]  /*11200*/  UISETP.NE.AND UP0, UPT, UR41, URZ, UPT ;  /* 0x000000ff2900728c */ /* 0x000fd2000bf05270 */
[----:B------:R-:W-:Y:S05]  /*11210*/  BRA.U UP0, `(.L_x_248) ;  /* 0x0000000100047547 */ /* 0x000fea000b800000 */
[----:B------:R-:W-:Y:S05]  /*11220*/  BPT.TRAP 0x1 ;  /* 0x000000040000795c */ /* 0x000fea0000300000 */
.L_x_248:
[----:B------:R-:W-:Y:S01]  /*11230*/  UISETP.NE.AND UP0, UPT, UR51, URZ, UPT ;  /* 0x000000ff3300728c */ /* 0x000fe2000bf05270 */
[----:B------:R-:W-:Y:S01]  /*11240*/  MOV R0, UR39 ;  /* 0x0000002700007c02 */ /* 0x000fe20008000f00 */
[----:B------:R-:W-:Y:S01]  /*11250*/  UIADD3 UR6, UPT, UPT, UR4, 0x14078, URZ ;  /* 0x0001407804067890 */ /* 0x000fe2000fffe0ff */
[----:B------:R-:W-:Y:S01]  /*11260*/  FADD2 R22, R22.F32x2.HI_LO, RZ.F32 ;  /* 0x000000ff1616724b */ /* 0x000fe20000200000 */
[----:B------:R-:W-:Y:S01]  /*11270*/  FSETP.NEU.AND P0, PT, R17, -INF , PT ;  /* 0xff8000001100780b */ /* 0x000fe20003f0d000 */
[----:B------:R-:W-:Y:S01]  /*11280*/  FADD2 R124, R124.F32x2.HI_LO, RZ.F32 ;  /* 0x000000ff7c7c724b */ /* 0x000fe20000200000 */
[----:B------:R-:W-:Y:S01]  /*11290*/  SHF.L.U32 R0, R0, 0x1f, RZ ;  /* 0x0000001f00007819 */ /* 0x000fe200000006ff */
[----:B------:R-:W-:Y:S01]  /*112a0*/  FADD2 R22, R22.F32x2.HI_LO, R130.F32x2.HI_LO ;  /* 0x000000821616724b */ /* 0x000fe20000000000 */
[----:B------:R-:W-:Y:S01]  /*112b0*/  FSEL R3, R17, RZ, P0 ;  /* 0x000000ff11037208 */ /* 0x000fe20000000000 */
[----:B------:R-:W-:Y:S02]  /*112c0*/  FADD2 R126, R126.F32x2.HI_LO, RZ.F32 ;  /* 0x000000ff7e7e724b */ /* 0x000fe40000200000 */
[----:B------:R-:W-:Y:S01]  /*112d0*/  @!UP0 UIADD3 UR6, UPT, UPT, UR4, 0x14088, URZ ;  /* 0x0001408804068890 */ /* 0x000fe2000fffe0ff */
[----:B------:R-:W-:Y:S01]  /*112e0*/  FADD2 R124, R124.F32x2.HI_LO, R132.F32x2.HI_LO ;  /* 0x000000847c7c724b */ /* 0x000fe20000000000 */
[----:B------:R-:W-:Y:S01]  /*112f0*/  FSETP.NEU.AND P0, PT, R156, R3, PT ;  /* 0x000000039c00720b */ /* 0x000fe20003f0d000 */
[----:B------:R-:W-:-:S02]  /*11300*/  FADD2 R126, R126.F32x2.HI_LO, R134.F32x2.HI_LO ;  /* 0x000000867e7e724b */ /* 0x000fc40000000000 */
[----:B------:R-:W-:Y:S02]  /*11310*/  FADD2 R22, R22.F32x2.HI_LO, R138.F32x2.HI_LO ;  /* 0x0000008a1616724b */ /* 0x000fe40000000000 */
[----:B------:R-:W-:Y:S02]  /*11320*/  FADD2 R124, R124.F32x2.HI_LO, R140.F32x2.HI_LO ;  /* 0x0000008c7c7c724b */ /* 0x000fe40000000000 */
[----:B------:R-:W2:Y:S01]  /*11330*/  SYNCS.PHASECHK.TRANS64.TRYWAIT P2, [UR6], R0 ;  /* 0x00000000ff0075a7 */ /* 0x000ea20008041106 */
[----:B------:R-:W-:Y:S02]  /*11340*/  FADD2 R126, R126.F32x2.HI_LO, R142.F32x2.HI_LO ;  /* 0x0000008e7e7e724b */ /* 0x000fe40000000000 */
[----:B------:R-:W-:Y:S02]  /*11350*/  FADD2 R22, R22.F32x2.HI_LO, R146.F32x2.HI_LO ;  /* 0x000000921616724b */ /* 0x000fe40000000000 */
[----:B------:R-:W-:Y:S02]  /*11360*/  FADD2 R124, R124.F32x2.HI_LO, R148.F32x2.HI_LO ;  /* 0x000000947c7c724b */ /* 0x000fe40000000000 */
[----:B------:R-:W-:-:S02]  /*11370*/  FADD2 R126, R126.F32x2.HI_LO, R92.F32x2.HI_LO ;  /* 0x0000005c7e7e724b */ /* 0x000fc40000000000 */
[----:B------:R-:W-:Y:S02]  /*11380*/  FADD2 R22, R22.F32x2.HI_LO, R96.F32x2.HI_LO ;  /* 0x000000601616724b */ /* 0x000fe40000000000 */
[----:B------:R-:W-:Y:S02]  /*11390*/  FADD2 R124, R124.F32x2.HI_LO, R98.F32x2.HI_LO ;  /* 0x000000627c7c724b */ /* 0x000fe40000000000 */
[----:B------:R-:W-:Y:S02]  /*113a0*/  FADD2 R126, R126.F32x2.HI_LO, R100.F32x2.HI_LO ;  /* 0x000000647e7e724b */ /* 0x000fe40000000000 */
[----:B------:R-:W-:Y:S01]  /*113b0*/  FADD2 R22, R22.F32x2.HI_LO, R104.F32x2.HI_LO ;  /* 0x000000681616724b */ /* 0x000fe20000000000 */
[----:B--2---:R-:W-:Y:S06]  /*113c0*/  @!P2 BRA `(.L_x_249) ;  /* 0x000000980084a947 */ /* 0x004fec0003800000 */
.L_x_420:
[----:B------:R-:W-:Y:S01]  /*113d0*/  BSSY.RECONVERGENT B0, `(.L_x_250) ;  /* 0x000000a000007945 */ /* 0x000fe20003800200 */
[----:B--2---:R-:W-:-:S03]  /*113e0*/  MOV R5, 0x3f000000 ;  /* 0x3f00000000057802 */ /* 0x004fc60000000f00 */
[----:B------:R-:W-:Y:S05]  /*113f0*/  @!P0 BRA `(.L_x_251) ;  /* 0x00000000001c8947 */ /* 0x000fea0003800000 */
[----:B------:R-:W-:-:S04]  /*11400*/  FADD R0, -R3, R156 ;  /* 0x0000009c03007221 */ /* 0x000fc80000000100 */
[----:B------:R-:W-:-:S05]  /*11410*/  FMUL R0, R0, UR37 ;  /* 0x0000002500007c20 */ /* 0x000fca0008400000 */
[----:B------:R-:W-:-:S13]  /*11420*/  FSETP.GEU.AND P0, PT, R0, -126, PT ;  /* 0xc2fc00000000780b */ /* 0x000fda0003f0e000 */
[----:B------:R-:W-:-:S04]  /*11430*/  @!P0 FMUL R0, R0, 0.5 ;  /* 0x3f00000000008820 */ /* 0x000fc80000400000 */
[----:B------:R-:W2:Y:S02]  /*11440*/  MUFU.EX2 R5, R0 ;  /* 0x0000000000057308 */ /* 0x000ea40000000800 */
[----:B--2---:R-:W-:-:S04]  /*11450*/  @!P0 FMUL R5, R5, R5 ;  /* 0x0000000505058220 */ /* 0x004fc80000400000 */
[----:B------:R-:W-:Y:S02]  /*11460*/  FMUL R5, R5, 0.5 ;  /* 0x3f00000005057820 */ /* 0x000fe40000400000 */
.L_x_251:
[----:B------:R-:W-:Y:S05]  /*11470*/  BSYNC.RECONVERGENT B0 ;  /* 0x0000000000007941 */ /* 0x000fea0003800200 */
.L_x_250:
[----:B-1----:R-:W2:Y:S04]  /*11480*/  LDL.LU.64 R34, [R1+0x18] ;  /* 0x0000180001227983 */ /* 0x002ea80000300a00 */
[----:B------:R-:W3:Y:S04]  /*11490*/  LDL.LU.64 R32, [R1+0x20] ;  /* 0x0000200001207983 */ /* 0x000ee80000300a00 */
[----:B------:R-:W4:Y:S04]  /*114a0*/  LDL.LU.64 R30, [R1+0x30] ;  /* 0x00003000011e7983 */ /* 0x000f280000300a00 */
[----:B------:R-:W5:Y:S04]  /*114b0*/  LDL.LU.64 R28, [R1+0x38] ;  /* 0x00003800011c7983 */ /* 0x000f680000300a00 */
[----:B------:R-:W5:Y:S04]  /*114c0*/  LDL.LU.64 R26, [R1+0x40] ;  /* 0x00004000011a7983 */ /* 0x000f680000300a00 */
[----:B------:R-:W5:Y:S04]  /*114d0*/  LDL.LU.64 R14, [R1+0x28] ;  /* 0x00002800010e7983 */ /* 0x000f680000300a00 */
[----:B------:R-:W5:Y:S04]  /*114e0*/  LDL.LU.64 R24, [R1+0x50] ;  /* 0x0000500001187983 */ /* 0x000f680000300a00 */
[----:B------:R-:W5:Y:S04]  /*114f0*/  LDL.LU.64 R20, [R1+0x58] ;  /* 0x0000580001147983 */ /* 0x000f680000300a00 */
[----:B------:R-:W5:Y:S04]  /*11500*/  LDL.LU.64 R12, [R1+0x60] ;  /* 0x00006000010c7983 */ /* 0x000f680000300a00 */
[----:B------:R-:W5:Y:S04]  /*11510*/  LDL.LU.64 R8, [R1+0x48] ;  /* 0x0000480001087983 */ /* 0x000f680000300a00 */
[----:B------:R-:W5:Y:S04]  /*11520*/  LDL.LU.64 R10, [R1+0x68] ;  /* 0x00006800010a7983 */ /* 0x000f680000300a00 */
[----:B------:R-:W5:Y:S01]  /*11530*/  LDL.LU.64 R6, [R1+0x70] ;  /* 0x0000700001067983 */ /* 0x000f620000300a00 */
[----:B------:R-:W-:-:S04]  /*11540*/  FMUL R16, R5, R16 ;  /* 0x0000001005107220 */ /* 0x000fc80000400000 */
[----:B------:R-:W-:-:S04]  /*11550*/  FADD2 R18, R16.F32, R18.F32x2.HI_LO ;  /* 0x000000121012724b */ /* 0x000fc80000040000 */
[----:B------:R-:W-:-:S04]  /*11560*/  FADD2 R18, R18.F32x2.HI_LO, R128.F32x2.HI_LO ;  /* 0x000000801212724b */ /* 0x000fc80000000000 */
[----:B------:R-:W-:-:S04]  /*11570*/  FADD2 R18, R18.F32x2.HI_LO, R136.F32x2.HI_LO ;  /* 0x000000881212724b */ /* 0x000fc80000000000 */
[----:B------:R-:W-:-:S04]  /*11580*/  FADD2 R18, R18.F32x2.HI_LO, R144.F32x2.HI_LO ;  /* 0x000000901212724b */ /* 0x000fc80000000000 */
[----:B------:R-:W-:Y:S02]  /*11590*/  FADD2 R18, R18.F32x2.HI_LO, R94.F32x2.HI_LO ;  /* 0x0000005e1212724b */ /* 0x000fe40000000000 */
[----:B------:R-:W-:Y:S02]  /*115a0*/  FADD2 R124, R124.F32x2.HI_LO, R106.F32x2.HI_LO ;  /* 0x0000006a7c7c724b */ /* 0x000fe40000000000 */
[----:B------:R-:W-:Y:S02]  /*115b0*/  FADD2 R126, R126.F32x2.HI_LO, R108.F32x2.HI_LO ;  /* 0x0000006c7e7e724b */ /* 0x000fe40000000000 */
[----:B------:R-:W-:Y:S02]  /*115c0*/  FADD2 R18, R18.F32x2.HI_LO, R102.F32x2.HI_LO ;  /* 0x000000661212724b */ /* 0x000fe40000000000 */
[----:B------:R-:W-:Y:S02]  /*115d0*/  FADD2 R22, R22.F32x2.HI_LO, R112.F32x2.HI_LO ;  /* 0x000000701616724b */ /* 0x000fe40000000000 */
[----:B------:R-:W-:-:S02]  /*115e0*/  FADD2 R124, R124.F32x2.HI_LO, R114.F32x2.HI_LO ;  /* 0x000000727c7c724b */ /* 0x000fc40000000000 */
        /* <DEDUP_REMOVED lines=23> */
[----:B------:R-:W-:Y:S01]  /*11760*/  FADD2 R18, R18.F32x2.HI_LO, R186.F32x2.HI_LO ;  /* 0x000000ba1212724b */ /* 0x000fe20000000000 */
[----:B------:R-:W-:Y:S01]  /*11770*/  ULOP3.LUT UP0, URZ, UR45, 0x7f, UR36, 0xf8, !UPT ;  /* 0x0000007f2dff7892 */ /* 0x000fe2000f80f824 */
[----:B--2---:R-:W-:-:S02]  /*11780*/  FADD2 R124, R124.F32x2.HI_LO, R34.F32x2.HI_LO ;  /* 0x000000227c7c724b */ /* 0x004fc40000000000 */
[----:B---3--:R-:W-:Y:S02]  /*11790*/  FADD2 R126, R126.F32x2.HI_LO, R32.F32x2.HI_LO ;  /* 0x000000207e7e724b */ /* 0x008fe40000000000 */
[----:B----4-:R-:W-:Y:S02]  /*117a0*/  FADD2 R22, R22.F32x2.HI_LO, R30.F32x2.HI_LO ;  /* 0x0000001e1616724b */ /* 0x010fe40000000000 */
[----:B-----5:R-:W-:Y:S02]  /*117b0*/  FADD2 R124, R124.F32x2.HI_LO, R28.F32x2.HI_LO ;  /* 0x0000001c7c7c724b */ /* 0x020fe40000000000 */
        /* <DEDUP_REMOVED lines=11> */
[----:B------:R-:W-:-:S04]  /*11870*/  FADD2 R18, R18.F32x2.HI_LO, R22.F32x2.HI_LO ;  /* 0x000000161212724b */ /* 0x000fc80000000000 */
[----:B------:R-:W-:-:S04]  /*11880*/  FADD2 R18, R18.F32x2.HI_LO, R124.F32x2.HI_LO ;  /* 0x0000007c1212724b */ /* 0x000fc80000000000 */
[----:B------:R-:W-:Y:S01]  /*11890*/  FADD R16, R18, R19 ;  /* 0x0000001312107221 */ /* 0x000fe20000000000 */
[----:B------:R-:W-:Y:S06]  /*118a0*/  BRA.U UP0, `(.L_x_252) ;  /* 0x0000000100907547 */ /* 0x000fec000b800000 */
[----:B------:R-:W-:Y:S05]  /*118b0*/  @P1 BRA `(.L_x_253) ;  /* 0x0000000000041947 */ /* 0x000fea0003800000 */
[----:B------:R-:W-:Y:S05]  /*118c0*/  BPT.TRAP 0x1 ;  /* 0x000000040000795c */ /* 0x000fea0000300000 */
.L_x_253:
[----:B------:R-:W-:Y:S01]  /*118d0*/  UISETP.NE.AND UP0, UPT, UR51, URZ, UPT ;  /* 0x000000ff3300728c */ /* 0x000fe2000bf05270 */
[----:B------:R-:W-:Y:S01]  /*118e0*/  IMAD.U32 R0, RZ, RZ, UR5 ;  /* 0x00000005ff007e24 */ /* 0x000fe2000f8e00ff */
[----:B------:R-:W-:Y:S01]  /*118f0*/  UIADD3 UR6, UPT, UPT, UR4, 0x14060, URZ ;  /* 0x0001406004067890 */ /* 0x000fe2000fffe0ff */
[----:B------:R-:W-:Y:S01]  /*11900*/  IMAD.U32 R18, R157, 0x10000, RZ ;  /* 0x000100009d127824 */ /* 0x000fe200078e00ff */
[----:B------:R-:W-:Y:S02]  /*11910*/  LOP3.LUT R60, R60, 0x3, RZ, 0xc0, !PT ;  /* 0x000000033c3c7812 */ /* 0x000fe400078ec0ff */
[----:B------:R-:W-:Y:S02]  /*11920*/  SHF.L.U32 R0, R0, 0x1f, RZ ;  /* 0x0000001f00007819 */ /* 0x000fe400000006ff */
[----:B------:R-:W-:-:S03]  /*11930*/  LOP3.LUT R18, R18, 0x600000, RZ, 0xc0, !PT ;  /* 0x0060000012127812 */ /* 0x000fc600078ec0ff */
[----:B------:R-:W-:Y:S01]  /*11940*/  @UP0 UIADD3 UR6, UPT, UPT, UR4, 0x14050, URZ ;  /* 0x0001405004060890 */ /* 0x000fe2000fffe0ff */
[----:B------:R-:W-:Y:S01]  /*11950*/  SHF.R.U32.HI R3, RZ, 0x15, R18 ;  /* 0x00000015ff037819 */ /* 0x000fe20000011612 */
[----:B------:R-:W-:-:S03]  /*11960*/  USEL UR4, URZ, 0x80, UP0 ;  /* 0x00000080ff047887 */ /* 0x000fc60008000000 */
[----:B------:R-:W-:-:S03]  /*11970*/  ISETP.NE.AND P0, PT, R60, R3, PT ;  /* 0x000000033c00720c */ /* 0x000fc60003f05270 */
[----:B------:R-:W-:Y:S01]  /*11980*/  LOP3.LUT R18, R18, UR4, RZ, 0xfc, !PT ;  /* 0x0000000412127c12 */ /* 0x000fe2000f8efcff */
[----:B------:R-:W1:Y:S02]  /*11990*/  SYNCS.PHASECHK.TRANS64.TRYWAIT P1, [UR6], R0 ;  /* 0x00000000ff0075a7 */ /* 0x000e640008021106 */
[----:B-1----:R-:W-:Y:S07]  /*119a0*/  @!P1 BRA `(.L_x_254) ;  /* 0x0000009400249947 */ /* 0x002fee0003800000 */
.L_x_422:
        /* <DEDUP_REMOVED lines=17> */
.L_x_255:
[----:B------:R-:W-:Y:S05]  /*11ac0*/  WARPSYNC.ALL ;  /* 0x0000000000007948 */ /* 0x000fea0003800000 */
[----:B------:R-:W-:-:S13]  /*11ad0*/  R2UR UR4, R18 ;  /* 0x00000000120472ca */ /* 0x000fda00000e0000 */
[----:B------:R2:W-:Y:S02]  /*11ae0*/  STTM.x2 tmem[UR4], R16 ;  /* 0x00000010000079ed */ /* 0x0005e400080c0004 */
.L_x_252:
[----:B------:R-:W-:Y:S01]  /*11af0*/  UIADD3 UR4, UPT, UPT, UR45, 0x1, URZ ;  /* 0x000000012d047890 */ /* 0x000fe2000fffe0ff */
[----:B------:R-:W-:Y:S01]  /*11b00*/  MOV R156, R17 ;  /* 0x00000011009c7202 */ /* 0x000fe20000000f00 */
[----:B------:R-:W-:Y:S02]  /*11b10*/  UIADD3 UR45, UPT, UPT, UR45, -0x1, URZ ;  /* 0xffffffff2d2d7890 */ /* 0x000fe4000fffe0ff */
[----:B------:R-:W-:-:S09]  /*11b20*/  UISETP.GT.U32.AND UP0, UPT, UR4, 0x1, UPT ;  /* 0x000000010400788c */ /* 0x000fd2000bf04070 */
[----:B------:R-:W-:Y:S05]  /*11b30*/  BRA.U UP0, `(.L_x_256) ;  /* 0xffffffb900947547 */ /* 0x000fea000b83ffff */
.L_x_235:
[----:B------:R-:W3:Y:S02]  /*11b40*/  LDCU UR4, c[0x0][0x384] ;  /* 0x00007080ff0477ac */ /* 0x000ee40008000800 */
[----:B---3--:R-:W-:-:S09]  /*11b50*/  ULOP3.LUT UP0, URZ, UR4, 0x7f, URZ, 0xc0, !UPT ;  /* 0x0000007f04ff7892 */ /* 0x008fd2000f80c0ff */
[----:B------:R-:W-:Y:S05]  /*11b60*/  BRA.U !UP0, `(.L_x_257) ;  /* 0x0000005d08787547 */ /* 0x000fea000b800000 */
[----:B-1----:R-:W1:Y:S01]  /*11b70*/  S2R R0, SR_TID.X ;  /* 0x0000000000007919 */ /* 0x002e620000002100 */
[----:B------:R-:W-:Y:S01]  /*11b80*/  UISETP.NE.AND UP0, UPT, UR51, URZ, UPT ;  /* 0x000000ff3300728c */ /* 0x000fe2000bf05270 */
[----:B------:R-:W-:-:S03]  /*11b90*/  UMOV UR4, 0x20 ;  /* 0x0000002000047882 */ /* 0x000fc60000000000 */
[----:B------:R-:W-:Y:S02]  /*11ba0*/  USEL UR4, UR4, 0xa0, UP0 ;  /* 0x000000a004047887 */ /* 0x000fe40008000000 */
[----:B------:R-:W-:Y:S02]  /*11bb0*/  USEL UR5, URZ, 0x80, UP0 ;  /* 0x00000080ff057887 */ /* 0x000fe40008000000 */
[----:B------:R-:W-:Y:S01]  /*11bc0*/  USEL UR47, UR48, UR47, UP0 ;  /* 0x0000002f302f7287 */ /* 0x000fe20008000000 */
[----:B-1----:R-:W-:-:S05]  /*11bd0*/  IMAD.U32 R18, R0, 0x10000, RZ ;  /* 0x0001000000127824 */ /* 0x002fca00078e00ff */
[----:B------:R-:W-:-:S05]  /*11be0*/  LOP3.LUT R18, R18, 0x600000, RZ, 0xc0, !PT ;  /* 0x0060000012127812 */ /* 0x000fca00078ec0ff */
[C---:B------:R-:W-:Y:S01]  /*11bf0*/  VIADD R3, R18.reuse, UR4 ;  /* 0x0000000412037c36 */ /* 0x040fe20008000000 */
[----:B------:R-:W-:Y:S01]  /*11c00*/  USEL UR4, UR44, UR43, UP0 ;  /* 0x0000002b2c047287 */ /* 0x000fe20008000000 */
[----:B------:R-:W-:-:S03]  /*11c10*/  LOP3.LUT R18, R18, UR5, RZ, 0xfc, !PT ;  /* 0x0000000512127c12 */ /* 0x000fc6000f8efcff */
[----:B------:R-:W-:Y:S01]  /*11c20*/  UISETP.GT.U32.AND UP0, UPT, UR4, 0x1, UPT ;  /* 0x000000010400788c */ /* 0x000fe2000bf04070 */
[----:B------:R-:W1:Y:S02]  /*11c30*/  SHFL.IDX PT, R3, R3, RZ, 0x1f ;  /* 0x00001fff03037589 */ /* 0x000e6400000e0000 */
[----:B-1----:R-:W-:-:S06]  /*11c40*/  R2UR UR36, R3 ;  /* 0x00000000032472ca */ /* 0x002fcc00000e0000 */
[----:B------:R-:W-:Y:S09]  /*11c50*/  BRA.U UP0, `(.L_x_258) ;  /* 0x0000000100047547 */ /* 0x000ff2000b800000 */
[----:B------:R-:W-:Y:S05]  /*11c60*/  BPT.TRAP 0x1 ;  /* 0x000000040000795c */ /* 0x000fea0000300000 */
.L_x_258:
[----:B------:R-:W1:Y:S01]  /*11c70*/  S2UR UR38, SR_CgaCtaId ;  /* 0x00000000002679c3 */ /* 0x000e620000008800 */
[----:B------:R-:W-:Y:S01]  /*11c80*/  UISETP.NE.AND UP0, UPT, UR51, URZ, UPT ;  /* 0x000000ff3300728c */ /* 0x000fe2000bf05270 */
[----:B------:R-:W-:Y:S01]  /*11c90*/  IMAD.U32 R3, RZ, RZ, UR47 ;  /* 0x0000002fff037e24 */ /* 0x000fe2000f8e00ff */
[----:B------:R-:W-:Y:S01]  /*11ca0*/  UMOV UR37, 0x400 ;  /* 0x0000040000257882 */ /* 0x000fe20000000000 */
[----:B------:R-:W-:Y:S02]  /*11cb0*/  SHF.R.U32.HI R0, RZ, 0x5, R0 ;  /* 0x00000005ff007819 */ /* 0x000fe40000011600 */
[----:B------:R-:W-:Y:S02]  /*11cc0*/  SHF.R.U32.HI R22, RZ, 0x15, R18 ;  /* 0x00000015ff167819 */ /* 0x000fe40000011612 */
[----:B------:R-:W-:Y:S02]  /*11cd0*/  SHF.L.U32 R3, R3, 0x1f, RZ ;  /* 0x0000001f03037819 */ /* 0x000fe400000006ff */
[----:B------:R-:W-:-:S04]  /*11ce0*/  LOP3.LUT R19, R0, 0x3, RZ, 0xc0, !PT ;  /* 0x0000000300137812 */ /* 0x000fc800078ec0ff */
[----:B------:R-:W-:Y:S01]  /*11cf0*/  ISETP.NE.AND P0, PT, R19, R22, PT ;  /* 0x000000161300720c */ /* 0x000fe20003f05270 */
[----:B-1----:R-:W-:-:S04]  /*11d00*/  ULEA UR37, UR38, UR37, 0x18 ;  /* 0x0000002526257291 */ /* 0x002fc8000f8ec0ff */
[----:B------:R-:W-:Y:S02]  /*11d10*/  UIADD3 UR4, UPT, UPT, UR37, 0x14050, URZ ;  /* 0x0001405025047890 */ /* 0x000fe4000fffe0ff */
[----:B------:R-:W-:-:S09]  /*11d20*/  @!UP0 UIADD3 UR4, UPT, UPT, UR37, 0x14060, URZ ;  /* 0x0001406025048890 */ /* 0x000fd2000fffe0ff */
[----:B------:R-:W1:Y:S02]  /*11d30*/  SYNCS.PHASECHK.TRANS64.TRYWAIT P1, [UR4], R3 ;  /* 0x00000003ff0075a7 */ /* 0x000e640008021104 */
[----:B-1----:R-:W-:Y:S05]  /*11d40*/  @!P1 BRA `(.L_x_259) ;  /* 0x0000009000549947 */ /* 0x002fea0003800000 */
.L_x_424:
        /* <DEDUP_REMOVED lines=17> */
.L_x_260:
        /* <DEDUP_REMOVED lines=11> */
[----:B------:R-:W3:Y:S01]  /*11f10*/  LDCU.64 UR6, c[0x4][0xb8] ;  /* 0x01001700ff0677ac */ /* 0x000ee20008000a00 */
[----:B------:R-:W4:Y:S01]  /*11f20*/  LDC.64 R14, c[0x4][R14] ;  /* 0x010000000e0e7b82 */ /* 0x000f220000000a00 */
        /* <DEDUP_REMOVED lines=10> */
.L_x_261:
        /* <DEDUP_REMOVED lines=23> */
.L_x_262:
        /* <DEDUP_REMOVED lines=23> */
.L_x_263:
[----:B------:R-:W-:Y:S05]  /*122b0*/  WARPSYNC.ALL ;  /* 0x0000000000007948 */ /* 0x000fea0003800000 */
[----:B------:R-:W1:Y:S01]  /*122c0*/  LDCU UR5, c[0x0][0x384] ;  /* 0x00007080ff0577ac */ /* 0x000e620008000800 */
[----:B------:R-:W-:Y:S01]  /*122d0*/  VIADD R0, R2, 0x1 ;  /* 0x0000000102007836 */ /* 0x000fe20000000000 */
[----:B------:R-:W-:Y:S01]  /*122e0*/  R2UR UR4, R18 ;  /* 0x00000000120472ca */ /* 0x000fe200000e0000 */
[C---:B------:R-:W-:Y:S02]  /*122f0*/  VIADD R3, R2.reuse, 0x2 ;  /* 0x0000000202037836 */ /* 0x040fe40000000000 */
[----:B------:R-:W-:-:S10]  /*12300*/  VIADD R4, R2, 0x4 ;  /* 0x0000000402047836 */ /* 0x000fd40000000000 */
[----:B------:R-:W3:Y:S01]  /*12310*/  LDTM.x32 R120, tmem[UR4+0x60] ;  /* 0x00006004007879ee */ /* 0x000ee200082c0000 */
[----:B-1----:R-:W-:Y:S01]  /*12320*/  ISETP.GE.AND P4, PT, R0, UR5, PT ;  /* 0x0000000500007c0c */ /* 0x002fe2000bf86270 */
[C---:B------:R-:W-:Y:S01]  /*12330*/  VIADD R0, R2.reuse, 0x5 ;  /* 0x0000000502007836 */ /* 0x040fe20000000000 */
[----:B------:R-:W-:Y:S01]  /*12340*/  ISETP.GE.AND P3, PT, R3, UR5, PT ;  /* 0x0000000503007c0c */ /* 0x000fe2000bf66270 */
[C---:B------:R-:W-:Y:S01]  /*12350*/  VIADD R3, R2.reuse, 0x6 ;  /* 0x0000000602037836 */ /* 0x040fe20000000000 */
[----:B------:R-:W-:Y:S02]  /*12360*/  ISETP.GE.AND P5, PT, R2, UR5, PT ;  /* 0x0000000502007c0c */ /* 0x000fe4000bfa6270 */
[----:B------:R-:W-:Y:S01]  /*12370*/  ISETP.GE.AND P1, PT, R0, UR5, PT ;  /* 0x0000000500007c0c */ /* 0x000fe2000bf26270 */
[C---:B------:R-:W-:Y:S01]  /*12380*/  VIADD R0, R2.reuse, 0x8 ;  /* 0x0000000802007836 */ /* 0x040fe20000000000 */
[----:B------:R-:W-:Y:S01]  /*12390*/  ISETP.GE.AND P0, PT, R3, UR5, PT ;  /* 0x0000000503007c0c */ /* 0x000fe2000bf06270 */
[----:B------:R-:W-:Y:S01]  /*123a0*/  VIADD R3, R2, 0x9 ;  /* 0x0000000902037836 */ /* 0x000fe20000000000 */
[----:B------:R-:W-:-:S02]  /*123b0*/  FSEL R88, R88, -INF , !P5 ;  /* 0xff80000058587808 */ /* 0x000fc40006800000 */
[----:B------:R-:W-:Y:S01]  /*123c0*/  ISETP.GE.AND P6, PT, R0, UR5, PT ;  /* 0x0000000500007c0c */ /* 0x000fe2000bfc6270 */
[C---:B------:R-:W-:Y:S01]  /*123d0*/  VIADD R0, R2.reuse, 0xa ;  /* 0x0000000a02007836 */ /* 0x040fe20000000000 */
[----:B------:R-:W-:Y:S02]  /*123e0*/  FSEL R89, R89, -INF , !P4 ;  /* 0xff80000059597808 */ /* 0x000fe40006000000 */
[----:B------:R-:W-:Y:S01]  /*123f0*/  ISETP.GE.AND P5, PT, R3, UR5, PT ;  /* 0x0000000503007c0c */ /* 0x000fe2000bfa6270 */
[----:B------:R-:W-:Y:S01]  /*12400*/  VIADD R3, R2, 0xc ;  /* 0x0000000c02037836 */ /* 0x000fe20000000000 */
[----:B------:R-:W-:Y:S01]  /*12410*/  ISETP.GE.AND P4, PT, R0, UR5, PT ;  /* 0x0000000500007c0c */ /* 0x000fe2000bf86270 */
[----:B------:R-:W-:Y:S01]  /*12420*/  VIADD R0, R2, 0xd ;  /* 0x0000000d02007836 */ /* 0x000fe20000000000 */
[----:B------:R-:W-:Y:S02]  /*12430*/  ISETP.GE.AND P2, PT, R4, UR5, PT ;  /* 0x0000000504007c0c */ /* 0x000fe4000bf46270 */
[----:B------:R-:W-:-:S02]  /*12440*/  FSEL R90, R90, -INF , !P3 ;  /* 0xff8000005a5a7808 */ /* 0x000fc40005800000 */
[----:B------:R-:W-:Y:S02]  /*12450*/  FSEL R92, R92, -INF , !P2 ;  /* 0xff8000005c5c7808 */ /* 0x000fe40005000000 */
[----:B------:R-:W-:Y:S01]  /*12460*/  ISETP.GE.AND P3, PT, R3, UR5, PT ;  /* 0x0000000503007c0c */ /* 0x000fe2000bf66270 */
[----:B------:R-:W-:Y:S01]  /*12470*/  VIADD R3, R2, 0xe ;  /* 0x0000000e02037836 */ /* 0x000fe20000000000 */
[----:B------:R-:W-:Y:S01]  /*12480*/  ISETP.GE.AND P2, PT, R0, UR5, PT ;  /* 0x0000000500007c0c */ /* 0x000fe2000bf46270 */
[----:B------:R-:W-:Y:S01]  /*12490*/  VIADD R0, R2, 0x10 ;  /* 0x0000001002007836 */ /* 0x000fe20000000000 */
[----:B------:R-:W-:Y:S02]  /*124a0*/  FSEL R93, R93, -INF , !P1 ;  /* 0xff8000005d5d7808 */ /* 0x000fe40004800000 */
[----:B------:R-:W-:Y:S02]  /*124b0*/  FSEL R94, R94, -INF , !P0 ;  /* 0xff8000005e5e7808 */ /* 0x000fe40004000000 */
[----:B------:R-:W-:Y:S01]  /*124c0*/  ISETP.GE.AND P1, PT, R3, UR5, PT ;  /* 0x0000000503007c0c */ /* 0x000fe2000bf26270 */
[----:B------:R-:W-:Y:S01]  /*124d0*/  VIADD R3, R2, 0x11 ;  /* 0x0000001102037836 */ /* 0x000fe20000000000 */
[----:B------:R-:W-:Y:S01]  /*124e0*/  ISETP.GE.AND P0, PT, R0, UR5, PT ;  /* 0x0000000500007c0c */ /* 0x000fe2000bf06270 */
[----:B------:R-:W-:Y:S01]  /*124f0*/  VIADD R0, R2, 0x12 ;  /* 0x0000001202007836 */ /* 0x000fe20000000000 */
        /* <DEDUP_REMOVED lines=198> */
[----:B---3--:R-:W-:Y:S02]  /*13160*/  FSEL R120, R120, -INF , !P3 ;  /* 0xff80000078787808 */ /* 0x008fe40005800000 */
        /* <DEDUP_REMOVED lines=70> */
[C---:B------:R-:W-:Y:S01]  /*135d0*/  VIADD R0, R2.reuse, 0x1f ;  /* 0x0000001f02007836 */ /* 0x040fe20000000000 */
        /* <DEDUP_REMOVED lines=65> */
[C---:B------:R-:W-:Y:S01]  /*139f0*/  VIADD R0, R2.reuse, 0x77 ;  /* 0x0000007702007836 */ /* 0x040fe20000000000 */
[----:B------:R-:W-:Y:S01]  /*13a00*/  FSEL R47, R47, -INF , !P6 ;  /* 0xff8000002f2f7808 */ /* 0x000fe20007000000 */
[----:B------:R-:W-:Y:S01]  /*13a10*/  VIADD R2, R2, 0x7b ;  /* 0x0000007b02027836 */ /* 0x000fe20000000000 */
[----:B------:R-:W-:-:S02]  /*13a20*/  ISETP.GE.AND P6, PT, R3, UR5, PT ;  /* 0x0000000503007c0c */ /* 0x000fc4000bfc6270 */
[----:B------:R-:W-:Y:S02]  /*13a30*/  FSEL R55, R55, -INF , !P4 ;  /* 0xff80000037377808 */ /* 0x000fe40006000000 */
[----:B------:R-:W-:Y:S02]  /*13a40*/  ISETP.GE.AND P4, PT, R2, UR5, PT ;  /* 0x0000000502007c0c */ /* 0x000fe4000bf86270 */
[C---:B------:R-:W-:Y:S02]  /*13a50*/  FMNMX3 R3, R17.reuse, R88, R92, !PT ;  /* 0x0000005811037276 */ /* 0x040fe4000780005c */
[C---:B------:R-:W-:Y:S02]  /*13a60*/  FMNMX3 R2, R17.reuse, R89, R93, !PT ;  /* 0x0000005911027276 */ /* 0x040fe4000780005d */
[----:B------:R-:W-:Y:S02]  /*13a70*/  FMNMX3 R5, R17, R90, R94, !PT ;  /* 0x0000005a11057276 */ /* 0x000fe4000780005e */
[----:B------:R-:W-:-:S02]  /*13a80*/  FSEL R51, R51, -INF , !P5 ;  /* 0xff80000033337808 */ /* 0x000fc40006800000 */
[----:B------:R-:W-:Y:S02]  /*13a90*/  FMNMX3 R3, R3, R96, R100, !PT ;  /* 0x0000006003037276 */ /* 0x000fe40007800064 */
[----:B------:R-:W-:Y:S02]  /*13aa0*/  ISETP.GE.AND P5, PT, R0, UR5, PT ;  /* 0x0000000500007c0c */ /* 0x000fe4000bfa6270 */
        /* <DEDUP_REMOVED lines=45> */
[----:B------:R-:W-:-:S02]  /*13d80*/  FSEL R123, R123, -INF , !P3 ;  /* 0xff8000007b7b7808 */ /* 0x000fc40005800000 */
[----:B------:R-:W-:Y:S02]  /*13d90*/  FSEL R127, R127, -INF , !P2 ;  /* 0xff8000007f7f7808 */ /* 0x000fe40005000000 */
        /* <DEDUP_REMOVED lines=17> */
[----:B------:R-:W-:Y:S02]  /*13eb0*/  FMNMX3 R0, R0, R153, R155, !PT ;  /* 0x0000009900007276 */ /* 0x000fe4000780009b */
[----:B------:R-:W-:Y:S02]  /*13ec0*/  FMNMX3 R2, R5, R156, R150, !PT ;  /* 0x0000009c05027276 */ /* 0x000fe40007800096 */
[----:B------:R-:W-:Y:S02]  /*13ed0*/  FMNMX3 R0, R0, R157, R151, !PT ;  /* 0x0000009d00007276 */ /* 0x000fe40007800097 */
[----:B------:R-:W-:Y:S02]  /*13ee0*/  FMNMX3 R3, R4, R3, R2, !PT ;  /* 0x0000000304037276 */ /* 0x000fe40007800002 */
[----:B------:R-:W-:Y:S02]  /*13ef0*/  ISETP.NE.AND P0, PT, R19, R22, PT ;  /* 0x000000161300720c */ /* 0x000fe40003f05270 */
[----:B------:R-:W-:-:S04]  /*13f00*/  FMNMX R23, R0, R3, !PT ;  /* 0x0000000300177209 */ /* 0x000fc80007800000 */
[C---:B------:R-:W-:Y:S01]  /*13f10*/  FSETP.NEU.AND P1, PT, R23.reuse, -INF , PT ;  /* 0xff8000001700780b */ /* 0x040fe20003f2d000 */
[----:B------:R1:W-:Y:S03]  /*13f20*/  STL [R1+0x74], R23 ;  /* 0x0000741701007387 */ /* 0x0003e60000100800 */
[----:B------:R-:W-:-:S03]  /*13f30*/  FSEL R19, R23, RZ, P1 ;  /* 0x000000ff17137208 */ /* 0x000fc60000800000 */
        /* <DEDUP_REMOVED lines=17> */
.L_x_264:
[----:B------:R-:W-:Y:S05]  /*14050*/  WARPSYNC.ALL ;  /* 0x0000000000007948 */ /* 0x000fea0003800000 */
[----:B------:R-:W-:Y:S01]  /*14060*/  R2UR UR4, R18 ;  /* 0x00000000120472ca */ /* 0x000fe200000e0000 */
[----:B------:R-:W-:Y:S01]  /*14070*/  IMAD.MOV.U32 R18, RZ, RZ, R17 ;  /* 0x000000ffff127224 */ /* 0x000fe200078e0011 */
[----:B------:R-:W-:-:S11]  /*14080*/  ISETP.NE.AND P0, PT, RZ, UR41, PT ;  /* 0x00000029ff007c0c */ /* 0x000fd6000bf05270 */
[----:B------:R3:W-:Y:S02]  /*14090*/  STTM.x2 tmem[UR4], R18 ;  /* 0x00000012000079ed */ /* 0x0007e400080c0004 */
[----:B------:R-:W-:Y:S05]  /*140a0*/  @P0 BRA `(.L_x_265) ;  /* 0x0000000000040947 */ /* 0x000fea0003800000 */
[----:B------:R-:W-:Y:S05]  /*140b0*/  BPT.TRAP 0x1 ;  /* 0x000000040000795c */ /* 0x000fea0000300000 */
.L_x_265:
[----:B------:R-:W-:Y:S01]  /*140c0*/  UISETP.NE.AND UP0, UPT, UR51, URZ, UPT ;  /* 0x000000ff3300728c */ /* 0x000fe2000bf05270 */
[----:B------:R-:W-:Y:S01]  /*140d0*/  MOV R2, UR50 ;  /* 0x0000003200027c02 */ /* 0x000fe20008000f00 */
[----:B------:R-:W-:Y:S01]  /*140e0*/  UIADD3 UR4, UPT, UPT, UR37, 0x14070, URZ ;  /* 0x0001407025047890 */ /* 0x000fe2000fffe0ff */
[C---:B------:R-:W-:Y:S01]  /*140f0*/  FSETP.NEU.AND P0, PT, R23.reuse, -INF , PT ;  /* 0xff8000001700780b */ /* 0x040fe20003f0d000 */
[----:B------:R-:W-:Y:S01]  /*14100*/  UIADD3 UR5, UPT, UPT, UR37, 0x140d0, URZ ;  /* 0x000140d025057890 */ /* 0x000fe2000fffe0ff */
[----:B------:R-:W-:Y:S01]  /*14110*/  SHF.L.U32 R2, R2, 0x1f, RZ ;  /* 0x0000001f02027819 */ /* 0x000fe200000006ff */
[----:B------:R-:W-:Y:S01]  /*14120*/  USHF.L.U32 UR42, UR42, 0x3, URZ ;  /* 0x000000032a2a7899 */ /* 0x000fe200080006ff */
[----:B------:R-:W-:-:S03]  /*14130*/  FSEL R0, R23, RZ, P0 ;  /* 0x000000ff17007208 */ /* 0x000fc60000000000 */
[----:B------:R-:W-:Y:S01]  /*14140*/  MOV R3, UR5 ;  /* 0x0000000500037c02 */ /* 0x000fe20008000f00 */
[----:B------:R-:W-:Y:S02]  /*14150*/  @!UP0 UIADD3 UR4, UPT, UPT, UR37, 0x14080, URZ ;  /* 0x0001408025048890 */ /* 0x000fe4000fffe0ff */
[----:B------:R-:W-:-:S07]  /*14160*/  UIADD3 UR6, UPT, UPT, UR42, UR5, URZ ;  /* 0x000000052a067290 */ /* 0x000fce000fffe0ff */
[----:B------:R-:W-:Y:S02]  /*14170*/  SYNCS.ARRIVE.TRANS64.A1T0 RZ, [UR4], RZ ;  /* 0x000000ffffff79a7 */ /* 0x000fe40008100004 */
[----:B------:R-:W4:Y:S01]  /*14180*/  LDCU UR4, c[0x0][0x704] ;  /* 0x0000e080ff0477ac */ /* 0x000f220008000800 */
[----:B------:R-:W5:Y:S01]  /*14190*/  SYNCS.PHASECHK.TRANS64.TRYWAIT P5, [R3+UR42], R2 ;  /* 0x00000002030075a7 */ /* 0x000f6200080a112a */
[----:B----4-:R-:W-:-:S04]  /*141a0*/  FMUL R0, R0, -UR4 ;  /* 0x8000000400007c20 */ /* 0x010fc80008400000 */
[--C-:B---3--:R-:W-:Y:S02]  /*141b0*/  FFMA2 R18, R88.F32x2.HI_LO, UR4.F32, R0.reuse.F32 ;  /* 0x0000000458127c49 */ /* 0x108fe40009200000 */
[--C-:B-1----:R-:W-:Y:S02]  /*141c0*/  FFMA2 R22, R90.F32x2.HI_LO, UR4.F32, R0.reuse.F32 ;  /* 0x000000045a167c49 */ /* 0x102fe40009200000 */
[--C-:B------:R-:W-:Y:S01]  /*141d0*/  FFMA2 R88, R92.F32x2.HI_LO, UR4.F32, R0.reuse.F32 ;  /* 0x000000045c587c49 */ /* 0x100fe20009200000 */
[----:B------:R-:W-:Y:S01]  /*141e0*/  FSETP.GEU.AND P4, PT, R18, -126, PT ;  /* 0xc2fc00001200780b */ /* 0x000fe20003f8e000 */
[----:B------:R-:W-:Y:S01]  /*141f0*/  FFMA2 R90, R94.F32x2.HI_LO, UR4.F32, R0.F32 ;  /* 0x000000045e5a7c49 */ /* 0x000fe20009200000 */
[----:B------:R-:W-:Y:S02]  /*14200*/  FSETP.GEU.AND P3, PT, R19, -126, PT ;  /* 0xc2fc00001300780b */ /* 0x000fe40003f6e000 */
[----:B------:R-:W-:Y:S02]  /*14210*/  FSETP.GEU.AND P2, PT, R22, -126, PT ;  /* 0xc2fc00001600780b */ /* 0x000fe40003f4e000 */
[----:B------:R-:W-:-:S02]  /*14220*/  FSETP.GEU.AND P1, PT, R23, -126, PT ;  /* 0xc2fc00001700780b */ /* 0x000fc40003f2e000 */
[----:B------:R-:W-:Y:S02]  /*14230*/  FSETP.GEU.AND P0, PT, R88, -126, PT ;  /* 0xc2fc00005800780b */ /* 0x000fe40003f0e000 */
[----:B------:R-:W-:-:S03]  /*14240*/  FSETP.GEU.AND P6, PT, R89, -126, PT ;  /* 0xc2fc00005900780b */ /* 0x000fc60003fce000 */
[----:B------:R-:W-:Y:S02]  /*14250*/  @!P4 FMUL R18, R18, 0.5 ;  /* 0x3f0000001212c820 */ /* 0x000fe40000400000 */
[----:B------:R-:W-:Y:S02]  /*14260*/  @!P3 FMUL R19, R19, 0.5 ;  /* 0x3f0000001313b820 */ /* 0x000fe40000400000 */
[----:B------:R-:W-:Y:S02]  /*14270*/  @!P2 FMUL R22, R22, 0.5 ;  /* 0x3f0000001616a820 */ /* 0x000fe40000400000 */
[----:B------:R-:W-:Y:S01]  /*14280*/  @!P1 FMUL R23, R23, 0.5 ;  /* 0x3f00000017179820 */ /* 0x000fe20000400000 */
[----:B------:R-:W1:Y:S08]  /*14290*/  MUFU.EX2 R18, R18 ;  /* 0x0000001200127308 */ /* 0x000e700000000800 */
[----:B------:R-:W3:Y:S08]  /*142a0*/  MUFU.EX2 R19, R19 ;  /* 0x0000001300137308 */ /* 0x000ef00000000800 */
[----:B------:R-:W4:Y:S08]  /*142b0*/  MUFU.EX2 R22, R22 ;  /* 0x0000001600167308 */ /* 0x000f300000000800 */
[----:B------:R-:W1:Y:S02]  /*142c0*/  MUFU.EX2 R23, R23 ;  /* 0x0000001700177308 */ /* 0x000e640000000800 */
[----:B-1-345:R-:W-:Y:S05]  /*142d0*/  @!P5 BRA `(.L_x_266) ;  /* 0x0000006c0008d947 */ /* 0x03afea0003800000 */
.L_x_426:
[--C-:B------:R-:W-:Y:S01]  /*142e0*/  FFMA2 R92, R96.F32x2.HI_LO, UR4.F32, R0.reuse.F32 ;  /* 0x00000004605c7c49 */ /* 0x100fe20009200000 */
[----:B------:R-:W-:Y:S01]  /*142f0*/  FSETP.GEU.AND P5, PT, R90, -126, PT ;  /* 0xc2fc00005a00780b */ /* 0x000fe20003fae000 */
[----:B------:R-:W-:Y:S01]  /*14300*/  @!P2 FMUL R22, R22, R22 ;  /* 0x000000161616a220 */ /* 0x000fe20000400000 */
[----:B------:R-:W-:Y:S01]  /*14310*/  @!P0 FMUL R88, R88, 0.5 ;  /* 0x3f00000058588820 */ /* 0x000fe20000400000 */
[----:B------:R-:W-:Y:S01]  /*14320*/  @!P3 FMUL R19, R19, R19 ;  /* 0x000000131313b220 */ /* 0x000fe20000400000 */
[----:B------:R-:W-:Y:S01]  /*14330*/  FSETP.GEU.AND P2, PT, R93, -126, PT ;  /* 0xc2fc00005d00780b */ /* 0x000fe20003f4e000 */
[----:B------:R-:W-:Y:S01]  /*14340*/  @!P4 FMUL R18, R18, R18 ;  /* 0x000000121212c220 */ /* 0x000fe20000400000 */
[----:B------:R-:W-:Y:S01]  /*14350*/  FSETP.GEU.AND P3, PT, R92, -126, PT ;  /* 0xc2fc00005c00780b */ /* 0x000fe20003f6e000 */
[--C-:B------:R-:W-:Y:S01]  /*14360*/  FFMA2 R94, R98.F32x2.HI_LO, UR4.F32, R0.reuse.F32 ;  /* 0x00000004625e7c49 */ /* 0x100fe20009200000 */
[----:B------:R-:W3:Y:S01]  /*14370*/  MUFU.EX2 R88, R88 ;  /* 0x0000005800587308 */ /* 0x000ee20000000800 */
[----:B------:R-:W-:Y:S01]  /*14380*/  FSETP.GEU.AND P4, PT, R91, -126, PT ;  /* 0xc2fc00005b00780b */ /* 0x000fe20003f8e000 */
[----:B------:R-:W-:Y:S01]  /*14390*/  @!P1 FMUL R23, R23, R23 ;  /* 0x0000001717179220 */ /* 0x000fe20000400000 */
[--C-:B------:R-:W-:Y:S01]  /*143a0*/  FFMA2 R96, R100.F32x2.HI_LO, UR4.F32, R0.reuse.F32 ;  /* 0x0000000464607c49 */ /* 0x100fe20009200000 */
[----:B------:R-:W-:Y:S01]  /*143b0*/  FSETP.GEU.AND P1, PT, R94, -126, PT ;  /* 0xc2fc00005e00780b */ /* 0x000fe20003f2e000 */
[----:B------:R-:W-:Y:S01]  /*143c0*/  @!P6 FMUL R89, R89, 0.5 ;  /* 0x3f0000005959e820 */ /* 0x000fe20000400000 */
[--C-:B------:R-:W-:Y:S01]  /*143d0*/  FFMA2 R100, R104.F32x2.HI_LO, UR4.F32, R0.reuse.F32 ;  /* 0x0000000468647c49 */ /* 0x100fe20009200000 */
[----:B------:R-:W-:Y:S01]  /*143e0*/  ULOP3.LUT UR42, UR42, 0x8, URZ, 0x3c, !UPT ;  /* 0x000000082a2a7892 */ /* 0x000fe2000f8e3cff */
[----:B------:R-:W-:Y:S01]  /*143f0*/  @!P5 FMUL R90, R90, 0.5 ;  /* 0x3f0000005a5ad820 */ /* 0x000fe20000400000 */
[----:B------:R-:W-:Y:S01]  /*14400*/  @!P2 FMUL R93, R93, 0.5 ;  /* 0x3f0000005d5da820 */ /* 0x000fe20000400000 */
[--C-:B------:R-:W-:Y:S01]  /*14410*/  FFMA2 R98, R102.F32x2.HI_LO, UR4.F32, R0.reuse.F32 ;  /* 0x0000000466627c49 */ /* 0x100fe20009200000 */
[----:B------:R-:W4:Y:S01]  /*14420*/  MUFU.EX2 R89, R89 ;  /* 0x0000005900597308 */ /* 0x000f220000000800 */
[----:B------:R-:W-:Y:S01]  /*14430*/  @!P3 FMUL R92, R92, 0.5 ;  /* 0x3f0000005c5cb820 */ /* 0x000fe20000400000 */
[----:B------:R-:W-:-:S02]  /*14440*/  FFMA2 R102, R106.F32x2.HI_LO, UR4.F32, R0.F32 ;  /* 0x000000046a667c49 */ /* 0x000fc40009200000 */
[----:B------:R-:W-:Y:S01]  /*14450*/  @!P4 FMUL R91, R91, 0.5 ;  /* 0x3f0000005b5bc820 */ /* 0x000fe20000400000 */
[--C-:B------:R-:W-:Y:S02]  /*14460*/  FFMA2 R106, R110.F32x2.HI_LO, UR4.F32, R0.reuse.F32 ;  /* 0x000000046e6a7c49 */ /* 0x100fe40009200000 */
[----:B---3--:R-:W-:Y:S01]  /*14470*/  @!P0 FMUL R88, R88, R88 ;  /* 0x0000005858588220 */ /* 0x008fe20000400000 */
[----:B------:R-:W3:Y:S01]  /*14480*/  MUFU.EX2 R93, R93 ;  /* 0x0000005d005d7308 */ /* 0x000ee20000000800 */
[----:B------:R-:W-:Y:S01]  /*14490*/  @!P1 FMUL R94, R94, 0.5 ;  /* 0x3f0000005e5e9820 */ /* 0x000fe20000400000 */
[----:B------:R-:W-:Y:S01]  /*144a0*/  FSETP.GEU.AND P0, PT, R95, -126, PT ;  /* 0xc2fc00005f00780b */ /* 0x000fe20003f0e000 */
[--C-:B------:R-:W-:Y:S02]  /*144b0*/  FFMA2 R104, R108.F32x2.HI_LO, UR4.F32, R0.reuse.F32 ;  /* 0x000000046c687c49 */ /* 0x100fe40009200000 */
[--C-:B------:R-:W-:Y:S02]  /*144c0*/  FFMA2 R108, R112.F32x2.HI_LO, UR4.F32, R0.reuse.F32 ;  /* 0x00000004706c7c49 */ /* 0x100fe40009200000 */
[--C-:B------:R-:W-:Y:S01]  /*144d0*/  FFMA2 R110, R114.F32x2.HI_LO, UR4.F32, R0.reuse.F32 ;  /* 0x00000004726e7c49 */ /* 0x100fe20009200000 */
[----:B------:R-:W5:Y:S01]  /*144e0*/  MUFU.EX2 R92, R92 ;  /* 0x0000005c005c7308 */ /* 0x000f620000000800 */
[----:B----4-:R-:W-:Y:S01]  /*144f0*/  @!P6 FMUL R89, R89, R89 ;  /* 0x000000595959e220 */ /* 0x010fe20000400000 */
[----:B------:R-:W-:Y:S01]  /*14500*/  FSETP.GEU.AND P6, PT, R96, -126, PT ;  /* 0xc2fc00006000780b */ /* 0x000fe20003fce000 */
[----:B------:R-:W-:-:S02]  /*14510*/  FFMA2 R114, R118.F32x2.HI_LO, UR4.F32, R0.F32 ;  /* 0x0000000476727c49 */ /* 0x000fc40009200000 */
[--C-:B------:R-:W-:Y:S02]  /*14520*/  FFMA2 R112, R116.F32x2.HI_LO, UR4.F32, R0.reuse.F32 ;  /* 0x0000000474707c49 */ /* 0x100fe40009200000 */
[----:B------:R-:W-:Y:S01]  /*14530*/  @!P0 FMUL R95, R95, 0.5 ;  /* 0x3f0000005f5f8820 */ /* 0x000fe20000400000 */
[----:B------:R-:W4:Y:S01]  /*14540*/  MUFU.EX2 R91, R91 ;  /* 0x0000005b005b7308 */ /* 0x000f220000000800 */
[----:B---3--:R-:W-:Y:S01]  /*14550*/  @!P2 FMUL R93, R93, R93 ;  /* 0x0000005d5d5da220 */ /* 0x008fe20000400000 */
[----:B------:R-:W-:Y:S01]  /*14560*/  FSETP.GEU.AND P2, PT, R100, -126, PT ;  /* 0xc2fc00006400780b */ /* 0x000fe20003f4e000 */
[--C-:B------:R-:W-:Y:S02]  /*14570*/  FFMA2 R56, R56.F32x2.HI_LO, UR4.F32, R0.reuse.F32 ;  /* 0x0000000438387c49 */ /* 0x100fe40009200000 */
[--C-:B------:R-:W-:Y:S02]  /*14580*/  FFMA2 R60, R60.F32x2.HI_LO, UR4.F32, R0.reuse.F32 ;  /* 0x000000043c3c7c49 */ /* 0x100fe40009200000 */
[----:B------:R-:W-:Y:S01]  /*14590*/  @!P6 FMUL R96, R96, 0.5 ;  /* 0x3f0000006060e820 */ /* 0x000fe20000400000 */
[----:B------:R-:W3:Y:S01]  /*145a0*/  MUFU.EX2 R94, R94 ;  /* 0x0000005e005e7308 */ /* 0x000ee20000000800 */
[----:B-----5:R-:W-:Y:S01]  /*145b0*/  @!P3 FMUL R92, R92, R92 ;  /* 0x0000005c5c5cb220 */ /* 0x020fe20000400000 */
[----:B------:R-:W-:Y:S01]  /*145c0*/  FSETP.GEU.AND P3, PT, R99, -126, PT ;  /* 0xc2fc00006300780b */ /* 0x000fe20003f6e000 */
[----:B------:R-:W-:-:S02]  /*145d0*/  FFMA2 R58, R58.F32x2.HI_LO, UR4.F32, R0.F32 ;  /* 0x000000043a3a7c49 */ /* 0x000fc40009200000 */
[--C-:B------:R-:W-:Y:S02]  /*145e0*/  FFMA2 R62, R62.F32x2.HI_LO, UR4.F32, R0.reuse.F32 ;  /* 0x000000043e3e7c49 */ /* 0x100fe40009200000 */
[----:B------:R-:W-:Y:S01]  /*145f0*/  @!P2 FMUL R100, R100, 0.5 ;  /* 0x3f0000006464a820 */ /* 0x000fe20000400000 */
[----:B------:R-:W5:Y:S01]  /*14600*/  MUFU.EX2 R90, R90 ;  /* 0x0000005a005a7308 */ /* 0x000f620000000800 */
[----:B----4-:R-:W-:Y:S01]  /*14610*/  @!P4 FMUL R91, R91, R91 ;  /* 0x0000005b5b5bc220 */ /* 0x010fe20000400000 */
[----:B------:R-:W-:Y:S01]  /*14620*/  FSETP.GEU.AND P4, PT, R98, -126, PT ;  /* 0xc2fc00006200780b */ /* 0x000fe20003f8e000 */
[--C-:B------:R-:W-:Y:S02]  /*14630*/  FFMA2 R68, R68.F32x2.HI_LO, UR4.F32, R0.reuse.F32 ;  /* 0x0000000444447c49 */ /* 0x100fe40009200000 */
[--C-:B------:R-:W-:Y:S02]  /*14640*/  FFMA2 R66, R66.F32x2.HI_LO, UR4.F32, R0.reuse.F32 ;  /* 0x0000000442427c49 */ /* 0x100fe40009200000 */
[----:B------:R-:W-:Y:S01]  /*14650*/  @!P3 FMUL R99, R99, 0.5 ;  /* 0x3f0000006363b820 */ /* 0x000fe20000400000 */
[----:B------:R-:W4:Y:S01]  /*14660*/  MUFU.EX2 R95, R95 ;  /* 0x0000005f005f7308 */ /* 0x000f220000000800 */
[----:B---3--:R-:W-:Y:S01]  /*14670*/  @!P1 FMUL R94, R94, R94 ;  /* 0x0000005e5e5e9220 */ /* 0x008fe20000400000 */
[----:B------:R-:W-:Y:S01]  /*14680*/  FSETP.GEU.AND P1, PT, R101, -126, PT ;  /* 0xc2fc00006500780b */ /* 0x000fe20003f2e000 */
[----:B------:R-:W-:-:S02]  /*14690*/  FFMA2 R64, R64.F32x2.HI_LO, UR4.F32, R0.F32 ;  /* 0x0000000440407c49 */ /* 0x000fc40009200000 */
[--C-:B------:R-:W-:Y:S02]  /*146a0*/  FFMA2 R70, R70.F32x2.HI_LO, UR4.F32, R0.reuse.F32 ;  /* 0x0000000446467c49 */ /* 0x100fe40009200000 */
[----:B------:R-:W-:Y:S01]  /*146b0*/  @!P4 FMUL R98, R98, 0.5 ;  /* 0x3f0000006262c820 */ /* 0x000fe20000400000 */
[----:B------:R-:W3:Y:S01]  /*146c0*/  MUFU.EX2 R100, R100 ;  /* 0x0000006400647308 */ /* 0x000ee20000000800 */
[----:B-----5:R-:W-:Y:S01]  /*146d0*/  @!P5 FMUL R90, R90, R90 ;  /* 0x0000005a5a5ad220 */ /* 0x020fe20000400000 */
[----:B------:R-:W-:Y:S01]  /*146e0*/  FSETP.GEU.AND P5, PT, R97, -126, PT ;  /* 0xc2fc00006100780b */ /* 0x000fe20003fae000 */
[--C-:B------:R-:W-:Y:S02]  /*146f0*/  FFMA2 R74, R74.F32x2.HI_LO, UR4.F32, R0.reuse.F32 ;  /* 0x000000044a4a7c49 */ /* 0x100fe40009200000 */
[--C-:B------:R-:W-:Y:S02]  /*14700*/  FFMA2 R72, R72.F32x2.HI_LO, UR4.F32, R0.reuse.F32 ;  /* 0x0000000448487c49 */ /* 0x100fe40009200000 */
[----:B------:R-:W-:Y:S01]  /*14710*/  @!P1 FMUL R101, R101, 0.5 ;  /* 0x3f00000065659820 */ /* 0x000fe20000400000 */
        /* <DEDUP_REMOVED lines=76> */
[----:B------:R-:W-:Y:S02]  /*14be0*/  FFMA2 R156, R156.F32x2.HI_LO, UR4.F32, R0.F32 ;  /* 0x000000049c9c7c49 */ /* 0x000fe40009200000 */
[----:B------:R-:W-:Y:S01]  /*14bf0*/  @!P1 FMUL R115, R115, 0.5 ;  /* 0x3f00000073739820 */ /* 0x000fe20000400000 */
[----:B------:R-:W4:Y:S01]  /*14c00*/  MUFU.EX2 R114, R114 ;  /* 0x0000007200727308 */ /* 0x000f220000000800 */
[----:B---3--:R-:W-:Y:S01]  /*14c10*/  @!P5 FMUL R104, R104, R104 ;  /* 0x000000686868d220 */ /* 0x008fe20000400000 */
[----:B------:R-:W-:-:S05]  /*14c20*/  FSETP.GEU.AND P5, PT, R111, -126, PT ;  /* 0xc2fc00006f00780b */ /* 0x000fca0003fae000 */
[----:B------:R-:W-:Y:S01]  /*14c30*/  @!P6 FMUL R110, R110, 0.5 ;  /* 0x3f0000006e6ee820 */ /* 0x000fe20000400000 */
[----:B------:R-:W3:Y:S01]  /*14c40*/  MUFU.EX2 R113, R113 ;  /* 0x0000007100717308 */ /* 0x000ee20000000800 */
[----:B-----5:R-:W-:Y:S01]  /*14c50*/  @!P0 FMUL R109, R109, R109 ;  /* 0x0000006d6d6d8220 */ /* 0x020fe20000400000 */
[----:B------:R-:W-:-:S05]  /*14c60*/  FSETP.GEU.AND P0, PT, R56, -126, PT ;  /* 0xc2fc00003800780b */ /* 0x000fca0003f0e000 */
[----:B------:R-:W-:Y:S01]  /*14c70*/  @!P5 FMUL R111, R111, 0.5 ;  /* 0x3f0000006f6fd820 */ /* 0x000fe20000400000 */
[----:B------:R-:W5:Y:S01]  /*14c80*/  MUFU.EX2 R112, R112 ;  /* 0x0000007000707308 */ /* 0x000f620000000800 */
[----:B----4-:R-:W-:Y:S01]  /*14c90*/  @!P2 FMUL R114, R114, R114 ;  /* 0x000000727272a220 */ /* 0x010fe20000400000 */
[----:B------:R-:W-:-:S05]  /*14ca0*/  FSETP.GEU.AND P2, PT, R61, -126, PT ;  /* 0xc2fc00003d00780b */ /* 0x000fca0003f4e000 */
        /* <DEDUP_REMOVED lines=27> */
[----:B------:R-:W-:Y:S02]  /*14e60*/  FSETP.GEU.AND P2, PT, R68, -126, PT ;  /* 0xc2fc00004400780b */ /* 0x000fe40003f4e000 */
[----:B------:R-:W-:-:S03]  /*14e70*/  F2FP.F16.F32.PACK_AB R61, R95, R94 ;  /* 0x0000005e5f3d723e */ /* 0x000fc600000000ff */
[----:B------:R-:W-:Y:S01]  /*14e80*/  @!P0 FMUL R63, R63, 0.5 ;  /* 0x3f0000003f3f8820 */ /* 0x000fe20000400000 */
[----:B------:R-:W3:Y:S01]  /*14e90*/  MUFU.EX2 R142, R62 ;  /* 0x0000003e008e7308 */ /* 0x000ee20000000800 */
[----:B-----5:R-:W-:Y:S01]  /*14ea0*/  @!P3 FMUL R138, R138, R138 ;  /* 0x0000008a8a8ab220 */ /* 0x020fe20000400000 */
[----:B------:R-:W-:Y:S02]  /*14eb0*/  FSETP.GEU.AND P3, PT, R67, -126, PT ;  /* 0xc2fc00004300780b */ /* 0x000fe40003f6e000 */
[----:B------:R-:W-:-:S03]  /*14ec0*/  F2FP.F16.F32.PACK_AB R60, R93, R92 ;  /* 0x0000005c5d3c723e */ /* 0x000fc600000000ff */
[----:B------:R-:W-:Y:S01]  /*14ed0*/  @!P2 FMUL R68, R68, 0.5 ;  /* 0x3f0000004444a820 */ /* 0x000fe20000400000 */
[----:B------:R-:W5:Y:S01]  /*14ee0*/  MUFU.EX2 R117, R57 ;  /* 0x0000003900757308 */ /* 0x000f620000000800 */
[----:B----4-:R-:W-:Y:S01]  /*14ef0*/  @!P4 FMUL R119, R119, R119 ;  /* 0x000000777777c220 */ /* 0x010fe20000400000 */
[----:B------:R-:W-:Y:S02]  /*14f00*/  FSETP.GEU.AND P4, PT, R66, -126, PT ;  /* 0xc2fc00004200780b */ /* 0x000fe40003f8e000 */
[----:B------:R-:W-:-:S03]  /*14f10*/  F2FP.F16.F32.PACK_AB R59, R91, R90 ;  /* 0x0000005a5b3b723e */ /* 0x000fc600000000ff */
        /* <DEDUP_REMOVED lines=108> */
[----:B------:R-:W-:-:S05]  /*155e0*/  FSETP.GEU.AND P1, PT, R26, -126, PT ;  /* 0xc2fc00001a00780b */ /* 0x000fca0003f2e000 */
        /* <DEDUP_REMOVED lines=9> */
[----:B------:R-:W-:Y:S02]  /*15680*/  F2FP.F16.F32.PACK_AB R79, R163, R162 ;  /* 0x000000a2a34f723e */ /* 0x000fe400000000ff */
[----:B------:R-:W-:Y:S01]  /*15690*/  F2FP.F16.F32.PACK_AB R83, R171, R170 ;  /* 0x000000aaab53723e */ /* 0x000fe200000000ff */
[----:B------:R-:W-:Y:S01]  /*156a0*/  @!P6 FMUL R85, R85, 0.5 ;  /* 0x3f0000005555e820 */ /* 0x000fe20000400000 */
[----:B------:R-:W4:Y:S01]  /*156b0*/  MUFU.EX2 R180, R24 ;  /* 0x0000001800b47308 */ /* 0x000f220000000800 */
[----:B---3--:R-:W-:Y:S01]  /*156c0*/  @!P0 FMUL R176, R176, R176 ;  /* 0x000000b0b0b08220 */ /* 0x008fe20000400000 */
[----:B------:R-:W-:-:S02]  /*156d0*/  FSETP.GEU.AND P0, PT, R27, -126, PT ;  /* 0xc2fc00001b00780b */ /* 0x000fc40003f0e000 */
[----:B------:R-:W-:-:S03]  /*156e0*/  F2FP.F16.F32.PACK_AB R84, R173, R172 ;  /* 0x000000acad54723e */ /* 0x000fc600000000ff */
[----:B------:R-:W-:Y:S01]  /*156f0*/  @!P5 FMUL R86, R86, 0.5 ;  /* 0x3f0000005656d820 */ /* 0x000fe20000400000 */
[----:B------:R-:W3:Y:S01]  /*15700*/  MUFU.EX2 R179, R87 ;  /* 0x0000005700b37308 */ /* 0x000ee20000000800 */
[----:B-----5:R-:W-:Y:S01]  /*15710*/  @!P2 FMUL R181, R181, R181 ;  /* 0x000000b5b5b5a220 */ /* 0x020fe20000400000 */
[----:B------:R-:W-:-:S05]  /*15720*/  FSETP.GEU.AND P2, PT, R32, -126, PT ;  /* 0xc2fc00002000780b */ /* 0x000fca0003f4e000 */
[----:B------:R-:W-:Y:S01]  /*15730*/  @!P0 FMUL R27, R27, 0.5 ;  /* 0x3f0000001b1b8820 */ /* 0x000fe20000400000 */
[----:B------:R-:W5:Y:S01]  /*15740*/  MUFU.EX2 R182, R26 ;  /* 0x0000001a00b67308 */ /* 0x000f620000000800 */
[----:B----4-:R-:W-:Y:S01]  /*15750*/  @!P3 FMUL R180, R180, R180 ;  /* 0x000000b4b4b4b220 */ /* 0x010fe20000400000 */
[----:B------:R-:W-:Y:S01]  /*15760*/  FSETP.GEU.AND P3, PT, R31, -126, PT ;  /* 0xc2fc00001f00780b */ /* 0x000fe20003f6e000 */
[----:B------:R-:W4:Y:S04]  /*15770*/  S2R R24, SR_TID.X ;  /* 0x0000000000187919 */ /* 0x000f280000002100 */
[----:B------:R-:W-:Y:S01]  /*15780*/  @!P2 FMUL R32, R32, 0.5 ;  /* 0x3f0000002020a820 */ /* 0x000fe20000400000 */
[----:B------:R-:W1:Y:S01]  /*15790*/  MUFU.EX2 R177, R85 ;  /* 0x0000005500b17308 */ /* 0x000e620000000800 */
        /* <DEDUP_REMOVED lines=8> */
[----:B-1----:R-:W-:Y:S01]  /*15820*/  @!P6 FMUL R177, R177, R177 ;  /* 0x000000b1b1b1e220 */ /* 0x002fe20000400000 */
[----:B------:R-:W-:Y:S02]  /*15830*/  FSETP.GEU.AND P6, PT, R28, -126, PT ;  /* 0xc2fc00001c00780b */ /* 0x000fe40003fce000 */
[----:B------:R-:W-:-:S03]  /*15840*/  F2FP.F16.F32.PACK_AB R85, R175, R174 ;  /* 0x000000aeaf55723e */ /* 0x000fc600000000ff */
[----:B------:R-:W-:Y:S01]  /*15850*/  @!P1 FMUL R33, R33, 0.5 ;  /* 0x3f00000021219820 */ /* 0x000fe20000400000 */
[----:B------:R-:W1:Y:S01]  /*15860*/  MUFU.EX2 R188, R32 ;  /* 0x0000002000bc7308 */ /* 0x000e620000000800 */
[----:B---3--:R-:W-:Y:S01]  /*15870*/  @!P5 FMUL R178, R178, R178 ;  /* 0x000000b2b2b2d220 */ /* 0x008fe20000400000 */
[----:B------:R-:W-:Y:S02]  /*15880*/  FSETP.GEU.AND P5, PT, R29, -126, PT ;  /* 0xc2fc00001d00780b */ /* 0x000fe40003fae000 */
[----:B----4-:R-:W-:Y:S02]  /*15890*/  SHF.R.U32.HI R24, RZ, 0x5, R24 ;  /* 0x00000005ff187819 */ /* 0x010fe40000011618 */
[----:B------:R-:W-:Y:S01]  /*158a0*/  F2FP.F16.F32.PACK_AB R86, R177, R176 ;  /* 0x000000b0b156723e */ /* 0x000fe200000000ff */
[----:B------:R-:W-:Y:S01]  /*158b0*/  @!P6 FMUL R28, R28, 0.5 ;  /* 0x3f0000001c1ce820 */ /* 0x000fe20000400000 */
[----:B------:R-:W3:Y:S01]  /*158c0*/  MUFU.EX2 R187, R31 ;  /* 0x0000001f00bb7308 */ /* 0x000ee20000000800 */
[----:B-----5:R-:W-:Y:S01]  /*158d0*/  @!P0 FMUL R183, R183, R183 ;  /* 0x000000b7b7b78220 */ /* 0x020fe20000400000 */
[----:B------:R-:W-:-:S02]  /*158e0*/  FSETP.GEU.AND P0, PT, R34, -126, PT ;  /* 0xc2fc00002200780b */ /* 0x000fc40003f0e000 */
[----:B------:R-:W-:Y:S02]  /*158f0*/  F2FP.F16.F32.PACK_AB R87, R179, R178 ;  /* 0x000000b2b357723e */ /* 0x000fe400000000ff */
[----:B------:R-:W-:Y:S01]  /*15900*/  F2FP.F16.F32.PACK_AB R25, R183, R182 ;  /* 0x000000b6b719723e */ /* 0x000fe200000000ff */
[----:B------:R-:W-:Y:S01]  /*15910*/  @!P5 FMUL R29, R29, 0.5 ;  /* 0x3f0000001d1dd820 */ /* 0x000fe20000400000 */
[----:B------:R-:W4:Y:S01]  /*15920*/  MUFU.EX2 R186, R30 ;  /* 0x0000001e00ba7308 */ /* 0x000f220000000800 */
[----:B-1----:R-:W-:Y:S01]  /*15930*/  @!P2 FMUL R188, R188, R188 ;  /* 0x000000bcbcbca220 */ /* 0x002fe20000400000 */
[----:B------:R-:W-:-:S05]  /*15940*/  FSETP.GEU.AND P2, PT, R39, -126, PT ;  /* 0xc2fc00002700780b */ /* 0x000fca0003f4e000 */
[----:B------:R-:W-:Y:S01]  /*15950*/  @!P0 FMUL R34, R34, 0.5 ;  /* 0x3f00000022228820 */ /* 0x000fe20000400000 */
[----:B------:R-:W1:Y:S01]  /*15960*/  MUFU.EX2 R189, R33 ;  /* 0x0000002100bd7308 */ /* 0x000e620000000800 */
[----:B---3--:R-:W-:Y:S01]  /*15970*/  @!P3 FMUL R187, R187, R187 ;  /* 0x000000bbbbbbb220 */ /* 0x008fe20000400000 */
[----:B------:R-:W-:-:S05]  /*15980*/  FSETP.GEU.AND P3, PT, R38, -126, PT ;  /* 0xc2fc00002600780b */ /* 0x000fca0003f6e000 */
[----:B------:R-:W-:Y:S01]  /*15990*/  @!P2 FMUL R39, R39, 0.5 ;  /* 0x3f0000002727a820 */ /* 0x000fe20000400000 */
[----:B------:R-:W3:Y:S01]  /*159a0*/  MUFU.EX2 R184, R28 ;  /* 0x0000001c00b87308 */ /* 0x000ee20000000800 */
[----:B----4-:R-:W-:Y:S01]  /*159b0*/  @!P4 FMUL R186, R186, R186 ;  /* 0x000000bababac220 */ /* 0x010fe20000400000 */
[----:B------:R-:W-:-:S04]  /*159c0*/  FSETP.GEU.AND P4, PT, R37, -126, PT ;  /* 0xc2fc00002500780b */ /* 0x000fc80003f8e000 */
        /* <DEDUP_REMOVED lines=8> */
[----:B------:R-:W-:Y:S02]  /*15a50*/  FSETP.GEU.AND P6, PT, R35, -126, PT ;  /* 0xc2fc00002300780b */ /* 0x000fe40003fce000 */
[----:B------:R-:W-:-:S03]  /*15a60*/  F2FP.F16.F32.PACK_AB R28, R189, R188 ;  /* 0x000000bcbd1c723e */ /* 0x000fc600000000ff */
        /* <DEDUP_REMOVED lines=8> */
[----:B------:R-:W-:-:S04]  /*15af0*/  FSETP.GEU.AND P0, PT, R41, -126, PT ;  /* 0xc2fc00002900780b */ /* 0x000fc80003f0e000 */
[----:B------:R-:W-:Y:S01]  /*15b00*/  STL [R1+0x18], R29 ;  /* 0x0000181d01007387 */ /* 0x000fe20000100800 */
[----:B------:R-:W-:Y:S01]  /*15b10*/  @!P5 FMUL R36, R36, 0.5 ;  /* 0x3f0000002424d820 */ /* 0x000fe20000400000 */
[----:B------:R-:W1:Y:S02]  /*15b20*/  MUFU.EX2 R2, R37 ;  /* 0x0000002500027308 */ /* 0x000e640000000800 */
[----:B---3--:R-:W-:Y:S05]  /*15b30*/  STL [R1+0x2c], R3 ;  /* 0x00002c0301007387 */ /* 0x008fea0000100800 */
[----:B------:R-:W-:Y:S01]  /*15b40*/  @!P0 FMUL R41, R41, 0.5 ;  /* 0x3f00000029298820 */ /* 0x000fe20000400000 */
[----:B------:R3:W5:Y:S01]  /*15b50*/  MUFU.EX2 R32, R40 ;  /* 0x0000002800207308 */ /* 0x0007620000000800 */
[----:B----4-:R-:W-:Y:S01]  /*15b60*/  @!P3 FMUL R31, R31, R31 ;  /* 0x0000001f1f1fb220 */ /* 0x010fe20000400000 */
[----:B------:R-:W-:-:S04]  /*15b70*/  FSETP.GEU.AND P3, PT, R45, -126, PT ;  /* 0xc2fc00002d00780b */ /* 0x000fc80003f6e000 */
[----:B------:R4:W-:Y:S02]  /*15b80*/  STL [R1+0x28], R31 ;  /* 0x0000281f01007387 */ /* 0x0009e40000100800 */
[----:B------:R-:W2:Y:S02]  /*15b90*/  MUFU.EX2 R56, R35 ;  /* 0x0000002300387308 */ /* 0x000ea40000000800 */
[----:B-1----:R1:W-:Y:S05]  /*15ba0*/  STL [R1+0x24], R2 ;  /* 0x0000240201007387 */ /* 0x0023ea0000100800 */
[----:B------:R-:W-:Y:S01]  /*15bb0*/  @!P3 FMUL R45, R45, 0.5 ;  /* 0x3f0000002d2db820 */ /* 0x000fe20000400000 */
[----:B------:R-:W4:Y:S01]  /*15bc0*/  MUFU.EX2 R30, R36 ;  /* 0x00000024001e7308 */ /* 0x000f220000000800 */
[----:B---3--:R-:W-:Y:S01]  /*15bd0*/  MOV R40, R3 ;  /* 0x0000000300287202 */ /* 0x008fe20000000f00 */
[----:B-----5:R-:W-:Y:S01]  /*15be0*/  @!P1 FMUL R32, R32, R32 ;  /* 0x0000002020209220 */ /* 0x020fe20000400000 */
[----:B------:R-:W-:-:S03]  /*15bf0*/  FSETP.GEU.AND P1, PT, R47, -126, PT ;  /* 0xc2fc00002f00780b */ /* 0x000fc60003f2e000 */
[----:B------:R-:W-:Y:S01]  /*15c00*/  @!P2 FMUL R40, R40, R40 ;  /* 0x000000282828a220 */ /* 0x000fe20000400000 */
[----:B------:R3:W-:Y:S01]  /*15c10*/  STL [R1+0x30], R32 ;  /* 0x0000302001007387 */ /* 0x0007e20000100800 */
[----:B------:R5:W1:Y:S01]  /*15c20*/  MUFU.EX2 R39, R41 ;  /* 0x0000002900277308 */ /* 0x000a620000000800 */
[----:B--2---:R-:W-:Y:S01]  /*15c30*/  @!P6 FMUL R56, R56, R56 ;  /* 0x000000383838e220 */ /* 0x004fe20000400000 */
[----:B------:R-:W-:Y:S01]  /*15c40*/  FSETP.GEU.AND P6, PT, R42, -126, PT ;  /* 0xc2fc00002a00780b */ /* 0x000fe20003fce000 */
[----:B------:R-:W-:Y:S01]  /*15c50*/  @!P2 STL [R1+0x2c], R40 ;  /* 0x00002c280100a387 */ /* 0x000fe20000100800 */
[----:B------:R-:W-:-:S03]  /*15c60*/  FSETP.GEU.AND P2, PT, R46, -126, PT ;  /* 0xc2fc00002e00780b */ /* 0x000fc60003f4e000 */
[----:B------:R-:W-:Y:S01]  /*15c70*/  STL [R1+0x1c], R56 ;  /* 0x00001c3801007387 */ /* 0x000fe20000100800 */
[----:B------:R-:W2:Y:S01]  /*15c80*/  MUFU.EX2 R37, R45 ;  /* 0x0000002d00257308 */ /* 0x000ea20000000800 */
[----:B----4-:R-:W-:Y:S01]  /*15c90*/  @!P5 FMUL R30, R30, R30 ;  /* 0x0000001e1e1ed220 */ /* 0x010fe20000400000 */
[----:B------:R-:W-:Y:S01]  /*15ca0*/  FSETP.GEU.AND P5, PT, R43, -126, PT ;  /* 0xc2fc00002b00780b */ /* 0x000fe20003fae000 */
[----:B------:R-:W-:Y:S01]  /*15cb0*/  @!P1 FMUL R47, R47, 0.5 ;  /* 0x3f0000002f2f9820 */ /* 0x000fe20000400000 */
[----:B------:R-:W-:Y:S02]  /*15cc0*/  F2FP.F16.F32.PACK_AB R31, R40, R31 ;  /* 0x0000001f281f723e */ /* 0x000fe400000000ff */
[----:B------:R4:W-:Y:S01]  /*15cd0*/  STL [R1+0x20], R30 ;  /* 0x0000201e01007387 */ /* 0x0009e20000100800 */
[----:B------:R-:W-:Y:S01]  /*15ce0*/  @!P6 FMUL R42, R42, 0.5 ;  /* 0x3f0000002a2ae820 */ /* 0x000fe20000400000 */
[----:B------:R-:W3:Y:S01]  /*15cf0*/  MUFU.EX2 R36, R47 ;  /* 0x0000002f00247308 */ /* 0x000ee20000000800 */
[----:B-----5:R-:W-:Y:S01]  /*15d00*/  MOV R41, R2 ;  /* 0x0000000200297202 */ /* 0x020fe20000000f00 */
[----:B------:R-:W-:Y:S01]  /*15d10*/  @!P2 FMUL R46, R46, 0.5 ;  /* 0x3f0000002e2ea820 */ /* 0x000fe20000400000 */
[----:B-1----:R-:W-:Y:S01]  /*15d20*/  @!P0 FMUL R39, R39, R39 ;  /* 0x0000002727278220 */ /* 0x002fe20000400000 */
[----:B------:R-:W-:Y:S01]  /*15d30*/  FSETP.GEU.AND P0, PT, R48, -126, PT ;  /* 0xc2fc00003000780b */ /* 0x000fe20003f0e000 */
[----:B------:R-:W-:-:S02]  /*15d40*/  FFMA2 R2, R120.F32x2.HI_LO, UR4.F32, R0.F32 ;  /* 0x0000000478027c49 */ /* 0x000fc40009200000 */
[----:B------:R-:W-:Y:S01]  /*15d50*/  @!P4 FMUL R41, R41, R41 ;  /* 0x000000292929c220 */ /* 0x000fe20000400000 */
[----:B------:R-:W1:Y:S01]  /*15d60*/  MUFU.EX2 R35, R46 ;  /* 0x0000002e00237308 */ /* 0x000e620000000800 */
[----:B------:R-:W-:Y:S01]  /*15d70*/  @!P5 FMUL R43, R43, 0.5 ;  /* 0x3f0000002b2bd820 */ /* 0x000fe20000400000 */
[----:B--2---:R-:W-:Y:S01]  /*15d80*/  @!P3 FMUL R37, R37, R37 ;  /* 0x000000252525b220 */ /* 0x004fe20000400000 */
[----:B------:R-:W-:Y:S01]  /*15d90*/  FSETP.GEU.AND P3, PT, R52, -126, PT ;  /* 0xc2fc00003400780b */ /* 0x000fe20003f6e000 */
[----:B------:R-:W-:Y:S01]  /*15da0*/  @!P4 STL [R1+0x24], R41 ;  /* 0x000024290100c387 */ /* 0x000fe20000100800 */
[----:B------:R-:W-:Y:S02]  /*15db0*/  FSETP.GEU.AND P4, PT, R44, -126, PT ;  /* 0xc2fc00002c00780b */ /* 0x000fe40003f8e000 */
[----:B---3--:R-:W-:Y:S01]  /*15dc0*/  F2FP.F16.F32.PACK_AB R32, R39, R32 ;  /* 0x000000202720723e */ /* 0x008fe200000000ff */
[----:B------:R-:W2:Y:S01]  /*15dd0*/  MUFU.EX2 R33, R42 ;  /* 0x0000002a00217308 */ /* 0x000ea20000000800 */
[----:B------:R-:W-:Y:S01]  /*15de0*/  @!P0 FMUL R48, R48, 0.5 ;  /* 0x3f00000030308820 */ /* 0x000fe20000400000 */
[----:B------:R-:W-:Y:S01]  /*15df0*/  @!P1 FMUL R36, R36, R36 ;  /* 0x0000002424249220 */ /* 0x000fe20000400000 */
[----:B------:R-:W-:Y:S01]  /*15e00*/  FSETP.GEU.AND P1, PT, R54, -126, PT ;  /* 0xc2fc00003600780b */ /* 0x000fe20003f2e000 */
[----:B------:R-:W-:Y:S01]  /*15e10*/  STL [R1+0x34], R39 ;  /* 0x0000342701007387 */ /* 0x000fe20000100800 */
[----:B----4-:R-:W-:-:S03]  /*15e20*/  F2FP.F16.F32.PACK_AB R30, R41, R30 ;  /* 0x0000001e291e723e */ /* 0x010fc600000000ff */
[----:B------:R-:W3:Y:S01]  /*15e30*/  MUFU.EX2 R38, R43 ;  /* 0x0000002b00267308 */ /* 0x000ee20000000800 */
[----:B-1----:R-:W-:Y:S01]  /*15e40*/  @!P2 FMUL R35, R35, R35 ;  /* 0x000000232323a220 */ /* 0x002fe20000400000 */
[----:B------:R-:W-:Y:S01]  /*15e50*/  @!P4 FMUL R44, R44, 0.5 ;  /* 0x3f0000002c2cc820 */ /* 0x000fe20000400000 */
[----:B------:R-:W-:Y:S01]  /*15e60*/  FSETP.GEU.AND P2, PT, R53, -126, PT ;  /* 0xc2fc00003500780b */ /* 0x000fe20003f4e000 */
[----:B------:R-:W-:Y:S01]  /*15e70*/  @!P3 FMUL R52, R52, 0.5 ;  /* 0x3f0000003434b820 */ /* 0x000fe20000400000 */
[----:B------:R-:W-:Y:S03]  /*15e80*/  STL [R1+0x44], R37 ;  /* 0x0000442501007387 */ /* 0x000fe60000100800 */
[----:B------:R-:W1:Y:S01]  /*15e90*/  MUFU.EX2 R34, R44 ;  /* 0x0000002c00227308 */ /* 0x000e620000000800 */
[----:B--2---:R-:W-:Y:S01]  /*15ea0*/  @!P6 FMUL R33, R33, R33 ;  /* 0x000000212121e220 */ /* 0x004fe20000400000 */
[----:B------:R-:W-:Y:S01]  /*15eb0*/  FSETP.GEU.AND P6, PT, R49, -126, PT ;  /* 0xc2fc00003100780b */ /* 0x000fe20003fce000 */
[----:B------:R-:W-:Y:S01]  /*15ec0*/  @!P1 FMUL R54, R54, 0.5 ;  /* 0x3f00000036369820 */ /* 0x000fe20000400000 */
[----:B------:R-:W-:Y:S01]  /*15ed0*/  MOV R42, R56 ;  /* 0x00000038002a7202 */ /* 0x000fe20000000f00 */
[----:B------:R2:W-:Y:S01]  /*15ee0*/  STL [R1+0x48], R35 ;  /* 0x0000482301007387 */ /* 0x0005e20000100800 */
[----:B------:R-:W-:-:S02]  /*15ef0*/  F2FP.F16.F32.PACK_AB R56, R19, R18 ;  /* 0x000000121338723e */ /* 0x000fc400000000ff */
[----:B------:R-:W4:Y:S01]  /*15f00*/  MUFU.EX2 R20, R48 ;  /* 0x0000003000147308 */ /* 0x000f220000000800 */
[----:B---3--:R-:W-:Y:S01]  /*15f10*/  @!P5 FMUL R38, R38, R38 ;  /* 0x000000262626d220 */ /* 0x008fe20000400000 */
[----:B------:R-:W-:Y:S01]  /*15f20*/  FSETP.GEU.AND P5, PT, R50, -126, PT ;  /* 0xc2fc00003200780b */ /* 0x000fe20003fae000 */
[----:B------:R-:W-:Y:S01]  /*15f30*/  @!P2 FMUL R53, R53, 0.5 ;  /* 0x3f0000003535a820 */ /* 0x000fe20000400000 */
[----:B------:R3:W-:Y:S01]  /*15f40*/  STL [R1+0x38], R33 ;  /* 0x0000382101007387 */ /* 0x0007e20000100800 */
[----:B------:R-:W-:Y:S02]  /*15f50*/  F2FP.F16.F32.PACK_AB R29, R42, R29 ;  /* 0x0000001d2a1d723e */ /* 0x000fe400000000ff */
[----:B------:R-:W-:Y:S01]  /*15f60*/  @!P6 FMUL R49, R49, 0.5 ;  /* 0x3f0000003131e820 */ /* 0x000fe20000400000 */
[----:B------:R-:W5:Y:S01]  /*15f70*/  MUFU.EX2 R12, R52 ;  /* 0x00000034000c7308 */ /* 0x000f620000000800 */
[----:B-1----:R-:W-:Y:S01]  /*15f80*/  @!P4 FMUL R34, R34, R34 ;  /* 0x000000222222c220 */ /* 0x002fe20000400000 */
[----:B------:R-:W-:Y:S01]  /*15f90*/  FSETP.GEU.AND P4, PT, R51, -126, PT ;  /* 0xc2fc00003300780b */ /* 0x000fe20003f8e000 */
[----:B------:R1:W-:Y:S04]  /*15fa0*/  STL [R1+0x3c], R38 ;  /* 0x00003c2601007387 */ /* 0x0003e80000100800 */
[----:B------:R-:W-:Y:S01]  /*15fb0*/  @!P5 FMUL R50, R50, 0.5 ;  /* 0x3f0000003232d820 */ /* 0x000fe20000400000 */
[----:B------:R-:W1:Y:S01]  /*15fc0*/  MUFU.EX2 R13, R53 ;  /* 0x00000035000d7308 */ /* 0x000e620000000800 */
[----:B----4-:R-:W-:Y:S01]  /*15fd0*/  @!P0 FMUL R20, R20, R20 ;  /* 0x0000001414148220 */ /* 0x010fe20000400000 */
[----:B------:R-:W-:Y:S01]  /*15fe0*/  FSETP.GEU.AND P0, PT, R55, -126, PT ;  /* 0xc2fc00003700780b */ /* 0x000fe20003f0e000 */
[----:B------:R4:W-:Y:S01]  /*15ff0*/  STL [R1+0x40], R34 ;  /* 0x0000402201007387 */ /* 0x0009e20000100800 */
[----:B--2---:R-:W-:-:S03]  /*16000*/  F2FP.F16.F32.PACK_AB R35, R36, R35 ;  /* 0x000000232423723e */ /* 0x004fc600000000ff */
[----:B------:R-:W-:Y:S01]  /*16010*/  @!P4 FMUL R51, R51, 0.5 ;  /* 0x3f0000003333c820 */ /* 0x000fe20000400000 */
[----:B------:R-:W2:Y:S01]  /*16020*/  MUFU.EX2 R21, R49 ;  /* 0x0000003100157308 */ /* 0x000ea20000000800 */
[----:B-----5:R-:W-:Y:S01]  /*16030*/  @!P3 FMUL R12, R12, R12 ;  /* 0x0000000c0c0cb220 */ /* 0x020fe20000400000 */
[----:B------:R-:W-:Y:S01]  /*16040*/  FSETP.GEU.AND P3, PT, R9, -126, PT ;  /* 0xc2fc00000900780b */ /* 0x000fe20003f6e000 */
[----:B------:R-:W-:Y:S01]  /*16050*/  STL [R1+0x50], R20 ;  /* 0x0000501401007387 */ /* 0x000fe20000100800 */
[----:B---3--:R-:W-:-:S03]  /*16060*/  F2FP.F16.F32.PACK_AB R33, R38, R33 ;  /* 0x000000212621723e */ /* 0x008fc600000000ff */
[----:B------:R-:W-:Y:S01]  /*16070*/  @!P0 FMUL R55, R55, 0.5 ;  /* 0x3f00000037378820 */ /* 0x000fe20000400000 */
[----:B------:R-:W3:Y:S01]  /*16080*/  MUFU.EX2 R14, R50 ;  /* 0x00000032000e7308 */ /* 0x000ee20000000800 */
[----:B-1----:R-:W-:Y:S01]  /*16090*/  @!P2 FMUL R13, R13, R13 ;  /* 0x0000000d0d0da220 */ /* 0x002fe20000400000 */
[----:B------:R-:W-:Y:S01]  /*160a0*/  FSETP.GEU.AND P2, PT, R6, -126, PT ;  /* 0xc2fc00000600780b */ /* 0x000fe20003f4e000 */
[----:B------:R-:W-:Y:S03]  /*160b0*/  STL [R1+0x60], R12 ;  /* 0x0000600c01007387 */ /* 0x000fe60000100800 */
[----:B------:R-:W-:Y:S01]  /*160c0*/  F2FP.F16.F32.PACK_AB R38, R13, R12 ;  /* 0x0000000c0d26723e */ /* 0x000fe200000000ff */
[----:B------:R-:W-:Y:S01]  /*160d0*/  @!P3 FMUL R9, R9, 0.5 ;  /* 0x3f0000000909b820 */ /* 0x000fe20000400000 */
[----:B------:R-:W1:Y:S01]  /*160e0*/  MUFU.EX2 R15, R51 ;  /* 0x00000033000f7308 */ /* 0x000e620000000800 */
[----:B--2---:R-:W-:Y:S01]  /*160f0*/  @!P6 FMUL R21, R21, R21 ;  /* 0x000000151515e220 */ /* 0x004fe20000400000 */
[----:B------:R-:W-:Y:S01]  /*16100*/  FSETP.GEU.AND P6, PT, R2, -126, PT ;  /* 0xc2fc00000200780b */ /* 0x000fe20003fce000 */
[----:B------:R-:W-:Y:S01]  /*16110*/  STL [R1+0x64], R13 ;  /* 0x0000640d01007387 */ /* 0x000fe20000100800 */
[----:B----4-:R-:W-:-:S03]  /*16120*/  F2FP.F16.F32.PACK_AB R34, R37, R34 ;  /* 0x000000222522723e */ /* 0x010fc600000000ff */
[----:B------:R-:W-:Y:S01]  /*16130*/  @!P2 FMUL R6, R6, 0.5 ;  /* 0x3f0000000606a820 */ /* 0x000fe20000400000 */
[----:B------:R-:W2:Y:S01]  /*16140*/  MUFU.EX2 R120, R54 ;  /* 0x0000003600787308 */ /* 0x000ea20000000800 */
[----:B---3--:R-:W-:Y:S01]  /*16150*/  @!P5 FMUL R14, R14, R14 ;  /* 0x0000000e0e0ed220 */ /* 0x008fe20000400000 */
[----:B------:R-:W-:Y:S01]  /*16160*/  FSETP.GEU.AND P5, PT, R3, -126, PT ;  /* 0xc2fc00000300780b */ /* 0x000fe20003fae000 */
[----:B------:R-:W-:Y:S04]  /*16170*/  STL [R1+0x54], R21 ;  /* 0x0000541501007387 */ /* 0x000fe80000100800 */
        /* <DEDUP_REMOVED lines=10> */
[----:B------:R-:W-:Y:S04]  /*16220*/  STL [R1+0x5c], R15 ;  /* 0x00005c0f01007387 */ /* 0x000fe80000100800 */
[----:B------:R-:W-:Y:S01]  /*16230*/  @!P4 FMUL R8, R8, 0.5 ;  /* 0x3f0000000808c820 */ /* 0x000fe20000400000 */
[----:B------:R-:W2:Y:S01]  /*16240*/  MUFU.EX2 R126, R6 ;  /* 0x00000006007e7308 */ /* 0x000ea20000000800 */
[----:B---3--:R-:W-:Y:S01]  /*16250*/  @!P0 FMUL R121, R121, R121 ;  /* 0x0000007979798220 */ /* 0x008fe20000400000 */
[----:B------:R-:W-:Y:S01]  /*16260*/  FSETP.GEU.AND P0, PT, R4, -126, PT ;  /* 0xc2fc00000400780b */ /* 0x000fe20003f0e000 */
[----:B------:R3:W-:Y:S03]  /*16270*/  STL [R1+0x4c], R36 ;  /* 0x00004c2401007387 */ /* 0x0007e60000100800 */
[----:B------:R-:W-:Y:S01]  /*16280*/  F2FP.F16.F32.PACK_AB R39, R121, R120 ;  /* 0x000000787927723e */ /* 0x000fe200000000ff */
[----:B------:R-:W-:Y:S01]  /*16290*/  @!P1 FMUL R7, R7, 0.5 ;  /* 0x3f00000007079820 */ /* 0x000fe20000400000 */
[----:B------:R-:W4:Y:S01]  /*162a0*/  MUFU.EX2 R122, R2 ;  /* 0x00000002007a7308 */ /* 0x000f220000000800 */
[----:B-1----:R-:W-:-:S06]  /*162b0*/  @!P3 FMUL R125, R125, R125 ;  /* 0x0000007d7d7db220 */ /* 0x002fcc0000400000 */
[----:B------:R-:W-:Y:S01]  /*162c0*/  @!P0 FMUL R4, R4, 0.5 ;  /* 0x3f00000004048820 */ /* 0x000fe20000400000 */
[----:B------:R1:W5:Y:S01]  /*162d0*/  MUFU.EX2 R123, R3 ;  /* 0x00000003007b7308 */ /* 0x0003620000000800 */
[----:B--2---:R-:W-:-:S07]  /*162e0*/  @!P2 FMUL R126, R126, R126 ;  /* 0x0000007e7e7ea220 */ /* 0x004fce0000400000 */
[----:B------:R2:W2:Y:S01]  /*162f0*/  MUFU.EX2 R124, R8 ;  /* 0x00000008007c7308 */ /* 0x0004a20000000800 */
[----:B----4-:R-:W-:Y:S01]  /*16300*/  @!P6 FMUL R122, R122, R122 ;  /* 0x0000007a7a7ae220 */ /* 0x010fe20000400000 */
[----:B------:R-:W-:Y:S02]  /*16310*/  FSETP.GEU.AND P6, PT, R5, -126, PT ;  /* 0xc2fc00000500780b */ /* 0x000fe40003fce000 */
[----:B---3--:R-:W-:-:S04]  /*16320*/  F2FP.F16.F32.PACK_AB R36, R21, R20 ;  /* 0x000000141524723e */ /* 0x008fc800000000ff */
[----:B------:R3:W4:Y:S01]  /*16330*/  MUFU.EX2 R127, R7 ;  /* 0x00000007007f7308 */ /* 0x0007220000000800 */
[----:B-1----:R-:W-:Y:S02]  /*16340*/  FFMA2 R2, R128.F32x2.HI_LO, UR4.F32, R0.F32 ;  /* 0x0000000480027c49 */ /* 0x002fe40009200000 */
[----:B-----5:R-:W-:-:S03]  /*16350*/  @!P5 FMUL R123, R123, R123 ;  /* 0x0000007b7b7bd220 */ /* 0x020fc60000400000 */
[----:B------:R-:W-:Y:S01]  /*16360*/  FSETP.GEU.AND P5, PT, R2, -126, PT ;  /* 0xc2fc00000200780b */ /* 0x000fe20003fae000 */
[----:B------:R-:W-:Y:S01]  /*16370*/  @!P6 FMUL R5, R5, 0.5 ;  /* 0x3f0000000505e820 */ /* 0x000fe20000400000 */
[----:B------:R-:W1:Y:S01]  /*16380*/  MUFU.EX2 R128, R4 ;  /* 0x0000000400807308 */ /* 0x000e620000000800 */
[--C-:B--2---:R-:W-:Y:S01]  /*16390*/  FFMA2 R8, R130.F32x2.HI_LO, UR4.F32, R0.reuse.F32 ;  /* 0x0000000482087c49 */ /* 0x104fe20009200000 */
[----:B------:R-:W-:Y:S01]  /*163a0*/  F2FP.F16.F32.PACK_AB R40, R123, R122 ;  /* 0x0000007a7b28723e */ /* 0x000fe200000000ff */
[----:B------:R-:W-:Y:S01]  /*163b0*/  @!P4 FMUL R124, R124, R124 ;  /* 0x0000007c7c7cc220 */ /* 0x000fe20000400000 */
[----:B------:R-:W-:Y:S02]  /*163c0*/  FSETP.GEU.AND P4, PT, R3, -126, PT ;  /* 0xc2fc00000300780b */ /* 0x000fe40003f8e000 */
[----:B------:R-:W-:Y:S02]  /*163d0*/  FSETP.GEU.AND P3, PT, R8, -126, PT ;  /* 0xc2fc00000800780b */ /* 0x000fe40003f6e000 */
[----:B------:R-:W-:Y:S01]  /*163e0*/  FSETP.GEU.AND P2, PT, R9, -126, PT ;  /* 0xc2fc00000900780b */ /* 0x000fe20003f4e000 */
[----:B---3--:R-:W-:Y:S01]  /*163f0*/  FFMA2 R6, R132.F32x2.HI_LO, UR4.F32, R0.F32 ;  /* 0x0000000484067c49 */ /* 0x008fe20009200000 */
[----:B------:R2:W3:Y:S01]  /*16400*/  MUFU.EX2 R129, R5 ;  /* 0x0000000500817308 */ /* 0x0004e20000000800 */
[----:B----4-:R-:W-:Y:S01]  /*16410*/  @!P1 FMUL R127, R127, R127 ;  /* 0x0000007f7f7f9220 */ /* 0x010fe20000400000 */
[----:B------:R-:W-:Y:S01]  /*16420*/  @!P5 FMUL R2, R2, 0.5 ;  /* 0x3f0000000202d820 */ /* 0x000fe20000400000 */
[----:B------:R-:W-:-:S02]  /*16430*/  F2FP.F16.F32.PACK_AB R41, R125, R124 ;  /* 0x0000007c7d29723e */ /* 0x000fc400000000ff */
[----:B------:R-:W-:Y:S01]  /*16440*/  FSETP.GEU.AND P1, PT, R6, -126, PT ;  /* 0xc2fc00000600780b */ /* 0x000fe20003f2e000 */
[----:B-1----:R-:W-:Y:S01]  /*16450*/  @!P0 FMUL R128, R128, R128 ;  /* 0x0000008080808220 */ /* 0x002fe20000400000 */
[----:B------:R-:W-:Y:S02]  /*16460*/  FSETP.GEU.AND P0, PT, R7, -126, PT ;  /* 0xc2fc00000700780b */ /* 0x000fe40003f0e000 */
[----:B------:R-:W-:Y:S01]  /*16470*/  @!P3 FMUL R8, R8, 0.5 ;  /* 0x3f0000000808b820 */ /* 0x000fe20000400000 */
[----:B------:R-:W-:Y:S01]  /*16480*/  @!P4 FMUL R3, R3, 0.5 ;  /* 0x3f0000000303c820 */ /* 0x000fe20000400000 */
[----:B------:R-:W-:Y:S01]  /*16490*/  @!P2 FMUL R9, R9, 0.5 ;  /* 0x3f0000000909a820 */ /* 0x000fe20000400000 */
[----:B------:R-:W1:Y:S01]  /*164a0*/  MUFU.EX2 R130, R2 ;  /* 0x0000000200827308 */ /* 0x000e620000000800 */
[----:B------:R-:W-:Y:S01]  /*164b0*/  F2FP.F16.F32.PACK_AB R42, R127, R126 ;  /* 0x0000007e7f2a723e */ /* 0x000fe200000000ff */
[----:B--2---:R-:W-:-:S04]  /*164c0*/  FFMA2 R4, R134.F32x2.HI_LO, UR4.F32, R0.F32 ;  /* 0x0000000486047c49 */ /* 0x004fc80009200000 */
[----:B------:R-:W-:Y:S02]  /*164d0*/  @!P1 FMUL R6, R6, 0.5 ;  /* 0x3f00000006069820 */ /* 0x000fe40000400000 */
[----:B------:R-:W2:Y:S01]  /*164e0*/  MUFU.EX2 R132, R8 ;  /* 0x0000000800847308 */ /* 0x000ea20000000800 */
[----:B------:R-:W-:Y:S01]  /*164f0*/  @!P0 FMUL R7, R7, 0.5 ;  /* 0x3f00000007078820 */ /* 0x000fe20000400000 */
[----:B---3--:R-:W-:Y:S01]  /*16500*/  @!P6 FMUL R129, R129, R129 ;  /* 0x000000818181e220 */ /* 0x008fe20000400000 */
[----:B------:R-:W-:-:S04]  /*16510*/  FSETP.GEU.AND P6, PT, R4, -126, PT ;  /* 0xc2fc00000400780b */ /* 0x000fc80003fce000 */
[----:B------:R-:W-:Y:S01]  /*16520*/  F2FP.F16.F32.PACK_AB R43, R129, R128 ;  /* 0x00000080812b723e */ /* 0x000fe200000000ff */
[----:B------:R3:W4:Y:S01]  /*16530*/  MUFU.EX2 R133, R9 ;  /* 0x0000000900857308 */ /* 0x0007220000000800 */
[----:B-1----:R-:W-:Y:S01]  /*16540*/  @!P5 FMUL R130, R130, R130 ;  /* 0x000000828282d220 */ /* 0x002fe20000400000 */
[----:B------:R-:W-:-:S06]  /*16550*/  FSETP.GEU.AND P5, PT, R5, -126, PT ;  /* 0xc2fc00000500780b */ /* 0x000fcc0003fae000 */
[----:B------:R1:W5:Y:S01]  /*16560*/  MUFU.EX2 R131, R3 ;  /* 0x0000000300837308 */ /* 0x0003620000000800 */
[----:B--2---:R-:W-:Y:S01]  /*16570*/  @!P3 FMUL R132, R132, R132 ;  /* 0x000000848484b220 */ /* 0x004fe20000400000 */
[----:B------:R-:W-:-:S05]  /*16580*/  @!P6 FMUL R4, R4, 0.5 ;  /* 0x3f0000000404e820 */ /* 0x000fca0000400000 */
[----:B------:R-:W-:Y:S01]  /*16590*/  @!P5 FMUL R5, R5, 0.5 ;  /* 0x3f0000000505d820 */ /* 0x000fe20000400000 */
[----:B------:R-:W2:Y:S01]  /*165a0*/  MUFU.EX2 R134, R6 ;  /* 0x0000000600867308 */ /* 0x000ea20000000800 */
[----:B---3--:R-:W-:Y:S02]  /*165b0*/  FFMA2 R8, R152.F32x2.HI_LO, UR4.F32, R0.F32 ;  /* 0x0000000498087c49 */ /* 0x008fe40009200000 */
[----:B----4-:R-:W-:-:S03]  /*165c0*/  @!P2 FMUL R133, R133, R133 ;  /* 0x000000858585a220 */ /* 0x010fc60000400000 */
[----:B------:R-:W-:Y:S02]  /*165d0*/  FSETP.GEU.AND P2, PT, R8, -126, PT ;  /* 0xc2fc00000800780b */ /* 0x000fe40003f4e000 */
[----:B------:R3:W4:Y:S01]  /*165e0*/  MUFU.EX2 R135, R7 ;  /* 0x0000000700877308 */ /* 0x0007220000000800 */
[----:B-1----:R-:W-:Y:S01]  /*165f0*/  FFMA2 R2, R136.F32x2.HI_LO, UR4.F32, R0.F32 ;  /* 0x0000000488027c49 */ /* 0x002fe20009200000 */
[----:B------:R-:W-:Y:S01]  /*16600*/  F2FP.F16.F32.PACK_AB R45, R133, R132 ;  /* 0x00000084852d723e */ /* 0x000fe200000000ff */
[----:B-----5:R-:W-:-:S03]  /*16610*/  @!P4 FMUL R131, R131, R131 ;  /* 0x000000838383c220 */ /* 0x020fc60000400000 */
[----:B------:R-:W-:Y:S02]  /*16620*/  FSETP.GEU.AND P3, PT, R3, -126, PT ;  /* 0xc2fc00000300780b */ /* 0x000fe40003f6e000 */
[----:B------:R-:W-:Y:S01]  /*16630*/  FSETP.GEU.AND P4, PT, R2, -126, PT ;  /* 0xc2fc00000200780b */ /* 0x000fe20003f8e000 */
[----:B--2---:R-:W-:Y:S01]  /*16640*/  @!P1 FMUL R134, R134, R134 ;  /* 0x0000008686869220 */ /* 0x004fe20000400000 */
[----:B------:R-:W-:Y:S01]  /*16650*/  FSETP.GEU.AND P1, PT, R9, -126, PT ;  /* 0xc2fc00000900780b */ /* 0x000fe20003f2e000 */
[----:B------:R-:W-:Y:S01]  /*16660*/  @!P2 FMUL R8, R8, 0.5 ;  /* 0x3f0000000808a820 */ /* 0x000fe20000400000 */
[----:B------:R-:W1:Y:S01]  /*16670*/  MUFU.EX2 R136, R4 ;  /* 0x0000000400887308 */ /* 0x000e620000000800 */
[----:B------:R-:W-:Y:S01]  /*16680*/  F2FP.F16.F32.PACK_AB R44, R131, R130 ;  /* 0x00000082832c723e */ /* 0x000fe200000000ff */
[----:B---3--:R-:W-:-:S05]  /*16690*/  FFMA2 R6, R140.F32x2.HI_LO, UR4.F32, R0.F32 ;  /* 0x000000048c067c49 */ /* 0x008fca0009200000 */
[----:B------:R-:W-:Y:S01]  /*166a0*/  @!P3 FMUL R3, R3, 0.5 ;  /* 0x3f0000000303b820 */ /* 0x000fe20000400000 */
[----:B----4-:R-:W-:Y:S01]  /*166b0*/  @!P0 FMUL R135, R135, R135 ;  /* 0x0000008787878220 */ /* 0x010fe20000400000 */
[----:B------:R-:W2:Y:S01]  /*166c0*/  MUFU.EX2 R140, R8 ;  /* 0x00000008008c7308 */ /* 0x000ea20000000800 */
[----:B------:R-:W-:Y:S01]  /*166d0*/  FSETP.GEU.AND P0, PT, R6, -126, PT ;  /* 0xc2fc00000600780b */ /* 0x000fe20003f0e000 */
[----:B------:R-:W-:Y:S01]  /*166e0*/  @!P4 FMUL R2, R2, 0.5 ;  /* 0x3f0000000202c820 */ /* 0x000fe20000400000 */
[----:B------:R-:W-:Y:S01]  /*166f0*/  @!P1 FMUL R9, R9, 0.5 ;  /* 0x3f00000009099820 */ /* 0x000fe20000400000 */
[----:B------:R-:W-:-:S04]  /*16700*/  F2FP.F16.F32.PACK_AB R46, R135, R134 ;  /* 0x00000086872e723e */ /* 0x000fc800000000ff */
[----:B------:R-:W3:Y:S01]  /*16710*/  MUFU.EX2 R153, R3 ;  /* 0x0000000300997308 */ /* 0x000ee20000000800 */
[----:B-1----:R-:W-:Y:S01]  /*16720*/  @!P6 FMUL R136, R136, R136 ;  /* 0x000000888888e220 */ /* 0x002fe20000400000 */
[----:B------:R-:W-:-:S04]  /*16730*/  FSETP.GEU.AND P6, PT, R7, -126, PT ;  /* 0xc2fc00000700780b */ /* 0x000fc80003fce000 */
[----:B------:R-:W-:Y:S02]  /*16740*/  @!P0 FMUL R6, R6, 0.5 ;  /* 0x3f00000006068820 */ /* 0x000fe40000400000 */
[----:B------:R1:W4:Y:S01]  /*16750*/  MUFU.EX2 R152, R2 ;  /* 0x0000000200987308 */ /* 0x0003220000000800 */
[----:B--2---:R-:W-:-:S06]  /*16760*/  @!P2 FMUL R140, R140, R140 ;  /* 0x0000008c8c8ca220 */ /* 0x004fcc0000400000 */
[----:B------:R-:W-:Y:S01]  /*16770*/  @!P6 FMUL R7, R7, 0.5 ;  /* 0x3f0000000707e820 */ /* 0x000fe20000400000 */
[----:B------:R2:W5:Y:S01]  /*16780*/  MUFU.EX2 R137, R5 ;  /* 0x0000000500897308 */ /* 0x0005620000000800 */
[----:B---3--:R-:W-:-:S07]  /*16790*/  @!P3 FMUL R153, R153, R153 ;  /* 0x000000999999b220 */ /* 0x008fce0000400000 */
[----:B------:R-:W3:Y:S01]  /*167a0*/  MUFU.EX2 R141, R9 ;  /* 0x00000009008d7308 */ /* 0x000ee20000000800 */
[----:B-1----:R-:W-:Y:S02]  /*167b0*/  FFMA2 R2, R144.F32x2.HI_LO, UR4.F32, R0.F32 ;  /* 0x0000000490027c49 */ /* 0x002fe40009200000 */
[----:B----4-:R-:W-:-:S03]  /*167c0*/  @!P4 FMUL R152, R152, R152 ;  /* 0x000000989898c220 */ /* 0x010fc60000400000 */
[----:B------:R-:W-:Y:S02]  /*167d0*/  FSETP.GEU.AND P3, PT, R2, -126, PT ;  /* 0xc2fc00000200780b */ /* 0x000fe40003f6e000 */
[----:B------:R-:W-:Y:S01]  /*167e0*/  FSETP.GEU.AND P2, PT, R3, -126, PT ;  /* 0xc2fc00000300780b */ /* 0x000fe20003f4e000 */
[----:B--2---:R-:W-:Y:S01]  /*167f0*/  FFMA2 R4, R154.F32x2.HI_LO, UR4.F32, R0.F32 ;  /* 0x000000049a047c49 */ /* 0x004fe20009200000 */
[----:B------:R-:W-:Y:S01]  /*16800*/  USHF.R.U32.HI UR4, URZ, 0x15, UR36 ;  /* 0x00000015ff047899 */ /* 0x000fe20008011624 */
[----:B------:R-:W1:Y:S01]  /*16810*/  MUFU.EX2 R154, R6 ;  /* 0x00000006009a7308 */ /* 0x000e620000000800 */
[----:B-----5:R-:W-:Y:S01]  /*16820*/  @!P5 FMUL R137, R137, R137 ;  /* 0x000000898989d220 */ /* 0x020fe20000400000 */
[----:B------:R-:W-:Y:S02]  /*16830*/  MOV R0, UR42 ;  /* 0x0000002a00007c02 */ /* 0x000fe40008000f00 */
[----:B------:R-:W-:Y:S01]  /*16840*/  FSETP.GEU.AND P5, PT, R4, -126, PT ;  /* 0xc2fc00000400780b */ /* 0x000fe20003fae000 */
[----:B---3--:R-:W-:Y:S01]  /*16850*/  @!P1 FMUL R141, R141, R141 ;  /* 0x0000008d8d8d9220 */ /* 0x008fe20000400000 */
[----:B------:R-:W-:-:S02]  /*16860*/  FSETP.GEU.AND P1, PT, R156, -126, PT ;  /* 0xc2fc00009c00780b */ /* 0x000fc40003f2e000 */
[----:B------:R-:W-:Y:S01]  /*16870*/  @!P3 FMUL R2, R2, 0.5 ;  /* 0x3f0000000202b820 */ /* 0x000fe20000400000 */
[----:B------:R-:W-:Y:S01]  /*16880*/  FSETP.GEU.AND P4, PT, R5, -126, PT ;  /* 0xc2fc00000500780b */ /* 0x000fe20003f8e000 */
[----:B------:R-:W-:Y:S01]  /*16890*/  @!P2 FMUL R3, R3, 0.5 ;  /* 0x3f0000000303a820 */ /* 0x000fe20000400000 */
[----:B------:R-:W2:Y:S01]  /*168a0*/  MUFU.EX2 R155, R7 ;  /* 0x00000007009b7308 */ /* 0x000ea20000000800 */
[----:B------:R3:W-:Y:S01]  /*168b0*/  SYNCS.ARRIVE.TRANS64.A1T0 RZ, [R0+UR5], RZ ;  /* 0x000000ff00ff79a7 */ /* 0x0007e20008100005 */
[----:B------:R-:W-:Y:S02]  /*168c0*/  F2FP.F16.F32.PACK_AB R47, R137, R136 ;  /* 0x00000088892f723e */ /* 0x000fe400000000ff */
[----:B------:R-:W-:Y:S01]  /*168d0*/  F2FP.F16.F32.PACK_AB R48, R153, R152 ;  /* 0x000000989930723e */ /* 0x000fe200000000ff */
[----:B-1----:R-:W-:Y:S01]  /*168e0*/  @!P0 FMUL R154, R154, R154 ;  /* 0x0000009a9a9a8220 */ /* 0x002fe20000400000 */
[----:B------:R-:W-:Y:S02]  /*168f0*/  FSETP.GEU.AND P0, PT, R157, -126, PT ;  /* 0xc2fc00009d00780b */ /* 0x000fe40003f0e000 */
[----:B------:R-:W1:Y:S01]  /*16900*/  MUFU.EX2 R10, R2 ;  /* 0x00000002000a7308 */ /* 0x000e620000000800 */
[----:B------:R-:W-:Y:S01]  /*16910*/  @!P1 FMUL R156, R156, 0.5 ;  /* 0x3f0000009c9c9820 */ /* 0x000fe20000400000 */
[----:B------:R-:W-:Y:S01]  /*16920*/  @!P5 FMUL R4, R4, 0.5 ;  /* 0x3f0000000404d820 */ /* 0x000fe20000400000 */
[----:B------:R-:W-:Y:S01]  /*16930*/  @!P4 FMUL R5, R5, 0.5 ;  /* 0x3f0000000505c820 */ /* 0x000fe20000400000 */
[----:B------:R-:W-:-:S04]  /*16940*/  F2FP.F16.F32.PACK_AB R49, R141, R140 ;  /* 0x0000008c8d31723e */ /* 0x000fc800000000ff */
[----:B------:R-:W4:Y:S01]  /*16950*/  MUFU.EX2 R11, R3 ;  /* 0x00000003000b7308 */ /* 0x000f220000000800 */
[----:B--2---:R-:W-:Y:S02]  /*16960*/  @!P6 FMUL R155, R155, R155 ;  /* 0x0000009b9b9be220 */ /* 0x004fe40000400000 */
[----:B------:R-:W-:-:S03]  /*16970*/  @!P0 FMUL R157, R157, 0.5 ;  /* 0x3f0000009d9d8820 */ /* 0x000fc60000400000 */
[----:B------:R-:W-:Y:S02]  /*16980*/  F2FP.F16.F32.PACK_AB R50, R155, R154 ;  /* 0x0000009a9b32723e */ /* 0x000fe400000000ff */
[----:B------:R-:W2:Y:S01]  /*16990*/  MUFU.EX2 R144, R4 ;  /* 0x0000000400907308 */ /* 0x000ea20000000800 */
[----:B-1----:R-:W-:Y:S01]  /*169a0*/  @!P3 FMUL R10, R10, R10 ;  /* 0x0000000a0a0ab220 */ /* 0x002fe20000400000 */
[----:B------:R-:W-:-:S04]  /*169b0*/  MOV R2, UR4 ;  /* 0x0000000400027c02 */ /* 0x000fc80008000f00 */
[----:B------:R3:W-:Y:S01]  /*169c0*/  STL [R1+0x68], R10 ;  /* 0x0000680a01007387 */ /* 0x0007e20000100800 */
[----:B------:R-:W-:Y:S01]  /*169d0*/  LOP3.LUT P6, RZ, R2, 0x3, R24, 0x48, !PT ;  /* 0x0000000302ff7812 */ /* 0x000fe200078c4818 */
[----:B------:R-:W1:Y:S01]  /*169e0*/  MUFU.EX2 R145, R5 ;  /* 0x0000000500917308 */ /* 0x000e620000000800 */
[----:B----4-:R-:W-:Y:S01]  /*169f0*/  @!P2 FMUL R11, R11, R11 ;  /* 0x0000000b0b0ba220 */ /* 0x010fe20000400000 */
[----:B------:R-:W-:-:S04]  /*16a00*/  F2FP.F16.F32.PACK_AB R24, R181, R180 ;  /* 0x000000b4b518723e */ /* 0x000fc800000000ff */
[----:B------:R3:W-:Y:S01]  /*16a10*/  STL [R1+0x6c], R11 ;  /* 0x00006c0b01007387 */ /* 0x0007e20000100800 */
[----:B------:R-:W-:Y:S01]  /*16a20*/  F2FP.F16.F32.PACK_AB R52, R11, R10 ;  /* 0x0000000a0b34723e */ /* 0x000fe200000000ff */
[----:B------:R-:W4:Y:S01]  /*16a30*/  MUFU.EX2 R156, R156 ;  /* 0x0000009c009c7308 */ /* 0x000f220000000800 */
[----:B--2---:R-:W-:-:S07]  /*16a40*/  @!P5 FMUL R144, R144, R144 ;  /* 0x000000909090d220 */ /* 0x004fce0000400000 */
[----:B------:R-:W2:Y:S01]  /*16a50*/  MUFU.EX2 R157, R157 ;  /* 0x0000009d009d7308 */ /* 0x000ea20000000800 */
[----:B-1----:R-:W-:-:S05]  /*16a60*/  @!P4 FMUL R145, R145, R145 ;  /* 0x000000919191c220 */ /* 0x002fca0000400000 */
[----:B------:R-:W-:Y:S01]  /*16a70*/  F2FP.F16.F32.PACK_AB R51, R145, R144 ;  /* 0x000000909133723e */ /* 0x000fe200000000ff */
[----:B----4-:R-:W-:Y:S01]  /*16a80*/  @!P1 FMUL R156, R156, R156 ;  /* 0x0000009c9c9c9220 */ /* 0x010fe20000400000 */
[----:B--2---:R-:W-:-:S05]  /*16a90*/  @!P0 FMUL R157, R157, R157 ;  /* 0x0000009d9d9d8220 */ /* 0x004fca0000400000 */
[----:B------:R-:W-:Y:S01]  /*16aa0*/  F2FP.F16.F32.PACK_AB R53, R157, R156 ;  /* 0x0000009c9d35723e */ /* 0x000fe200000000ff */
[----:B---3--:R-:W-:Y:S06]  /*16ab0*/  @!P6 BRA `(.L_x_267) ;  /* 0x000000000040e947 */ /* 0x008fec0003800000 */
        /* <DEDUP_REMOVED lines=16> */
.L_x_267:
[----:B------:R-:W-:Y:S05]  /*16bc0*/  WARPSYNC.ALL ;  /* 0x0000000000007948 */ /* 0x000fea0003800000 */
[----:B------:R1:W-:Y:S01]  /*16bd0*/  STTM.x32 tmem[UR36], R56 ;  /* 0x00000038000079ed */ /* 0x0003e200082c0024 */
[----:B------:R-:W2:Y:S01]  /*16be0*/  LDCU UR4, c[0x0][0x704] ;  /* 0x0000e080ff0477ac */ /* 0x000ea20008000800 */
[----:B-1----:R-:W3:Y:S01]  /*16bf0*/  LDL R87, [R1+0x74] ;  /* 0x0000740001577983 */ /* 0x002ee20000100800 */
[----:B------:R-:W1:Y:S02]  /*16c00*/  S2R R2, SR_TID.X ;  /* 0x0000000000027919 */ /* 0x000e640000002100 */
[----:B-1----:R-:W-:-:S02]  /*16c10*/  SHF.R.U32.HI R60, RZ, 0x5, R2 ;  /* 0x00000005ff3c7819 */ /* 0x002fc40000011602 */
[----:B---3--:R-:W-:-:S04]  /*16c20*/  FSETP.NEU.AND P0, PT, R87, -INF , PT ;  /* 0xff8000005700780b */ /* 0x008fc80003f0d000 */
[----:B------:R-:W-:-:S05]  /*16c30*/  FSEL R0, R87, RZ, P0 ;  /* 0x000000ff57007208 */ /* 0x000fca0000000000 */
[----:B--2---:R-:W-:-:S04]  /*16c40*/  FMUL R0, R0, -UR4 ;  /* 0x8000000400007c20 */ /* 0x004fc80008400000 */
[--C-:B------:R-:W-:Y:S02]  /*16c50*/  FFMA2 R148, R148.F32x2.HI_LO, UR4.F32, R0.reuse.F32 ;  /* 0x0000000494947c49 */ /* 0x100fe40009200000 */
[----:B------:R-:W-:Y:S01]  /*16c60*/  FFMA2 R150, R150.F32x2.HI_LO, UR4.F32, R0.F32 ;  /* 0x0000000496967c49 */ /* 0x000fe20009200000 */
[----:B------:R-:W-:Y:S02]  /*16c70*/  UIADD3 UR4, UPT, UPT, UR36, 0x20, URZ ;  /* 0x0000002024047890 */ /* 0x000fe4000fffe0ff */
[----:B------:R-:W-:Y:S02]  /*16c80*/  FSETP.GEU.AND P4, PT, R148, -126, PT ;  /* 0xc2fc00009400780b */ /* 0x000fe40003f8e000 */
[----:B------:R-:W-:Y:S01]  /*16c90*/  FSETP.GEU.AND P3, PT, R149, -126, PT ;  /* 0xc2fc00009500780b */ /* 0x000fe20003f6e000 */
[----:B------:R-:W-:Y:S01]  /*16ca0*/  USHF.R.U32.HI UR4, URZ, 0x15, UR4 ;  /* 0x00000015ff047899 */ /* 0x000fe20008011604 */
[----:B------:R-:W-:Y:S02]  /*16cb0*/  FSETP.GEU.AND P2, PT, R150, -126, PT ;  /* 0xc2fc00009600780b */ /* 0x000fe40003f4e000 */
[----:B------:R-:W-:-:S03]  /*16cc0*/  FSETP.GEU.AND P1, PT, R151, -126, PT ;  /* 0xc2fc00009700780b */ /* 0x000fc60003f2e000 */
[----:B------:R-:W-:-:S04]  /*16cd0*/  MOV R3, UR4 ;  /* 0x0000000400037c02 */ /* 0x000fc80008000f00 */
[----:B------:R-:W-:Y:S01]  /*16ce0*/  @!P4 FMUL R148, R148, 0.5 ;  /* 0x3f0000009494c820 */ /* 0x000fe20000400000 */
[----:B------:R-:W-:Y:S01]  /*16cf0*/  LOP3.LUT P0, RZ, R3, 0x3, R60, 0x48, !PT ;  /* 0x0000000303ff7812 */ /* 0x000fe2000780483c */
[----:B------:R-:W-:Y:S02]  /*16d00*/  @!P3 FMUL R149, R149, 0.5 ;  /* 0x3f0000009595b820 */ /* 0x000fe40000400000 */
[----:B------:R-:W-:Y:S01]  /*16d10*/  @!P2 FMUL R150, R150, 0.5 ;  /* 0x3f0000009696a820 */ /* 0x000fe20000400000 */
[----:B------:R-:W1:Y:S01]  /*16d20*/  MUFU.EX2 R58, R148 ;  /* 0x00000094003a7308 */ /* 0x000e620000000800 */
[----:B------:R-:W-:-:S07]  /*16d30*/  @!P1 FMUL R151, R151, 0.5 ;  /* 0x3f00000097979820 */ /* 0x000fce0000400000 */
[----:B------:R-:W2:Y:S08]  /*16d40*/  MUFU.EX2 R59, R149 ;  /* 0x00000095003b7308 */ /* 0x000eb00000000800 */
[----:B------:R-:W3:Y:S01]  /*16d50*/  MUFU.EX2 R56, R150 ;  /* 0x0000009600387308 */ /* 0x000ee20000000800 */
[----:B-1----:R-:W-:-:S07]  /*16d60*/  @!P4 FMUL R58, R58, R58 ;  /* 0x0000003a3a3ac220 */ /* 0x002fce0000400000 */
[----:B------:R-:W1:Y:S01]  /*16d70*/  MUFU.EX2 R57, R151 ;  /* 0x0000009700397308 */ /* 0x000e620000000800 */
[----:B--2---:R-:W-:-:S05]  /*16d80*/  @!P3 FMUL R59, R59, R59 ;  /* 0x0000003b3b3bb220 */ /* 0x004fca0000400000 */
[----:B------:R-:W-:Y:S01]  /*16d90*/  F2FP.F16.F32.PACK_AB R54, R59, R58 ;  /* 0x0000003a3b36723e */ /* 0x000fe200000000ff */
[----:B---3--:R-:W-:Y:S01]  /*16da0*/  @!P2 FMUL R56, R56, R56 ;  /* 0x000000383838a220 */ /* 0x008fe20000400000 */
[----:B-1----:R-:W-:-:S05]  /*16db0*/  @!P1 FMUL R57, R57, R57 ;  /* 0x0000003939399220 */ /* 0x002fca0000400000 */
        /* <DEDUP_REMOVED lines=18> */
.L_x_268:
        /* <DEDUP_REMOVED lines=10> */
.L_x_269:
[----:B------:R-:W3:Y:S01]  /*16f80*/  S2UR UR4, SR_CgaCtaId ;  /* 0x00000000000479c3 */ /* 0x000ee20000008800 */
[----:B------:R-:W-:Y:S01]  /*16f90*/  UISETP.NE.AND UP0, UPT, UR51, URZ, UPT ;  /* 0x000000ff3300728c */ /* 0x000fe2000bf05270 */
[----:B------:R-:W-:Y:S02]  /*16fa0*/  UMOV UR5, 0x400 ;  /* 0x0000040000057882 */ /* 0x000fe40000000000 */
[----:B---3--:R-:W-:-:S04]  /*16fb0*/  ULEA UR4, UR4, UR5, 0x18 ;  /* 0x0000000504047291 */ /* 0x008fc8000f8ec0ff */
[----:B------:R-:W-:-:S04]  /*16fc0*/  UIADD3 UR5, UPT, UPT, UR4, 0x14068, URZ ;  /* 0x0001406804057890 */ /* 0x000fc8000fffe0ff */
[----:B------:R-:W-:Y:S02]  /*16fd0*/  @UP0 UIADD3 UR5, UPT, UPT, UR4, 0x14058, URZ ;  /* 0x0001405804050890 */ /* 0x000fe4000fffe0ff */
[----:B------:R-:W-:Y:S02]  /*16fe0*/  UISETP.NE.AND UP0, UPT, UR41, URZ, UPT ;  /* 0x000000ff2900728c */ /* 0x000fe4000bf05270 */
[----:B------:R-:W-:-:S09]  /*16ff0*/  UPRMT UR5, UR38, 0x654, UR5 ;  /* 0x0000065426057896 */ /* 0x000fd20008000005 */
[----:B--2---:R-:W-:Y:S01]  /*17000*/  SYNCS.ARRIVE.TRANS64.RED.A1T0 RZ, [UR5], RZ ;  /* 0x000000ffffff79a7 */ /* 0x004fe20008100405 */
[----:B------:R-:W-:Y:S05]  /*17010*/  BRA.U UP0, `(.L_x_270) ;  /* 0x0000000100047547 */ /* 0x000fea000b800000 */
[----:B------:R-:W-:Y:S05]  /*17020*/  BPT.TRAP 0x1 ;  /* 0x000000040000795c */ /* 0x000fea0000300000 */
.L_x_270:
[----:B------:R-:W-:Y:S01]  /*17030*/  UISETP.NE.AND UP0, UPT, UR51, URZ, UPT ;  /* 0x000000ff3300728c */ /* 0x000fe2000bf05270 */
[----:B------:R-:W-:Y:S01]  /*17040*/  FADD2 R22, R22.F32x2.HI_LO, RZ.F32 ;  /* 0x000000ff1616724b */ /* 0x000fe20000200000 */
[----:B------:R-:W-:Y:S01]  /*17050*/  UIADD3 UR5, UPT, UPT, UR4, 0x14088, URZ ;  /* 0x0001408804057890 */ /* 0x000fe2000fffe0ff */
[----:B------:R-:W-:Y:S01]  /*17060*/  FADD2 R88, R88.F32x2.HI_LO, RZ.F32 ;  /* 0x000000ff5858724b */ /* 0x000fe20000200000 */
[----:B------:R-:W-:Y:S01]  /*17070*/  USEL UR36, UR49, UR46, UP0 ;  /* 0x0000002e31247287 */ /* 0x000fe20008000000 */
[----:B------:R-:W-:Y:S01]  /*17080*/  FADD2 R22, R22.F32x2.HI_LO, R94.F32x2.HI_LO ;  /* 0x0000005e1616724b */ /* 0x000fe20000000000 */
[----:B------:R-:W-:Y:S01]  /*17090*/  FSETP.NEU.AND P0, PT, R87, -INF , PT ;  /* 0xff8000005700780b */ /* 0x000fe20003f0d000 */
[----:B------:R-:W-:Y:S01]  /*170a0*/  FADD2 R90, R90.F32x2.HI_LO, RZ.F32 ;  /* 0x000000ff5a5a724b */ /* 0x000fe20000200000 */
[----:B------:R-:W-:Y:S01]  /*170b0*/  ULOP3.LUT UR36, UR36, 0x1, URZ, 0x3c, !UPT ;  /* 0x0000000124247892 */ /* 0x000fe2000f8e3cff */
[----:B------:R-:W-:Y:S01]  /*170c0*/  FADD2 R88, R88.F32x2.HI_LO, R96.F32x2.HI_LO ;  /* 0x000000605858724b */ /* 0x000fe20000000000 */
[----:B------:R-:W-:Y:S01]  /*170d0*/  FSEL R4, R87, RZ, P0 ;  /* 0x000000ff57047208 */ /* 0x000fe20000000000 */
[----:B------:R-:W-:Y:S01]  /*170e0*/  @UP0 UIADD3 UR5, UPT, UPT, UR4, 0x14078, URZ ;  /* 0x0001407804050890 */ /* 0x000fe2000fffe0ff */
[----:B------:R-:W-:-:S02]  /*170f0*/  FADD2 R90, R90.F32x2.HI_LO, R98.F32x2.HI_LO ;  /* 0x000000625a5a724b */ /* 0x000fc40000000000 */
[----:B------:R-:W-:Y:S01]  /*17100*/  MOV R0, UR36 ;  /* 0x0000002400007c02 */ /* 0x000fe20008000f00 */
[----:B------:R-:W-:Y:S01]  /*17110*/  FADD2 R22, R22.F32x2.HI_LO, R102.F32x2.HI_LO ;  /* 0x000000661616724b */ /* 0x000fe20000000000 */
[----:B------:R-:W-:Y:S01]  /*17120*/  FSETP.NEU.AND P0, PT, R17, R4, PT ;  /* 0x000000041100720b */ /* 0x000fe20003f0d000 */
[----:B------:R-:W-:Y:S01]  /*17130*/  FADD2 R88, R88.F32x2.HI_LO, R104.F32x2.HI_LO ;  /* 0x000000685858724b */ /* 0x000fe20000000000 */
[----:B------:R-:W-:Y:S01]  /*17140*/  SHF.L.U32 R0, R0, 0x1f, RZ ;  /* 0x0000001f00007819 */ /* 0x000fe200000006ff */
[----:B------:R-:W-:Y:S02]  /*17150*/  FADD2 R90, R90.F32x2.HI_LO, R106.F32x2.HI_LO ;  /* 0x0000006a5a5a724b */ /* 0x000fe40000000000 */
[----:B------:R-:W-:Y:S01]  /*17160*/  FADD2 R22, R22.F32x2.HI_LO, R110.F32x2.HI_LO ;  /* 0x0000006e1616724b */ /* 0x000fe20000000000 */
[----:B------:R-:W2:Y:S01]  /*17170*/  SYNCS.PHASECHK.TRANS64.TRYWAIT P2, [UR5], R0 ;  /* 0x00000000ff0075a7 */ /* 0x000ea20008041105 */
[----:B------:R-:W-:Y:S02]  /*17180*/  FADD2 R88, R88.F32x2.HI_LO, R112.F32x2.HI_LO ;  /* 0x000000705858724b */ /* 0x000fe40000000000 */
[----:B------:R-:W-:-:S02]  /*17190*/  FADD2 R90, R90.F32x2.HI_LO, R114.F32x2.HI_LO ;  /* 0x000000725a5a724b */ /* 0x000fc40000000000 */
[----:B------:R-:W-:Y:S02]  /*171a0*/  FADD2 R22, R22.F32x2.HI_LO, R118.F32x2.HI_LO ;  /* 0x000000761616724b */ /* 0x000fe40000000000 */
[----:B------:R-:W-:Y:S02]  /*171b0*/  FADD2 R88, R88.F32x2.HI_LO, R138.F32x2.HI_LO ;  /* 0x0000008a5858724b */ /* 0x000fe40000000000 */
[----:B------:R-:W-:Y:S02]  /*171c0*/  FADD2 R90, R90.F32x2.HI_LO, R142.F32x2.HI_LO ;  /* 0x0000008e5a5a724b */ /* 0x000fe40000000000 */
[----:B------:R-:W-:Y:S01]  /*171d0*/  FADD2 R22, R22.F32x2.HI_LO, R158.F32x2.HI_LO ;  /* 0x0000009e1616724b */ /* 0x000fe20000000000 */
[----:B--2---:R-:W-:Y:S06]  /*171e0*/  @!P2 BRA `(.L_x_271) ;  /* 0x0000003c005ca947 */ /* 0x004fec0003800000 */
.L_x_428:
[----:B------:R-:W-:Y:S01]  /*171f0*/  BSSY.RECONVERGENT B0, `(.L_x_272) ;  /* 0x000000b000007945 */ /* 0x000fe20003800200 */
[----:B--2---:R-:W-:-:S03]  /*17200*/  MOV R3, 0x3f000000 ;  /* 0x3f00000000037802 */ /* 0x004fc60000000f00 */
[----:B------:R-:W-:Y:S05]  /*17210*/  @!P0 BRA `(.L_x_273) ;  /* 0x0000000000208947 */ /* 0x000fea0003800000 */
[----:B------:R-:W2:Y:S01]  /*17220*/  LDCU UR5, c[0x0][0x704] ;  /* 0x0000e080ff0577ac */ /* 0x000ea20008000800 */
[----:B------:R-:W-:-:S04]  /*17230*/  FADD R0, -R4, R17 ;  /* 0x0000001104007221 */ /* 0x000fc80000000100 */
[----:B--2---:R-:W-:-:S05]  /*17240*/  FMUL R0, R0, UR5 ;  /* 0x0000000500007c20 */ /* 0x004fca0008400000 */
[----:B------:R-:W-:-:S13]  /*17250*/  FSETP.GEU.AND P0, PT, R0, -126, PT ;  /* 0xc2fc00000000780b */ /* 0x000fda0003f0e000 */
[----:B------:R-:W-:-:S04]  /*17260*/  @!P0 FMUL R0, R0, 0.5 ;  /* 0x3f00000000008820 */ /* 0x000fc80000400000 */
[----:B------:R-:W2:Y:S02]  /*17270*/  MUFU.EX2 R3, R0 ;  /* 0x0000000000037308 */ /* 0x000ea40000000800 */
[----:B--2---:R-:W-:-:S04]  /*17280*/  @!P0 FMUL R3, R3, R3 ;  /* 0x0000000303038220 */ /* 0x004fc80000400000 */
[----:B------:R-:W-:Y:S02]  /*17290*/  FMUL R3, R3, 0.5 ;  /* 0x3f00000003037820 */ /* 0x000fe40000400000 */
.L_x_273:
[----:B------:R-:W-:Y:S05]  /*172a0*/  BSYNC.RECONVERGENT B0 ;  /* 0x0000000000007941 */ /* 0x000fea0003800200 */
.L_x_272:
[----:B------:R-:W2:Y:S04]  /*172b0*/  LDL.LU.64 R4, [R1+0x18] ;  /* 0x0000180001047983 */ /* 0x000ea80000300a00 */
[----:B-1----:R-:W3:Y:S04]  /*172c0*/  LDL.LU.64 R28, [R1+0x20] ;  /* 0x00002000011c7983 */ /* 0x002ee80000300a00 */
[----:B------:R-:W4:Y:S04]  /*172d0*/  LDL.LU.64 R26, [R1+0x28] ;  /* 0x00002800011a7983 */ /* 0x000f280000300a00 */
[----:B------:R-:W5:Y:S04]  /*172e0*/  LDL.LU.64 R24, [R1+0x38] ;  /* 0x0000380001187983 */ /* 0x000f680000300a00 */
[----:B------:R-:W5:Y:S04]  /*172f0*/  LDL.LU.64 R20, [R1+0x40] ;  /* 0x0000400001147983 */ /* 0x000f680000300a00 */
[----:B------:R-:W5:Y:S04]  /*17300*/  LDL.LU.64 R14, [R1+0x48] ;  /* 0x00004800010e7983 */ /* 0x000f680000300a00 */
[----:B------:R-:W5:Y:S01]  /*17310*/  LDL.LU.64 R8, [R1+0x30] ;  /* 0x0000300001087983 */ /* 0x000f620000300a00 */
[----:B------:R-:W-:-:S03]  /*17320*/  FADD2 R22, R22.F32x2.HI_LO, R166.F32x2.HI_LO ;  /* 0x000000a61616724b */ /* 0x000fc60000000000 */
[----:B------:R-:W5:Y:S04]  /*17330*/  LDL.LU.64 R12, [R1+0x58] ;  /* 0x00005800010c7983 */ /* 0x000f680000300a00 */
[----:B------:R-:W5:Y:S04]  /*17340*/  LDL.LU.64 R10, [R1+0x60] ;  /* 0x00006000010a7983 */ /* 0x000f680000300a00 */
[----:B------:R-:W5:Y:S01]  /*17350*/  LDL.LU.64 R6, [R1+0x50] ;  /* 0x0000500001067983 */ /* 0x000f620000300a00 */
[----:B------:R-:W-:-:S04]  /*17360*/  FADD2 R22, R22.F32x2.HI_LO, R174.F32x2.HI_LO ;  /* 0x000000ae1616724b */ /* 0x000fc80000000000 */
[----:B------:R-:W-:Y:S02]  /*17370*/  FADD2 R22, R22.F32x2.HI_LO, R182.F32x2.HI_LO ;  /* 0x000000b61616724b */ /* 0x000fe40000000000 */
[----:B------:R-:W-:-:S04]  /*17380*/  FMUL R16, R3, R16 ;  /* 0x0000001003107220 */ /* 0x000fc80000400000 */
[----:B------:R-:W-:-:S04]  /*17390*/  FADD2 R18, R16.F32, R18.F32x2.HI_LO ;  /* 0x000000121012724b */ /* 0x000fc80000040000 */
[----:B------:R-:W-:Y:S02]  /*173a0*/  FADD2 R18, R18.F32x2.HI_LO, R92.F32x2.HI_LO ;  /* 0x0000005c1212724b */ /* 0x000fe40000000000 */
[----:B--2---:R-:W-:Y:S02]  /*173b0*/  FADD2 R22, R22.F32x2.HI_LO, R4.F32x2.HI_LO ;  /* 0x000000041616724b */ /* 0x004fe40000000000 */
[----:B------:R-:W2:Y:S01]  /*173c0*/  LDL.LU.64 R4, [R1+0x68] ;  /* 0x0000680001047983 */ /* 0x000ea20000300a00 */
        /* <DEDUP_REMOVED lines=15> */
[----:B---3--:R-:W-:Y:S02]  /*174c0*/  FADD2 R88, R88.F32x2.HI_LO, R28.F32x2.HI_LO ;  /* 0x0000001c5858724b */ /* 0x008fe40000000000 */
[----:B----4-:R-:W-:Y:S02]  /*174d0*/  FADD2 R90, R90.F32x2.HI_LO, R26.F32x2.HI_LO ;  /* 0x0000001a5a5a724b */ /* 0x010fe40000000000 */
[----:B------:R-:W-:Y:S02]  /*174e0*/  FADD2 R18, R18.F32x2.HI_LO, R188.F32x2.HI_LO ;  /* 0x000000bc1212724b */ /* 0x000fe40000000000 */
[----:B-----5:R-:W-:Y:S02]  /*174f0*/  FADD2 R22, R22.F32x2.HI_LO, R24.F32x2.HI_LO ;  /* 0x000000181616724b */ /* 0x020fe40000000000 */
        /* <DEDUP_REMOVED lines=22> */
[----:B------:R-:W-:Y:S02]  /*17660*/  FADD2 R88, R88.F32x2.HI_LO, R90.F32x2.HI_LO ;  /* 0x0000005a5858724b */ /* 0x000fe40000000000 */
[----:B--2---:R-:W-:-:S04]  /*17670*/  FADD2 R18, R18.F32x2.HI_LO, R4.F32x2.HI_LO ;  /* 0x000000041212724b */ /* 0x004fc80000000000 */
[----:B------:R-:W-:-:S04]  /*17680*/  FADD2 R18, R18.F32x2.HI_LO, R22.F32x2.HI_LO ;  /* 0x000000161212724b */ /* 0x000fc80000000000 */
[----:B------:R-:W-:-:S04]  /*17690*/  FADD2 R18, R18.F32x2.HI_LO, R88.F32x2.HI_LO ;  /* 0x000000581212724b */ /* 0x000fc80000000000 */
[----:B------:R-:W-:-:S05]  /*176a0*/  FADD R0, R18, R19 ;  /* 0x0000001312007221 */ /* 0x000fca0000000000 */
[----:B------:R1:W-:Y:S01]  /*176b0*/  STL [R1+0x70], R0 ;  /* 0x0000700001007387 */ /* 0x0003e20000100800 */
[----:B------:R-:W-:Y:S05]  /*176c0*/  @P1 BRA `(.L_x_274) ;  /* 0x0000000000041947 */ /* 0x000fea0003800000 */
[----:B------:R-:W-:Y:S05]  /*176d0*/  BPT.TRAP 0x1 ;  /* 0x000000040000795c */ /* 0x000fea0000300000 */
.L_x_274:
[----:B------:R-:W-:Y:S01]  /*176e0*/  UISETP.NE.AND UP0, UPT, UR51, URZ, UPT ;  /* 0x000000ff3300728c */ /* 0x000fe2000bf05270 */
[----:B------:R-:W-:Y:S01]  /*176f0*/  IMAD.U32 R2, R2, 0x10000, RZ ;  /* 0x0001000002027824 */ /* 0x000fe200078e00ff */
[----:B------:R-:W-:Y:S01]  /*17700*/  ULOP3.LUT UR47, UR47, 0x1, URZ, 0x3c, !UPT ;  /* 0x000000012f2f7892 */ /* 0x000fe2000f8e3cff */
[----:B------:R-:W-:Y:S01]  /*17710*/  LOP3.LUT R60, R60, 0x3, RZ, 0xc0, !PT ;  /* 0x000000033c3c7812 */ /* 0x000fe200078ec0ff */
[----:B------:R-:W-:Y:S02]  /*17720*/  UIADD3 UR5, UPT, UPT, UR4, 0x14060, URZ ;  /* 0x0001406004057890 */ /* 0x000fe4000fffe0ff */
[----:B------:R-:W-:Y:S02]  /*17730*/  LOP3.LUT R2, R2, 0x600000, RZ, 0xc0, !PT ;  /* 0x0060000002027812 */ /* 0x000fe400078ec0ff */
[----:B-1----:R-:W-:Y:S02]  /*17740*/  IMAD.U32 R0, RZ, RZ, UR47 ;  /* 0x0000002fff007e24 */ /* 0x002fe4000f8e00ff */
[----:B------:R-:W-:Y:S01]  /*17750*/  SHF.R.U32.HI R3, RZ, 0x15, R2 ;  /* 0x00000015ff037819 */ /* 0x000fe20000011602 */
[----:B------:R-:W-:-:S02]  /*17760*/  @UP0 UIADD3 UR5, UPT, UPT, UR4, 0x14050, URZ ;  /* 0x0001405004050890 */ /* 0x000fc4000fffe0ff */
[----:B------:R-:W-:Y:S01]  /*17770*/  SHF.L.U32 R0, R0, 0x1f, RZ ;  /* 0x0000001f00007819 */ /* 0x000fe200000006ff */
[----:B------:R-:W-:Y:S01]  /*17780*/  USEL UR4, URZ, 0x80, UP0 ;  /* 0x00000080ff047887 */ /* 0x000fe20008000000 */
[----:B------:R-:W-:-:S05]  /*17790*/  ISETP.NE.AND P0, PT, R60, R3, PT ;  /* 0x000000033c00720c */ /* 0x000fca0003f05270 */
[----:B------:R-:W1:Y:S01]  /*177a0*/  SYNCS.PHASECHK.TRANS64.TRYWAIT P1, [UR5], R0 ;  /* 0x00000000ff0075a7 */ /* 0x000e620008021105 */
[----:B------:R-:W-:Y:S01]  /*177b0*/  LOP3.LUT R2, R2, UR4, RZ, 0xfc, !PT ;  /* 0x0000000402027c12 */ /* 0x000fe2000f8efcff */
[----:B-1----:R-:W-:Y:S06]  /*177c0*/  @!P1 BRA `(.L_x_275) ;  /* 0x0000003400fc9947 */ /* 0x002fec0003800000 */
.L_x_430:
        /* <DEDUP_REMOVED lines=17> */
.L_x_276:
[----:B------:R-:W-:Y:S05]  /*178e0*/  WARPSYNC.ALL ;  /* 0x0000000000007948 */ /* 0x000fea0003800000 */
[----:B------:R-:W2:Y:S01]  /*178f0*/  LDL.LU.64 R16, [R1+0x70] ;  /* 0x0000700001107983 */ /* 0x000ea20000300a00 */
[----:B------:R-:W-:Y:S01]  /*17900*/  R2UR UR4, R2 ;  /* 0x00000000020472ca */ /* 0x000fe200000e0000 */
[----:B------:R-:W-:-:S04]  /*17910*/  UISETP.NE.AND UP0, UPT, UR51, URZ, UPT ;  /* 0x000000ff3300728c */ /* 0x000fc8000bf05270 */
[----:B------:R-:W-:Y:S02]  /*17920*/  USEL UR46, UR46, UR36, UP0 ;  /* 0x000000242e2e7287 */ /* 0x000fe40008000000 */
[----:B------:R-:W-:-:S06]  /*17930*/  USEL UR49, UR36, UR49, UP0 ;  /* 0x0000003124317287 */ /* 0x000fcc0008000000 */
[----:B--2---:R3:W-:Y:S06]  /*17940*/  STTM.x2 tmem[UR4], R16 ;  /* 0x00000010000079ed */ /* 0x0047ec00080c0004 */
.L_x_257:
[----:B------:R-:W-:-:S09]  /*17950*/  UISETP.NE.AND UP0, UPT, UR41, URZ, UPT ;  /* 0x000000ff2900728c */ /* 0x000fd2000bf05270 */
[----:B------:R-:W-:Y:S05]  /*17960*/  BRA.U UP0, `(.L_x_277) ;  /* 0x0000000100047547 */ /* 0x000fea000b800000 */
[----:B------:R-:W-:Y:S05]  /*17970*/  BPT.TRAP 0x1 ;  /* 0x000000040000795c */ /* 0x000fea0000300000 */
.L_x_277:
[----:B------:R-:W4:Y:S01]  /*17980*/  S2UR UR6, SR_CgaCtaId ;  /* 0x00000000000679c3 */ /* 0x000f220000008800 */
[----:B------:R-:W-:Y:S01]  /*17990*/  UISETP.NE.AND UP1, UPT, UR51, URZ, UPT ;  /* 0x000000ff3300728c */ /* 0x000fe2000bf25270 */
[----:B------:R-:W-:-:S03]  /*179a0*/  UMOV UR5, 0x400 ;  /* 0x0000040000057882 */ /* 0x000fc60000000000 */
[----:B------:R-:W-:Y:S02]  /*179b0*/  USEL UR7, UR49, UR46, UP1 ;  /* 0x0000002e31077287 */ /* 0x000fe40008800000 */
[----:B----4-:R-:W-:-:S04]  /*179c0*/  ULEA UR5, UR6, UR5, 0x18 ;  /* 0x0000000506057291 */ /* 0x010fc8000f8ec0ff */
[----:B------:R-:W-:Y:S02]  /*179d0*/  UIADD3 UR4, UPT, UPT, UR5, 0x14080, URZ ;  /* 0x0001408005047890 */ /* 0x000fe4000fffe0ff */
[----:B------:R-:W-:-:S09]  /*179e0*/  @UP1 UIADD3 UR4, UPT, UPT, UR5, 0x14070, URZ ;  /* 0x0001407005041890 */ /* 0x000fd2000fffe0ff */
[----:B------:R-:W-:Y:S01]  /*179f0*/  SYNCS.ARRIVE.TRANS64.A1T0 RZ, [UR4], RZ ;  /* 0x000000ffffff79a7 */ /* 0x000fe20008100004 */
[----:B------:R-:W-:Y:S05]  /*17a00*/  BRA.U UP0, `(.L_x_278) ;  /* 0x0000000100047547 */ /* 0x000fea000b800000 */
[----:B------:R-:W-:Y:S05]  /*17a10*/  BPT.TRAP 0x1 ;  /* 0x000000040000795c */ /* 0x000fea0000300000 */
.L_x_278:
[----:B------:R-:W-:Y:S02]  /*17a20*/  UISETP.NE.AND UP0, UPT, UR51, URZ, UPT ;  /* 0x000000ff3300728c */ /* 0x000fe4000bf05270 */
[----:B------:R-:W-:Y:S02]  /*17a30*/  ULOP3.LUT UR7, UR7, 0x1, URZ, 0x3c, !UPT ;  /* 0x0000000107077892 */ /* 0x000fe4000f8e3cff */
[----:B------:R-:W-:-:S04]  /*17a40*/  UIADD3 UR4, UPT, UPT, UR5, 0x14088, URZ ;  /* 0x0001408805047890 */ /* 0x000fc8000fffe0ff */
[----:B-1----:R-:W-:-:S03]  /*17a50*/  MOV R3, UR7 ;  /* 0x0000000700037c02 */ /* 0x002fc60008000f00 */
[----:B------:R-:W-:Y:S01]  /*17a60*/  @UP0 UIADD3 UR4, UPT, UPT, UR5, 0x14078, URZ ;  /* 0x0001407805040890 */ /* 0x000fe2000fffe0ff */
[----:B------:R-:W-:-:S08]  /*17a70*/  SHF.L.U32 R3, R3, 0x1f, RZ ;  /* 0x0000001f03037819 */ /* 0x000fd000000006ff */
[----:B------:R-:W1:Y:S02]  /*17a80*/  SYNCS.PHASECHK.TRANS64.TRYWAIT P0, [UR4], R3 ;  /* 0x00000003ff0075a7 */ /* 0x000e640008001104 */
[----:B-1----:R-:W-:Y:S05]  /*17a90*/  @!P0 BRA `(.L_x_279) ;  /* 0x0000003400608947 */ /* 0x002fea0003800000 */
.L_x_432:
[----:B------:R-:W-:-:S04]  /*17aa0*/  UISETP.NE.AND UP0, UPT, UR51, URZ, UPT ;  /* 0x000000ff3300728c */ /* 0x000fc8000bf05270 */
[----:B------:R-:W-:-:S04]  /*17ab0*/  USEL UR43, UR44, UR43, UP0 ;  /* 0x0000002b2c2b7287 */ /* 0x000fc80008000000 */
[----:B------:R-:W-:-:S09]  /*17ac0*/  UISETP.GT.U32.AND UP0, UPT, UR43, 0x1, UPT ;  /* 0x000000012b00788c */ /* 0x000fd2000bf04070 */
[----:B------:R-:W-:Y:S05]  /*17ad0*/  BRA.U UP0, `(.L_x_280) ;  /* 0x0000000100087547 */ /* 0x000fea000b800000 */
[----:B------:R-:W-:Y:S05]  /*17ae0*/  BPT.TRAP 0x1 ;  /* 0x000000040000795c */ /* 0x000fea0000300000 */
[----:B------:R-:W-:Y:S05]  /*17af0*/  BPT.TRAP 0x1 ;  /* 0x000000040000795c */ /* 0x000fea0000300000 */
.L_x_280:
[----:B------:R-:W-:Y:S02]  /*17b00*/  UISETP.NE.AND UP0, UPT, UR51, URZ, UPT ;  /* 0x000000ff3300728c */ /* 0x000fe4000bf05270 */
[----:B------:R-:W-:-:S09]  /*17b10*/  UIADD3 UR4, UPT, UPT, UR5, 0x14068, URZ ;  /* 0x0001406805047890 */ /* 0x000fd2000fffe0ff */
[----:B------:R-:W-:-:S04]  /*17b20*/  @UP0 UIADD3 UR4, UPT, UPT, UR5, 0x14058, URZ ;  /* 0x0001405805040890 */ /* 0x000fc8000fffe0ff */
[----:B------:R-:W-:-:S09]  /*17b30*/  UPRMT UR4, UR6, 0x654, UR4 ;  /* 0x0000065406047896 */ /* 0x000fd20008000004 */
[----:B------:R-:W-:Y:S01]  /*17b40*/  SYNCS.ARRIVE.TRANS64.RED.A1T0 RZ, [UR4], RZ ;  /* 0x000000ffffff79a7 */ /* 0x000fe20008100404 */
[----:B------:R-:W-:Y:S05]  /*17b50*/  EXIT ;  /* 0x000000000000794d */ /* 0x000fea0003800000 */
.L_x_26:
[----:B------:R-:W-:-:S05]  /*17b60*/  IMAD.MOV.U32 R3, RZ, RZ, -0x4 ;  /* 0xfffffffcff037424 */ /* 0x000fca00078e00ff */
[----:B------:R-:W-:-:S05]  /*17b70*/  VIADDMNMX.U32 R0, R2, R3, 0x2, PT ;  /* 0x0000000202007446 */ /* 0x000fca0003800003 */
[----:B------:R-:W-:-:S04]  /*17b80*/  IMAD.SHL.U32 R0, R0, 0x4, RZ ;  /* 0x0000000400007824 */ /* 0x000fc800078e00ff */
[----:B------:R-:W1:Y:S02]  /*17b90*/  LDC R2, c[0x2][R0] ;  /* 0x0080000000027b82 */ /* 0x000e640000000800 */
[----:B-1----:R-:W-:-:S04]  /*17ba0*/  SHF.R.S32.HI R3, RZ, 0x1f, R2 ;  /* 0x0000001fff037819 */ /* 0x002fc80000011402 */
.L_x_477:
[----:B------:R-:W-:Y:S05]  /*17bb0*/  BRX R2 -0x17bc0                                                                                                                                                                                                                                                                                                                                                                                                                                                                                                                                                                                 (*"BRANCH_TARGETS .L_x_478,.L_x_479,.L_x_480"*) ;  /* 0xfffffe8402107949 */ /* 0x000fea000383ffff */
.L_x_480:
[----:B------:R-:W-:-:S08]  /*17bc0*/  NOP ;  /* 0x0000000000007918 */ /* 0x000fd00000000000 */
[----:B------:R-:W-:-:S00]  /*17bd0*/  USETMAXREG.DEALLOC.CTAPOOL 0x18 ;  /* 0x00000018000079c8 */ /* 0x000fc000080e0500 */
[----:B------:R-:W-:Y:S05]  /*17be0*/  EXIT ;  /* 0x000000000000794d */ /* 0x000fea0003800000 */
.L_x_478:
[----:B------:R-:W-:-:S08]  /*17bf0*/  NOP ;  /* 0x0000000000007918 */ /* 0x000fd00000000000 */
[----:B------:R-:W1:-:S00]  /*17c00*/  USETMAXREG.DEALLOC.CTAPOOL 0x20 ;  /* 0x00000020000079c8 */ /* 0x000e4000080e0500 */
[----:B------:R-:W2:Y:S01]  /*17c10*/  S2UR UR11, SR_CTAID.X ;  /* 0x00000000000b79c3 */ /* 0x000ea20000002500 */
[----:B------:R-:W3:Y:S07]  /*17c20*/  LDCU.64 UR6, c[0x0][0x380] ;  /* 0x00007000ff0677ac */ /* 0x000eee0008000a00 */
[----:B------:R-:W4:Y:S01]  /*17c30*/  S2UR UR37, SR_CTAID.Z ;  /* 0x00000000002579c3 */ /* 0x000f220000002700 */
[----:B---3--:R-:W-:Y:S02]  /*17c40*/  UISETP.NE.AND UP1, UPT, UR7, URZ, UPT ;  /* 0x000000ff0700728c */ /* 0x008fe4000bf25270 */
[----:B--2---:R-:W-:-:S04]  /*17c50*/  USHF.L.U32 UR11, UR11, 0x8, URZ ;  /* 0x000000080b0b7899 */ /* 0x004fc800080006ff */
[----:B------:R-:W-:-:S06]  /*17c60*/  UISETP.GE.U32.OR UP1, UPT, UR11, UR6, !UP1 ;  /* 0x000000060b00728c */ /* 0x000fcc000cf26470 */
[----:B------:R-:W-:-:S13]  /*17c70*/  PLOP3.LUT P1, PT, PT, PT, UP1, 0x80, 0x8 ;  /* 0x000000000008781c */ /* 0x000fda0003f2f018 */
[----:B-1--4-:R-:W-:Y:S05]  /*17c80*/  @P1 EXIT ;  /* 0x000000000000194d */ /* 0x012fea0003800000 */
[----:B------:R-:W1:Y:S01]  /*17c90*/  LDCU UR12, c[0x0][0x38c] ;  /* 0x00007180ff0c77ac */ /* 0x000e620008000800 */
[----:B------:R-:W2:Y:S01]  /*17ca0*/  S2UR UR4, SR_CTAID.Y ;  /* 0x00000000000479c3 */ /* 0x000ea20000002600 */
[----:B------:R-:W-:Y:S01]  /*17cb0*/  BSSY.RECONVERGENT B0, `(.L_x_281) ;  /* 0x0000019000007945 */ /* 0x000fe20003800200 */
[----:B------:R-:W-:Y:S01]  /*17cc0*/  UMOV UR8, URZ ;  /* 0x000000ff00087c82 */ /* 0x000fe20008000000 */
[----:B-1----:R-:W1:Y:S01]  /*17cd0*/  I2F.U32.RP R2, UR12 ;  /* 0x0000000c00027d06 */ /* 0x002e620008209000 */
[----:B------:R-:W-:-:S07]  /*17ce0*/  UISETP.NE.U32.AND UP1, UPT, UR12, URZ, UPT ;  /* 0x000000ff0c00728c */ /* 0x000fce000bf25070 */
[----:B-1----:R-:W1:Y:S02]  /*17cf0*/  MUFU.RCP R0, R2 ;  /* 0x0000000200007308 */ /* 0x002e640000001000 */
[----:B-1----:R-:W-:-:S06]  /*17d00*/  IADD3 R0, PT, PT, R0, 0xffffffe, RZ ;  /* 0x0ffffffe00007810 */ /* 0x002fcc0007ffe0ff */
[----:B------:R-:W1:Y:S02]  /*17d10*/  F2I.FTZ.U32.TRUNC.NTZ R0, R0 ;  /* 0x0000000000007305 */ /* 0x000e64000021f000 */
[----:B-1----:R-:W-:-:S13]  /*17d20*/  R2UR UR9, R0 ;  /* 0x00000000000972ca */ /* 0x002fda00000e0000 */
[----:B------:R-:W-:-:S04]  /*17d30*/  UIADD3 UR5, UPT, UPT, URZ, -UR9, URZ ;  /* 0x80000009ff057290 */ /* 0x000fc8000fffe0ff */
[----:B------:R-:W-:-:S04]  /*17d40*/  UIMAD UR5, UR5, UR12, URZ ;  /* 0x0000000c050572a4 */ /* 0x000fc8000f8e02ff */
[----:B------:R-:W-:-:S04]  /*17d50*/  UIMAD.WIDE.U32 UR8, UR9, UR5, UR8 ;  /* 0x00000005090872a5 */ /* 0x000fc8000f8e0008 */
[----:B--2---:R-:W-:-:S07]  /*17d60*/  UIMAD.WIDE.U32 UR8, UR9, UR4, URZ ;  /* 0x00000004090872a5 */ /* 0x004fce000f8e00ff */
[----:B------:R-:W-:Y:S02]  /*17d70*/  UMOV UR36, UR9 ;  /* 0x0000000900247c82 */ /* 0x000fe40008000000 */
[----:B------:R-:W-:-:S04]  /*17d80*/  UIADD3 UR5, UPT, UPT, -UR36, URZ, URZ ;  /* 0x000000ff24057290 */ /* 0x000fc8000fffe1ff */
[----:B------:R-:W-:-:S04]  /*17d90*/  UIMAD UR5, UR12, UR5, UR4 ;  /* 0x000000050c0572a4 */ /* 0x000fc8000f8e0204 */
[----:B------:R-:W-:-:S11]  /*17da0*/  UISETP.GE.U32.AND UP5, UPT, UR5, UR12, UPT ;  /* 0x0000000c0500728c */ /* 0x000fd6000bfa6070 */
[----:B------:R-:W-:Y:S02]  /*17db0*/  @UP5 UIADD3 UR5, UPT, UPT, UR5, -UR12, URZ ;  /* 0x8000000c05055290 */ /* 0x000fe4000fffe0ff */
[----:B------:R-:W-:Y:S02]  /*17dc0*/  @UP5 UIADD3 UR36, UPT, UPT, UR36, 0x1, URZ ;  /* 0x0000000124245890 */ /* 0x000fe4000fffe0ff */
[----:B------:R-:W-:-:S11]  /*17dd0*/  UISETP.GE.U32.AND UP4, UPT, UR5, UR12, UPT ;  /* 0x0000000c0500728c */ /* 0x000fd6000bf86070 */
[----:B------:R-:W-:Y:S02]  /*17de0*/  @UP4 UIADD3 UR36, UPT, UPT, UR36, 0x1, URZ ;  /* 0x0000000124244890 */ /* 0x000fe4000fffe0ff */
[----:B------:R-:W-:-:S04]  /*17df0*/  @!UP1 ULOP3.LUT UR36, URZ, UR12, URZ, 0x33, !UPT ;  /* 0x0000000cff249292 */ /* 0x000fc8000f8e33ff */
[----:B------:R-:W-:-:S04]  /*17e00*/  UIADD3 UR5, UPT, UPT, -UR36, URZ, URZ ;  /* 0x000000ff24057290 */ /* 0x000fc8000fffe1ff */
[----:B------:R-:W-:Y:S01]  /*17e10*/  UIMAD UR12, UR12, UR5, UR4 ;  /* 0x000000050c0c72a4 */ /* 0x000fe2000f8e0204 */
[----:B------:R-:W-:Y:S11]  /*17e20*/  @!P3 BRA `(.L_x_282) ;  /* 0x000000000004b947 */ /* 0x000ff60003800000 */
[----:B------:R-:W-:Y:S05]  /*17e30*/  BPT.TRAP 0x1 ;  /* 0x000000040000795c */ /* 0x000fea0000300000 */
.L_x_282:
[----:B------:R-:W-:Y:S05]  /*17e40*/  BSYNC.RECONVERGENT B0 ;  /* 0x0000000000007941 */ /* 0x000fea0003800200 */
.L_x_281:
[----:B------:R-:W1:Y:S01]  /*17e50*/  S2UR UR8, SR_CgaCtaId ;  /* 0x00000000000879c3 */ /* 0x000e620000008800 */
[----:B------:R-:W-:Y:S01]  /*17e60*/  UMOV UR4, 0x400 ;  /* 0x0000040000047882 */ /* 0x000fe20000000000 */
[----:B------:R-:W-:Y:S01]  /*17e70*/  IMAD.MOV.U32 R3, RZ, RZ, 0x1 ;  /* 0x00000001ff037424 */ /* 0x000fe200078e00ff */
[----:B------:R-:W-:-:S04]  /*17e80*/  @!P0 MOV R2, 0x4000 ;  /* 0x0000400000028802 */ /* 0x000fc80000000f00 */
[----:B------:R-:W-:Y:S01]  /*17e90*/  SHF.L.U32 R3, R3, 0x1f, RZ ;  /* 0x0000001f03037819 */ /* 0x000fe200000006ff */
[----:B-1----:R-:W-:-:S09]  /*17ea0*/  ULEA UR8, UR8, UR4, 0x18 ;  /* 0x0000000408087291 */ /* 0x002fd2000f8ec0ff */
[----:B------:R-:W1:Y:S02]  /*17eb0*/  SYNCS.PHASECHK.TRANS64.TRYWAIT P1, [UR8+0x14010], R3 ;  /* 0x01401003ff0075a7 */ /* 0x000e640008021108 */
[----:B-1----:R-:W-:Y:S05]  /*17ec0*/  @!P1 BRA `(.L_x_283) ;  /* 0x00000030006c9947 */ /* 0x002fea0003800000 */
.L_x_434:
[----:B------:R-:W-:Y:S01]  /*17ed0*/  PLOP3.LUT P5, PT, P5, P6, PT, 0xf8, 0x8f ;  /* 0x00000000008f781c */ /* 0x000fe20002fadf70 */
[----:B------:R2:W-:Y:S01]  /*17ee0*/  @!P0 SYNCS.ARRIVE.TRANS64 RZ, [UR8+0x14000], R2 ;  /* 0x01400002ffff89a7 */ /* 0x0005e20008000008 */
[----:B------:R-:W-:Y:S11]  /*17ef0*/  BSSY.RECONVERGENT B0, `(.L_x_284) ;  /* 0x0000003000007945 */ /* 0x000ff60003800200 */
[----:B------:R-:W-:Y:S05]  /*17f00*/  @!P5 BRA `(.L_x_285) ;  /* 0x000000000004d947 */ /* 0x000fea0003800000 */
[----:B------:R-:W-:Y:S05]  /*17f10*/  BPT.TRAP 0x1 ;  /* 0x000000040000795c */ /* 0x000fea0000300000 */
.L_x_285:
[----:B------:R-:W-:Y:S05]  /*17f20*/  BSYNC.RECONVERGENT B0 ;  /* 0x0000000000007941 */ /* 0x000fea0003800200 */
.L_x_284:
[----:B------:R-:W-:Y:S01]  /*17f30*/  LOP3.LUT P1, R18, R18, 0x1f, RZ, 0xc0, !PT ;  /* 0x0000001f12127812 */ /* 0x000fe2000782c0ff */
[----:B------:R-:W-:Y:S03]  /*17f40*/  BSSY.RECONVERGENT B0, `(.L_x_286) ;  /* 0x0000004000007945 */ /* 0x000fe60003800200 */
[----:B------:R-:W-:-:S13]  /*17f50*/  PLOP3.LUT P1, PT, P1, P0, PT, 0x8f, 0xf8 ;  /* 0x0000000000f8781c */ /* 0x000fda0000f21177 */
[----:B------:R-:W-:Y:S05]  /*17f60*/  @P1 BRA `(.L_x_287) ;  /* 0x0000000000041947 */ /* 0x000fea0003800000 */
[----:B------:R-:W-:Y:S05]  /*17f70*/  BPT.TRAP 0x1 ;  /* 0x000000040000795c */ /* 0x000fea0000300000 */
.L_x_287:
[----:B------:R-:W-:Y:S05]  /*17f80*/  BSYNC.RECONVERGENT B0 ;  /* 0x0000000000007941 */ /* 0x000fea0003800200 */
.L_x_286:
[----:B------:R-:W3:Y:S01]  /*17f90*/  LDCU.64 UR4, c[0x0][0x348] ;  /* 0x00006900ff0477ac */ /* 0x000ee20008000a00 */
[----:B------:R-:W-:Y:S01]  /*17fa0*/  UIADD3 UR9, UPT, UPT, UR8, 0x14000, URZ ;  /* 0x0001400008097890 */ /* 0x000fe2000fffe0ff */
[----:B------:R-:W-:Y:S01]  /*17fb0*/  UMOV UR10, URZ ;  /* 0x000000ff000a7c82 */ /* 0x000fe20008000000 */
[----:B------:R-:W-:Y:S01]  /*17fc0*/  UMOV UR13, UR36 ;  /* 0x00000024000d7c82 */ /* 0x000fe20008000000 */
[----:B------:R-:W-:Y:S01]  /*17fd0*/  UMOV UR14, UR37 ;  /* 0x00000025000e7c82 */ /* 0x000fe20008000000 */
[----:B---3--:R-:W-:-:S03]  /*17fe0*/  UIADD3 UR16, UP1, UPT, UR4, 0x80, URZ ;  /* 0x0000008004107890 */ /* 0x008fc6000ff3e0ff */
[----:B------:R-:W-:Y:S01]  /*17ff0*/  UMOV UR4, 0x0 ;  /* 0x0000000000047882 */ /* 0x000fe20000000000 */
[----:B------:R-:W-:-:S03]  /*18000*/  UIADD3.X UR17, UPT, UPT, URZ, UR5, URZ, UP1, !UPT ;  /* 0x00000005ff117290 */ /* 0x000fc60008ffe4ff */
[----:B------:R-:W-:-:S06]  /*18010*/  UMOV UR5, 0x10000000 ;  /* 0x1000000000057882 */ /* 0x000fcc0000000000 */
[----:B------:R3:W-:Y:S02]  /*18020*/  UTMALDG.5D [UR8], [UR16], desc[UR4] ;  /* 0x00000408100075b4 */ /* 0x0007e40008021000 */
[----:B---3--:R-:W-:Y:S05]  /*18030*/  BRA.U !UP0, `(.L_x_288) ;  /* 0x0000000108047547 */ /* 0x008fea000b800000 */
[----:B------:R-:W-:Y:S05]  /*18040*/  BPT.TRAP 0x1 ;  /* 0x000000040000795c */ /* 0x000fea0000300000 */
.L_x_288:
[----:B------:R-:W3:Y:S01]  /*18050*/  SYNCS.PHASECHK.TRANS64.TRYWAIT P1, [UR8+0x14038], R3 ;  /* 0x01403803ff0075a7 */ /* 0x000ee20008021108 */
[----:B--2---:R-:W-:Y:S01]  /*18060*/  @!P0 MOV R2, 0x4000 ;  /* 0x0000400000028802 */ /* 0x004fe20000000f00 */
[----:B---3--:R-:W-:Y:S06]  /*18070*/  @!P1 BRA `(.L_x_289) ;  /* 0x0000003000189947 */ /* 0x008fec0003800000 */
.L_x_436:
[----:B------:R2:W-:Y:S01]  /*18080*/  @!P0 SYNCS.ARRIVE.TRANS64 RZ, [UR8+0x14020], R2 ;  /* 0x01402002ffff89a7 */ /* 0x0005e20008000008 */
[----:B------:R-:W-:-:S09]  /*18090*/  UPLOP3.LUT UP2, UPT, UP2, UP3, UPT, 0xf8, 0x8f ;  /* 0x00000000008f789c */ /* 0x000fd20001747f70 */
[----:B------:R-:W-:Y:S05]  /*180a0*/  BRA.U !UP2, `(.L_x_290) ;  /* 0x000000010a047547 */ /* 0x000fea000b800000 */
[----:B------:R-:W-:Y:S05]  /*180b0*/  BPT.TRAP 0x1 ;  /* 0x000000040000795c */ /* 0x000fea0000300000 */
.L_x_290:
[----:B------:R-:W-:Y:S01]  /*180c0*/  ISETP.EQ.OR P1, PT, R18, RZ, P0 ;  /* 0x000000ff1200720c */ /* 0x000fe20000722670 */
[----:B------:R-:W-:-:S12]  /*180d0*/  BSSY.RECONVERGENT B0, `(.L_x_291) ;  /* 0x0000003000007945 */ /* 0x000fd80003800200 */
[----:B------:R-:W-:Y:S05]  /*180e0*/  @P1 BRA `(.L_x_292) ;  /* 0x0000000000041947 */ /* 0x000fea0003800000 */
[----:B------:R-:W-:Y:S05]  /*180f0*/  BPT.TRAP 0x1 ;  /* 0x000000040000795c */ /* 0x000fea0000300000 */
.L_x_292:
[----:B------:R-:W-:Y:S05]  /*18100*/  BSYNC.RECONVERGENT B0 ;  /* 0x0000000000007941 */ /* 0x000fea0003800200 */
.L_x_291:
[----:B------:R-:W3:Y:S01]  /*18110*/  LDCU.64 UR4, c[0x0][0x348] ;  /* 0x00006900ff0477ac */ /* 0x000ee20008000a00 */
[----:B------:R-:W-:Y:S01]  /*18120*/  BSSY.RECONVERGENT B0, `(.L_x_293) ;  /* 0x000000e000007945 */ /* 0x000fe20003800200 */
[----:B------:R-:W-:Y:S02]  /*18130*/  UIADD3 UR16, UPT, UPT, UR8, 0x8000, URZ ;  /* 0x0000800008107890 */ /* 0x000fe4000fffe0ff */
[----:B------:R-:W-:Y:S01]  /*18140*/  UIADD3 UR17, UPT, UPT, UR8, 0x14020, URZ ;  /* 0x0001402008117890 */ /* 0x000fe2000fffe0ff */
[----:B------:R-:W-:Y:S01]  /*18150*/  UMOV UR18, URZ ;  /* 0x000000ff00127c82 */ /* 0x000fe20008000000 */
[----:B------:R-:W-:Y:S01]  /*18160*/  UMOV UR19, URZ ;  /* 0x000000ff00137c82 */ /* 0x000fe20008000000 */
[----:B------:R-:W-:Y:S01]  /*18170*/  UMOV UR20, UR36 ;  /* 0x0000002400147c82 */ /* 0x000fe20008000000 */
[----:B------:R-:W-:Y:S01]  /*18180*/  UMOV UR21, UR37 ;  /* 0x0000002500157c82 */ /* 0x000fe20008000000 */
[----:B---3--:R-:W-:-:S03]  /*18190*/  UIADD3 UR14, UP1, UPT, UR4, 0x180, URZ ;  /* 0x00000180040e7890 */ /* 0x008fc6000ff3e0ff */
[----:B------:R-:W-:Y:S01]  /*181a0*/  UMOV UR4, 0x0 ;  /* 0x0000000000047882 */ /* 0x000fe20000000000 */
[----:B------:R-:W-:-:S03]  /*181b0*/  UIADD3.X UR15, UPT, UPT, URZ, UR5, URZ, UP1, !UPT ;  /* 0x00000005ff0f7290 */ /* 0x000fc60008ffe4ff */
[----:B------:R-:W-:-:S06]  /*181c0*/  UMOV UR5, 0x10000000 ;  /* 0x1000000000057882 */ /* 0x000fcc0000000000 */
[----:B------:R3:W-:Y:S02]  /*181d0*/  UTMALDG.4D [UR16], [UR14], desc[UR4] ;  /* 0x000004100e0075b4 */ /* 0x0007e40008019000 */
[----:B---3--:R-:W-:Y:S05]  /*181e0*/  @!P3 BRA `(.L_x_294) ;  /* 0x000000000004b947 */ /* 0x008fea0003800000 */
[----:B------:R-:W-:Y:S05]  /*181f0*/  BPT.TRAP 0x1 ;  /* 0x000000040000795c */ /* 0x000fea0000300000 */
.L_x_294:
[----:B------:R-:W-:Y:S05]  /*18200*/  BSYNC.RECONVERGENT B0 ;  /* 0x0000000000007941 */ /* 0x000fea0003800200 */
.L_x_293:
[----:B------:R-:W3:Y:S01]  /*18210*/  SYNCS.PHASECHK.TRANS64.TRYWAIT P2, [UR8+0x14018], R3 ;  /* 0x01401803ff0075a7 */ /* 0x000ee20008041108 */
[----:B--2---:R-:W-:Y:S01]  /*18220*/  @!P0 MOV R2, 0x4000 ;  /* 0x0000400000028802 */ /* 0x004fe20000000f00 */
[----:B---3--:R-:W-:Y:S06]  /*18230*/  @!P2 BRA `(.L_x_295) ;  /* 0x0000002c00c0a947 */ /* 0x008fec0003800000 */
.L_x_438:
[----:B------:R2:W-:Y:S01]  /*18240*/  @!P0 SYNCS.ARRIVE.TRANS64 RZ, [UR8+0x14008], R2 ;  /* 0x01400802ffff89a7 */ /* 0x0005e20008000008 */
[----:B------:R-:W-:Y:S04]  /*18250*/  BSSY.RECONVERGENT B0, `(.L_x_296) ;  /* 0x0000003000007945 */ /* 0x000fe80003800200 */
[----:B------:R-:W-:Y:S05]  /*18260*/  @!P5 BRA `(.L_x_297) ;  /* 0x000000000004d947 */ /* 0x000fea0003800000 */
[----:B------:R-:W-:Y:S05]  /*18270*/  BPT.TRAP 0x1 ;  /* 0x000000040000795c */ /* 0x000fea0000300000 */
.L_x_297:
[----:B------:R-:W-:Y:S05]  /*18280*/  BSYNC.RECONVERGENT B0 ;  /* 0x0000000000007941 */ /* 0x000fea0003800200 */
.L_x_296:
[----:B------:R-:W-:Y:S04]  /*18290*/  BSSY.RECONVERGENT B0, `(.L_x_298) ;  /* 0x0000003000007945 */ /* 0x000fe80003800200 */
[----:B------:R-:W-:Y:S05]  /*182a0*/  @P1 BRA `(.L_x_299) ;  /* 0x0000000000041947 */ /* 0x000fea0003800000 */
[----:B------:R-:W-:Y:S05]  /*182b0*/  BPT.TRAP 0x1 ;  /* 0x000000040000795c */ /* 0x000fea0000300000 */
.L_x_299:
[----:B------:R-:W-:Y:S05]  /*182c0*/  BSYNC.RECONVERGENT B0 ;  /* 0x0000000000007941 */ /* 0x000fea0003800200 */
.L_x_298:
[----:B------:R-:W3:Y:S01]  /*182d0*/  LDCU.64 UR4, c[0x0][0x348] ;  /* 0x00006900ff0477ac */ /* 0x000ee20008000a00 */
[----:B------:R-:W-:Y:S02]  /*182e0*/  UIADD3 UR19, UPT, UPT, UR11, 0x80, URZ ;  /* 0x000000800b137890 */ /* 0x000fe4000fffe0ff */
[----:B------:R-:W-:Y:S02]  /*182f0*/  UIADD3 UR16, UPT, UPT, UR8, 0x4000, URZ ;  /* 0x0000400008107890 */ /* 0x000fe4000fffe0ff */
[----:B------:R-:W-:Y:S01]  /*18300*/  UIADD3 UR17, UPT, UPT, UR8, 0x14008, URZ ;  /* 0x0001400808117890 */ /* 0x000fe2000fffe0ff */
[----:B------:R-:W-:Y:S01]  /*18310*/  UMOV UR18, URZ ;  /* 0x000000ff00127c82 */ /* 0x000fe20008000000 */
[----:B------:R-:W-:Y:S01]  /*18320*/  UMOV UR20, UR12 ;  /* 0x0000000c00147c82 */ /* 0x000fe20008000000 */
        /* <DEDUP_REMOVED lines=9> */
.L_x_300:
[----:B------:R-:W3:Y:S01]  /*183c0*/  SYNCS.PHASECHK.TRANS64.TRYWAIT P2, [UR8+0x14040], R3 ;  /* 0x01404003ff0075a7 */ /* 0x000ee20008041108 */
[----:B--2---:R-:W-:Y:S01]  /*183d0*/  @!P0 MOV R2, 0x4000 ;  /* 0x0000400000028802 */ /* 0x004fe20000000f00 */
[----:B---3--:R-:W-:Y:S06]  /*183e0*/  @!P2 BRA `(.L_x_301) ;  /* 0x0000002c006ca947 */ /* 0x008fec0003800000 */
.L_x_440:
[----:B------:R2:W-:Y:S01]  /*183f0*/  @!P0 SYNCS.ARRIVE.TRANS64 RZ, [UR8+0x14028], R2 ;  /* 0x01402802ffff89a7 */ /* 0x0005e20008000008 */
[----:B------:R-:W-:Y:S05]  /*18400*/  BRA.U !UP2, `(.L_x_302) ;  /* 0x000000010a047547 */ /* 0x000fea000b800000 */
[----:B------:R-:W-:Y:S05]  /*18410*/  BPT.TRAP 0x1 ;  /* 0x000000040000795c */ /* 0x000fea0000300000 */
.L_x_302:
[----:B------:R-:W-:Y:S04]  /*18420*/  BSSY.RECONVERGENT B0, `(.L_x_303) ;  /* 0x0000003000007945 */ /* 0x000fe80003800200 */
[----:B------:R-:W-:Y:S05]  /*18430*/  @P1 BRA `(.L_x_304) ;  /* 0x0000000000041947 */ /* 0x000fea0003800000 */
[----:B------:R-:W-:Y:S05]  /*18440*/  BPT.TRAP 0x1 ;  /* 0x000000040000795c */ /* 0x000fea0000300000 */
.L_x_304:
[----:B------:R-:W-:Y:S05]  /*18450*/  BSYNC.RECONVERGENT B0 ;  /* 0x0000000000007941 */ /* 0x000fea0003800200 */
.L_x_303:
[----:B------:R-:W3:Y:S01]  /*18460*/  LDCU.64 UR4, c[0x0][0x348] ;  /* 0x00006900ff0477ac */ /* 0x000ee20008000a00 */
[----:B------:R-:W-:Y:S02]  /*18470*/  UIADD3 UR32, UPT, UPT, UR8, 0xc000, URZ ;  /* 0x0000c00008207890 */ /* 0x000fe4000fffe0ff */
[----:B------:R-:W-:Y:S01]  /*18480*/  UIADD3 UR33, UPT, UPT, UR8, 0x14028, URZ ;  /* 0x0001402808217890 */ /* 0x000fe2000fffe0ff */
[----:B------:R-:W-:Y:S01]  /*18490*/  UMOV UR34, URZ ;  /* 0x000000ff00227c82 */ /* 0x000fe20008000000 */
[----:B------:R-:W-:Y:S01]  /*184a0*/  UMOV UR35, URZ ;  /* 0x000000ff00237c82 */ /* 0x000fe20008000000 */
[----:B---3--:R-:W-:-:S03]  /*184b0*/  UIADD3 UR10, UP1, UPT, UR4, 0x280, URZ ;  /* 0x00000280040a7890 */ /* 0x008fc6000ff3e0ff */
[----:B------:R-:W-:Y:S01]  /*184c0*/  UMOV UR4, 0x0 ;  /* 0x0000000000047882 */ /* 0x000fe20000000000 */
[----:B------:R-:W-:-:S03]  /*184d0*/  UIADD3.X UR11, UPT, UPT, URZ, UR5, URZ, UP1, !UPT ;  /* 0x00000005ff0b7290 */ /* 0x000fc60008ffe4ff */
[----:B------:R-:W-:-:S06]  /*184e0*/  UMOV UR5, 0x10000000 ;  /* 0x1000000000057882 */ /* 0x000fcc0000000000 */
[----:B------:R3:W-:Y:S01]  /*184f0*/  UTMALDG.4D [UR32], [UR10], desc[UR4] ;  /* 0x000004200a0075b4 */ /* 0x0007e20008019000 */
[----:B------:R-:W-:Y:S01]  /*18500*/  NOP ;  /* 0x0000000000007918 */ /* 0x000fe20000000000 */
[----:B------:R-:W-:-:S06]  /*18510*/  UISETP.GE.AND UP1, UPT, UR7, 0x81, UPT ;  /* 0x000000810700788c */ /* 0x000fcc000bf26270 */
[----:B------:R-:W-:-:S13]  /*18520*/  PLOP3.LUT P2, PT, PT, PT, UP1, 0x80, 0x8 ;  /* 0x000000000008781c */ /* 0x000fda0003f4f018 */
[----:B---3--:R-:W-:Y:S05]  /*18530*/  @!P2 EXIT ;  /* 0x000000000000a94d */ /* 0x008fea0003800000 */
[----:B------:R-:W-:Y:S01]  /*18540*/  UIADD3 UR5, UPT, UPT, UR7, 0x7f, URZ ;  /* 0x0000007f07057890 */ /* 0x000fe2000fffe0ff */
[----:B------:R-:W-:Y:S01]  /*18550*/  HFMA2 R4, -RZ, RZ, 0, 5.9604644775390625e-08 ;  /* 0x00000001ff047431 */ /* 0x000fe200000001ff */
[----:B------:R-:W-:Y:S02]  /*18560*/  UMOV UR10, 0x2 ;  /* 0x00000002000a7882 */ /* 0x000fe40000000000 */
[----:B------:R-:W-:-:S04]  /*18570*/  USHF.R.S32.HI UR4, URZ, 0x1f, UR5 ;  /* 0x0000001fff047899 */ /* 0x000fc80008011405 */
[----:B------:R-:W-:-:S04]  /*18580*/  ULEA.HI UR4, UR4, UR5, URZ, 0x7 ;  /* 0x0000000504047291 */ /* 0x000fc8000f8f38ff */
[----:B------:R-:W-:-:S04]  /*18590*/  USHF.R.S32.HI UR9, URZ, 0x7, UR4 ;  /* 0x00000007ff097899 */ /* 0x000fc80008011404 */
[----:B------:R-:W-:-:S04]  /*185a0*/  UISETP.LT.AND UP1, UPT, UR9, 0x2, UPT ;  /* 0x000000020900788c */ /* 0x000fc8000bf21270 */
[----:B------:R-:W-:-:S04]  /*185b0*/  USEL UR4, UR9, 0x2, UP1 ;  /* 0x0000000209047887 */ /* 0x000fc80008800000 */
[----:B------:R-:W-:-:S04]  /*185c0*/  UIADD3 UR9, UPT, UPT, UR9, -UR4, URZ ;  /* 0x8000000409097290 */ /* 0x000fc8000fffe0ff */
[----:B------:R-:W-:Y:S02]  /*185d0*/  UISETP.GE.U32.AND UP1, UPT, UR9, 0x3, UPT ;  /* 0x000000030900788c */ /* 0x000fe4000bf26070 */
[----:B------:R-:W-:Y:S01]  /*185e0*/  UIADD3 UR11, UPT, UPT, UR9, 0x1, URZ ;  /* 0x00000001090b7890 */ /* 0x000fe2000fffe0ff */
[----:B------:R-:W3:Y:S03]  /*185f0*/  LDCU.64 UR4, c[0x0][0x348] ;  /* 0x00006900ff0477ac */ /* 0x000ee60008000a00 */
[----:B------:R-:W-:Y:S01]  /*18600*/  ULOP3.LUT UR6, UR11, 0x3, URZ, 0xc0, !UPT ;  /* 0x000000030b067892 */ /* 0x000fe2000f8ec0ff */
[----:B------:R-:W-:Y:S02]  /*18610*/  UMOV UR9, 0x1 ;  /* 0x0000000100097882 */ /* 0x000fe40000000000 */
[----:B------:R-:W-:Y:S09]  /*18620*/  BRA.U !UP1, `(.L_x_305) ;  /* 0x0000001109107547 */ /* 0x000ff2000b800000 */
[----:B------:R-:W-:Y:S01]  /*18630*/  ULOP3.LUT UR9, UR11, 0xfffffffc, URZ, 0xc0, !UPT ;  /* 0xfffffffc0b097892 */ /* 0x000fe2000f8ec0ff */
[----:B------:R-:W-:Y:S01]  /*18640*/  MOV R4, 0x1 ;  /* 0x0000000100047802 */ /* 0x000fe20000000f00 */
[----:B------:R-:W-:Y:S01]  /*18650*/  UMOV UR10, 0x2 ;  /* 0x00000002000a7882 */ /* 0x000fe20000000000 */
[----:B------:R-:W-:Y:S01]  /*18660*/  UMOV UR7, URZ ;  /* 0x000000ff00077c82 */ /* 0x000fe20008000000 */
[----:B------:R-:W-:Y:S01]  /*18670*/  UIADD3 UR9, UPT, UPT, -UR9, URZ, URZ ;  /* 0x000000ff09097290 */ /* 0x000fe2000fffe1ff */
[----:B------:R-:W-:-:S11]  /*18680*/  UMOV UR27, 0x100 ;  /* 0x00000100001b7882 */ /* 0x000fd60000000000 */
.L_x_346:
[----:B-1----:R-:W-:Y:S05]  /*18690*/  BRA.U !UP0, `(.L_x_306) ;  /* 0x0000000108047547 */ /* 0x002fea000b800000 */
[----:B---3--:R-:W-:Y:S05]  /*186a0*/  BPT.TRAP 0x1 ;  /* 0x000000040000795c */ /* 0x008fea0000300000 */
.L_x_306:
[----:B------:R-:W4:Y:S01]  /*186b0*/  S2UR UR8, SR_CgaCtaId ;  /* 0x00000000000879c3 */ /* 0x000f220000008800 */
[----:B------:R-:W-:Y:S01]  /*186c0*/  UMOV UR11, 0x400 ;  /* 0x00000400000b7882 */ /* 0x000fe20000000000 */
[----:B-1----:R-:W-:Y:S02]  /*186d0*/  SHF.L.U32 R3, R4, 0x1f, RZ ;  /* 0x0000001f04037819 */ /* 0x002fe400000006ff */
[----:B--2---:R-:W-:Y:S01]  /*186e0*/  @!P0 MOV R2, 0x4000 ;  /* 0x0000400000028802 */ /* 0x004fe20000000f00 */
[----:B----4-:R-:W-:-:S04]  /*186f0*/  ULEA UR8, UR8, UR11, 0x18 ;  /* 0x0000000b08087291 */ /* 0x010fc8000f8ec0ff */
[----:B------:R-:W-:-:S09]  /*18700*/  ULEA UR33, UR10, UR8, 0x3 ;  /* 0x000000080a217291 */ /* 0x000fd2000f8e18ff */
[----:B------:R-:W1:Y:S02]  /*18710*/  SYNCS.PHASECHK.TRANS64.TRYWAIT P2, [UR33+0x14038], R3 ;  /* 0x01403803ff0075a7 */ /* 0x000e640008041121 */
[----:B-1----:R-:W-:Y:S05]  /*18720*/  @!P2 BRA `(.L_x_307) ;  /* 0x0000002800b4a947 */ /* 0x002fea0003800000 */
.L_x_442:
[----:B------:R2:W-:Y:S01]  /*18730*/  @!P0 SYNCS.ARRIVE.TRANS64 RZ, [UR33+0x14020], R2 ;  /* 0x01402002ffff89a7 */ /* 0x0005e20008000021 */
[----:B------:R-:W-:Y:S05]  /*18740*/  BRA.U !UP2, `(.L_x_308) ;  /* 0x000000010a047547 */ /* 0x000fea000b800000 */
[----:B---3--:R-:W-:Y:S05]  /*18750*/  BPT.TRAP 0x1 ;  /* 0x000000040000795c */ /* 0x008fea0000300000 */
.L_x_308:
[----:B------:R-:W-:Y:S04]  /*18760*/  BSSY.RECONVERGENT B0, `(.L_x_309) ;  /* 0x0000003000007945 */ /* 0x000fe80003800200 */
[----:B------:R-:W-:Y:S05]  /*18770*/  @P1 BRA `(.L_x_310) ;  /* 0x0000000000041947 */ /* 0x000fea0003800000 */
[----:B---3--:R-:W-:Y:S05]  /*18780*/  BPT.TRAP 0x1 ;  /* 0x000000040000795c */ /* 0x008fea0000300000 */
.L_x_310:
[----:B---3--:R-:W-:Y:S05]  /*18790*/  BSYNC.RECONVERGENT B0 ;  /* 0x0000000000007941 */ /* 0x008fea0003800200 */
.L_x_309:
[----:B------:R-:W-:Y:S02]  /*187a0*/  ULEA UR32, UR10, UR8, 0xe ;  /* 0x000000080a207291 */ /* 0x000fe4000f8e70ff */
[----:B------:R-:W-:Y:S02]  /*187b0*/  UIADD3 UR14, UP1, UPT, UR4, 0x180, URZ ;  /* 0x00000180040e7890 */ /* 0x000fe4000ff3e0ff */
[----:B------:R-:W-:Y:S02]  /*187c0*/  UIADD3 UR35, UPT, UPT, UR27, -0x80, URZ ;  /* 0xffffff801b237890 */ /* 0x000fe4000fffe0ff */
[----:B------:R-:W-:Y:S02]  /*187d0*/  UIADD3 UR33, UPT, UPT, UR33, 0x14020, URZ ;  /* 0x0001402021217890 */ /* 0x000fe4000fffe0ff */
[----:B------:R-:W-:Y:S02]  /*187e0*/  UIADD3 UR32, UPT, UPT, UR32, 0x8000, URZ ;  /* 0x0000800020207890 */ /* 0x000fe4000fffe0ff */
[----:B------:R-:W-:Y:S01]  /*187f0*/  UIADD3.X UR15, UPT, UPT, URZ, UR5, URZ, UP1, !UPT ;  /* 0x00000005ff0f7290 */ /* 0x000fe20008ffe4ff */
[----:B------:R-:W-:Y:S01]  /*18800*/  UMOV UR12, 0x0 ;  /* 0x00000000000c7882 */ /* 0x000fe20000000000 */
[----:B------:R-:W-:Y:S01]  /*18810*/  UMOV UR13, 0x10000000 ;  /* 0x10000000000d7882 */ /* 0x000fe20000000000 */
[----:B------:R-:W-:Y:S01]  /*18820*/  UMOV UR34, URZ ;  /* 0x000000ff00227c82 */ /* 0x000fe20008000000 */
[----:B------:R-:W-:-:S05]  /*18830*/  UIADD3 UR10, UPT, UPT, UR10, 0x1, URZ ;  /* 0x000000010a0a7890 */ /* 0x000fca000fffe0ff */
[----:B------:R3:W-:Y:S01]  /*18840*/  UTMALDG.4D [UR32], [UR14], desc[UR12] ;  /* 0x00000c200e0075b4 */ /* 0x0007e20008019000 */
[----:B------:R-:W-:-:S04]  /*18850*/  UISETP.NE.AND UP1, UPT, UR10, 0x3, UPT ;  /* 0x000000030a00788c */ /* 0x000fc8000bf25270 */
[----:B------:R-:W-:Y:S02]  /*18860*/  USEL UR11, URZ, 0x1, UP1 ;  /* 0x00000001ff0b7887 */ /* 0x000fe40008800000 */
[----:B------:R-:W-:-:S04]  /*18870*/  USEL UR10, UR10, URZ, UP1 ;  /* 0x000000ff0a0a7287 */ /* 0x000fc80008800000 */
[----:B-1----:R-:W-:Y:S01]  /*18880*/  LOP3.LUT R3, R4, UR11, RZ, 0x3c, !PT ;  /* 0x0000000b04037c12 */ /* 0x002fe2000f8e3cff */
[----:B---3--:R-:W-:Y:S07]  /*18890*/  BRA.U !UP0, `(.L_x_311) ;  /* 0x0000000108047547 */ /* 0x008fee000b800000 */
[----:B------:R-:W-:Y:S05]  /*188a0*/  BPT.TRAP 0x1 ;  /* 0x000000040000795c */ /* 0x000fea0000300000 */
.L_x_311:
[----:B------:R-:W-:Y:S01]  /*188b0*/  ULEA UR17, UR10, UR8, 0x3 ;  /* 0x000000080a117291 */ /* 0x000fe2000f8e18ff */
[----:B------:R-:W-:Y:S02]  /*188c0*/  SHF.L.U32 R5, R3, 0x1f, RZ ;  /* 0x0000001f03057819 */ /* 0x000fe400000006ff */
[----:B--2---:R-:W-:-:S06]  /*188d0*/  @!P0 MOV R2, 0x4000 ;  /* 0x0000400000028802 */ /* 0x004fcc0000000f00 */
[----:B------:R-:W1:Y:S02]  /*188e0*/  SYNCS.PHASECHK.TRANS64.TRYWAIT P2, [UR17+0x14038], R5 ;  /* 0x01403805ff0075a7 */ /* 0x000e640008041111 */
[----:B-1----:R-:W-:Y:S05]  /*188f0*/  @!P2 BRA `(.L_x_312) ;  /* 0x000000280058a947 */ /* 0x002fea0003800000 */
.L_x_444:
[----:B------:R2:W-:Y:S01]  /*18900*/  @!P0 SYNCS.ARRIVE.TRANS64 RZ, [UR17+0x14020], R2 ;  /* 0x01402002ffff89a7 */ /* 0x0005e20008000011 */
[----:B------:R-:W-:Y:S05]  /*18910*/  BRA.U !UP2, `(.L_x_313) ;  /* 0x000000010a047547 */ /* 0x000fea000b800000 */
[----:B------:R-:W-:Y:S05]  /*18920*/  BPT.TRAP 0x1 ;  /* 0x000000040000795c */ /* 0x000fea0000300000 */
.L_x_313:
[----:B------:R-:W-:Y:S04]  /*18930*/  BSSY.RECONVERGENT B0, `(.L_x_314) ;  /* 0x0000003000007945 */ /* 0x000fe80003800200 */
[----:B------:R-:W-:Y:S05]  /*18940*/  @P1 BRA `(.L_x_315) ;  /* 0x0000000000041947 */ /* 0x000fea0003800000 */
[----:B------:R-:W-:Y:S05]  /*18950*/  BPT.TRAP 0x1 ;  /* 0x000000040000795c */ /* 0x000fea0000300000 */
.L_x_315:
[----:B------:R-:W-:Y:S05]  /*18960*/  BSYNC.RECONVERGENT B0 ;  /* 0x0000000000007941 */ /* 0x000fea0003800200 */
.L_x_314:
        /* <DEDUP_REMOVED lines=9> */
[----:B------:R-:W-:Y:S01]  /*18a00*/  UMOV UR20, UR36 ;  /* 0x0000002400147c82 */ /* 0x000fe20008000000 */
[----:B------:R-:W-:Y:S01]  /*18a10*/  UMOV UR21, UR37 ;  /* 0x0000002500157c82 */ /* 0x000fe20008000000 */
[----:B------:R-:W-:-:S03]  /*18a20*/  UIADD3 UR10, UPT, UPT, UR10, 0x1, URZ ;  /* 0x000000010a0a7890 */ /* 0x000fc6000fffe0ff */
[----:B------:R3:W-:Y:S01]  /*18a30*/  UTMALDG.4D [UR16], [UR14], desc[UR12] ;  /* 0x00000c100e0075b4 */ /* 0x0007e20008019000 */
[----:B------:R-:W-:-:S04]  /*18a40*/  UISETP.NE.AND UP1, UPT, UR10, 0x3, UPT ;  /* 0x000000030a00788c */ /* 0x000fc8000bf25270 */
[----:B------:R-:W-:Y:S02]  /*18a50*/  USEL UR11, URZ, 0x1, UP1 ;  /* 0x00000001ff0b7887 */ /* 0x000fe40008800000 */
[----:B------:R-:W-:-:S04]  /*18a60*/  USEL UR10, UR10, URZ, UP1 ;  /* 0x000000ff0a0a7287 */ /* 0x000fc80008800000 */
[----:B------:R-:W-:Y:S01]  /*18a70*/  LOP3.LUT R3, R3, UR11, RZ, 0x3c, !PT ;  /* 0x0000000b03037c12 */ /* 0x000fe2000f8e3cff */
[----:B---3--:R-:W-:Y:S07]  /*18a80*/  BRA.U !UP0, `(.L_x_316) ;  /* 0x0000000108047547 */ /* 0x008fee000b800000 */
[----:B------:R-:W-:Y:S05]  /*18a90*/  BPT.TRAP 0x1 ;  /* 0x000000040000795c */ /* 0x000fea0000300000 */
.L_x_316:
[----:B------:R-:W-:Y:S01]  /*18aa0*/  ULEA UR25, UR10, UR8, 0x3 ;  /* 0x000000080a197291 */ /* 0x000fe2000f8e18ff */
[----:B-1----:R-:W-:Y:S02]  /*18ab0*/  SHF.L.U32 R5, R3, 0x1f, RZ ;  /* 0x0000001f03057819 */ /* 0x002fe400000006ff */
[----:B--2---:R-:W-:-:S06]  /*18ac0*/  @!P0 MOV R2, 0x4000 ;  /* 0x0000400000028802 */ /* 0x004fcc0000000f00 */
[----:B------:R-:W1:Y:S02]  /*18ad0*/  SYNCS.PHASECHK.TRANS64.TRYWAIT P2, [UR25+0x14038], R5 ;  /* 0x01403805ff0075a7 */ /* 0x000e640008041119 */
[----:B-1----:R-:W-:Y:S05]  /*18ae0*/  @!P2 BRA `(.L_x_317) ;  /* 0x0000002400f4a947 */ /* 0x002fea0003800000 */
.L_x_446:
[----:B------:R2:W-:Y:S01]  /*18af0*/  @!P0 SYNCS.ARRIVE.TRANS64 RZ, [UR25+0x14020], R2 ;  /* 0x01402002ffff89a7 */ /* 0x0005e20008000019 */
[----:B------:R-:W-:Y:S05]  /*18b00*/  BRA.U !UP2, `(.L_x_318) ;  /* 0x000000010a047547 */ /* 0x000fea000b800000 */
[----:B------:R-:W-:Y:S05]  /*18b10*/  BPT.TRAP 0x1 ;  /* 0x000000040000795c */ /* 0x000fea0000300000 */
.L_x_318:
[----:B------:R-:W-:Y:S04]  /*18b20*/  BSSY.RECONVERGENT B0, `(.L_x_319) ;  /* 0x0000003000007945 */ /* 0x000fe80003800200 */
[----:B------:R-:W-:Y:S05]  /*18b30*/  @P1 BRA `(.L_x_320) ;  /* 0x0000000000041947 */ /* 0x000fea0003800000 */
[----:B------:R-:W-:Y:S05]  /*18b40*/  BPT.TRAP 0x1 ;  /* 0x000000040000795c */ /* 0x000fea0000300000 */
.L_x_320:
[----:B------:R-:W-:Y:S05]  /*18b50*/  BSYNC.RECONVERGENT B0 ;  /* 0x0000000000007941 */ /* 0x000fea0003800200 */
.L_x_319:
[----:B------:R-:W-:Y:S02]  /*18b60*/  ULEA UR24, UR10, UR8, 0xe ;  /* 0x000000080a187291 */ /* 0x000fe4000f8e70ff */
[----:B------:R-:W-:Y:S02]  /*18b70*/  UIADD3 UR14, UP1, UPT, UR4, 0x180, URZ ;  /* 0x00000180040e7890 */ /* 0x000fe4000ff3e0ff */
        /* <DEDUP_REMOVED lines=16> */
.L_x_321:
[----:B------:R-:W-:Y:S01]  /*18c80*/  ULEA UR17, UR10, UR8, 0x3 ;  /* 0x000000080a117291 */ /* 0x000fe2000f8e18ff */
[----:B-1----:R-:W-:Y:S02]  /*18c90*/  SHF.L.U32 R5, R3, 0x1f, RZ ;  /* 0x0000001f03057819 */ /* 0x002fe400000006ff */
[----:B--2---:R-:W-:-:S06]  /*18ca0*/  @!P0 MOV R2, 0x4000 ;  /* 0x0000400000028802 */ /* 0x004fcc0000000f00 */
[----:B------:R-:W1:Y:S02]  /*18cb0*/  SYNCS.PHASECHK.TRANS64.TRYWAIT P2, [UR17+0x14038], R5 ;  /* 0x01403805ff0075a7 */ /* 0x000e640008041111 */
[----:B-1----:R-:W-:Y:S05]  /*18cc0*/  @!P2 BRA `(.L_x_322) ;  /* 0x000000240094a947 */ /* 0x002fea0003800000 */
.L_x_448:
[----:B------:R2:W-:Y:S01]  /*18cd0*/  @!P0 SYNCS.ARRIVE.TRANS64 RZ, [UR17+0x14020], R2 ;  /* 0x01402002ffff89a7 */ /* 0x0005e20008000011 */
[----:B------:R-:W-:Y:S05]  /*18ce0*/  BRA.U !UP2, `(.L_x_323) ;  /* 0x000000010a047547 */ /* 0x000fea000b800000 */
[----:B------:R-:W-:Y:S05]  /*18cf0*/  BPT.TRAP 0x1 ;  /* 0x000000040000795c */ /* 0x000fea0000300000 */
.L_x_323:
[----:B------:R-:W-:Y:S04]  /*18d00*/  BSSY.RECONVERGENT B0, `(.L_x_324) ;  /* 0x0000003000007945 */ /* 0x000fe80003800200 */
[----:B------:R-:W-:Y:S05]  /*18d10*/  @P1 BRA `(.L_x_325) ;  /* 0x0000000000041947 */ /* 0x000fea0003800000 */
[----:B------:R-:W-:Y:S05]  /*18d20*/  BPT.TRAP 0x1 ;  /* 0x000000040000795c */ /* 0x000fea0000300000 */
.L_x_325:
[----:B------:R-:W-:Y:S05]  /*18d30*/  BSYNC.RECONVERGENT B0 ;  /* 0x0000000000007941 */ /* 0x000fea0003800200 */
.L_x_324:
        /* <DEDUP_REMOVED lines=10> */
[----:B------:R-:W-:Y:S01]  /*18de0*/  UMOV UR21, UR37 ;  /* 0x0000002500157c82 */ /* 0x000fe20008000000 */
[----:B------:R-:W-:-:S02]  /*18df0*/  UIADD3 UR10, UPT, UPT, UR10, 0x1, URZ ;  /* 0x000000010a0a7890 */ /* 0x000fc4000fffe0ff */
[----:B------:R3:W-:Y:S02]  /*18e00*/  UTMALDG.4D [UR16], [UR14], desc[UR12] ;  /* 0x00000c100e0075b4 */ /* 0x0007e40008019000 */
[----:B------:R-:W-:-:S04]  /*18e10*/  UISETP.NE.AND UP1, UPT, UR10, 0x3, UPT ;  /* 0x000000030a00788c */ /* 0x000fc8000bf25270 */
[----:B------:R-:W-:Y:S02]  /*18e20*/  USEL UR11, URZ, 0x1, UP1 ;  /* 0x00000001ff0b7887 */ /* 0x000fe40008800000 */
[----:B------:R-:W-:-:S04]  /*18e30*/  USEL UR10, UR10, URZ, UP1 ;  /* 0x000000ff0a0a7287 */ /* 0x000fc80008800000 */
[----:B------:R-:W-:Y:S01]  /*18e40*/  LOP3.LUT R3, R3, UR11, RZ, 0x3c, !PT ;  /* 0x0000000b03037c12 */ /* 0x000fe2000f8e3cff */
[----:B---3--:R-:W-:Y:S07]  /*18e50*/  BRA.U !UP0, `(.L_x_326) ;  /* 0x0000000108047547 */ /* 0x008fee000b800000 */
[----:B------:R-:W-:Y:S05]  /*18e60*/  BPT.TRAP 0x1 ;  /* 0x000000040000795c */ /* 0x000fea0000300000 */
.L_x_326:
[----:B------:R-:W-:Y:S01]  /*18e70*/  ULEA UR17, UR10, UR8, 0x3 ;  /* 0x000000080a117291 */ /* 0x000fe2000f8e18ff */
[----:B-1----:R-:W-:Y:S02]  /*18e80*/  SHF.L.U32 R5, R3, 0x1f, RZ ;  /* 0x0000001f03057819 */ /* 0x002fe400000006ff */
[----:B--2---:R-:W-:-:S06]  /*18e90*/  @!P0 MOV R2, 0x4000 ;  /* 0x0000400000028802 */ /* 0x004fcc0000000f00 */
[----:B------:R-:W1:Y:S02]  /*18ea0*/  SYNCS.PHASECHK.TRANS64.TRYWAIT P2, [UR17+0x14038], R5 ;  /* 0x01403805ff0075a7 */ /* 0x000e640008041111 */
[----:B-1----:R-:W-:Y:S05]  /*18eb0*/  @!P2 BRA `(.L_x_327) ;  /* 0x000000240030a947 */ /* 0x002fea0003800000 */
.L_x_450:
[----:B------:R2:W-:Y:S01]  /*18ec0*/  @!P0 SYNCS.ARRIVE.TRANS64 RZ, [UR17+0x14020], R2 ;  /* 0x01402002ffff89a7 */ /* 0x0005e20008000011 */
[----:B------:R-:W-:Y:S05]  /*18ed0*/  BRA.U !UP2, `(.L_x_328) ;  /* 0x000000010a047547 */ /* 0x000fea000b800000 */
[----:B------:R-:W-:Y:S05]  /*18ee0*/  BPT.TRAP 0x1 ;  /* 0x000000040000795c */ /* 0x000fea0000300000 */
.L_x_328:
[----:B------:R-:W-:Y:S04]  /*18ef0*/  BSSY.RECONVERGENT B0, `(.L_x_329) ;  /* 0x0000003000007945 */ /* 0x000fe80003800200 */
[----:B------:R-:W-:Y:S05]  /*18f00*/  @P1 BRA `(.L_x_330) ;  /* 0x0000000000041947 */ /* 0x000fea0003800000 */
[----:B------:R-:W-:Y:S05]  /*18f10*/  BPT.TRAP 0x1 ;  /* 0x000000040000795c */ /* 0x000fea0000300000 */
.L_x_330:
[----:B------:R-:W-:Y:S05]  /*18f20*/  BSYNC.RECONVERGENT B0 ;  /* 0x0000000000007941 */ /* 0x000fea0003800200 */
.L_x_329:
[----:B------:R-:W-:Y:S02]  /*18f30*/  ULEA UR16, UR10, UR8, 0xe ;  /* 0x000000080a107291 */ /* 0x000fe4000f8e70ff */
[----:B------:R-:W-:Y:S02]  /*18f40*/  UIADD3 UR14, UP1, UPT, UR4, 0x180, URZ ;  /* 0x00000180040e7890 */ /* 0x000fe4000ff3e0ff */
[----:B------:R-:W-:Y:S02]  /*18f50*/  UIADD3 UR19, UPT, UPT, UR27, 0x80, URZ ;  /* 0x000000801b137890 */ /* 0x000fe4000fffe0ff */
        /* <DEDUP_REMOVED lines=16> */
.L_x_331:
[----:B------:R-:W-:Y:S01]  /*19060*/  ULEA UR17, UR10, UR8, 0x3 ;  /* 0x000000080a117291 */ /* 0x000fe2000f8e18ff */
[----:B-1----:R-:W-:Y:S02]  /*19070*/  SHF.L.U32 R5, R3, 0x1f, RZ ;  /* 0x0000001f03057819 */ /* 0x002fe400000006ff */
[----:B--2---:R-:W-:-:S06]  /*19080*/  @!P0 MOV R2, 0x4000 ;  /* 0x0000400000028802 */ /* 0x004fcc0000000f00 */
[----:B------:R-:W1:Y:S02]  /*19090*/  SYNCS.PHASECHK.TRANS64.TRYWAIT P2, [UR17+0x14038], R5 ;  /* 0x01403805ff0075a7 */ /* 0x000e640008041111 */
[----:B-1----:R-:W-:Y:S05]  /*190a0*/  @!P2 BRA `(.L_x_332) ;  /* 0x0000002000cca947 */ /* 0x002fea0003800000 */
.L_x_452:
[----:B------:R2:W-:Y:S01]  /*190b0*/  @!P0 SYNCS.ARRIVE.TRANS64 RZ, [UR17+0x14020], R2 ;  /* 0x01402002ffff89a7 */ /* 0x0005e20008000011 */
[----:B------:R-:W-:Y:S05]  /*190c0*/  BRA.U !UP2, `(.L_x_333) ;  /* 0x000000010a047547 */ /* 0x000fea000b800000 */
[----:B------:R-:W-:Y:S05]  /*190d0*/  BPT.TRAP 0x1 ;  /* 0x000000040000795c */ /* 0x000fea0000300000 */
.L_x_333:
[----:B------:R-:W-:Y:S04]  /*190e0*/  BSSY.RECONVERGENT B0, `(.L_x_334) ;  /* 0x0000003000007945 */ /* 0x000fe80003800200 */
[----:B------:R-:W-:Y:S05]  /*190f0*/  @P1 BRA `(.L_x_335) ;  /* 0x0000000000041947 */ /* 0x000fea0003800000 */
[----:B------:R-:W-:Y:S05]  /*19100*/  BPT.TRAP 0x1 ;  /* 0x000000040000795c */ /* 0x000fea0000300000 */
.L_x_335:
[----:B------:R-:W-:Y:S05]  /*19110*/  BSYNC.RECONVERGENT B0 ;  /* 0x0000000000007941 */ /* 0x000fea0003800200 */
.L_x_334:
        /* <DEDUP_REMOVED lines=19> */
.L_x_336:
[----:B------:R-:W-:Y:S01]  /*19250*/  ULEA UR17, UR10, UR8, 0x3 ;  /* 0x000000080a117291 */ /* 0x000fe2000f8e18ff */
[----:B-1----:R-:W-:Y:S02]  /*19260*/  SHF.L.U32 R5, R3, 0x1f, RZ ;  /* 0x0000001f03057819 */ /* 0x002fe400000006ff */
[----:B--2---:R-:W-:-:S06]  /*19270*/  @!P0 MOV R2, 0x4000 ;  /* 0x0000400000028802 */ /* 0x004fcc0000000f00 */
[----:B------:R-:W1:Y:S02]  /*19280*/  SYNCS.PHASECHK.TRANS64.TRYWAIT P2, [UR17+0x14038], R5 ;  /* 0x01403805ff0075a7 */ /* 0x000e640008041111 */
[----:B-1----:R-:W-:Y:S05]  /*19290*/  @!P2 BRA `(.L_x_337) ;  /* 0x000000200068a947 */ /* 0x002fea0003800000 */
.L_x_454:
[----:B------:R2:W-:Y:S01]  /*192a0*/  @!P0 SYNCS.ARRIVE.TRANS64 RZ, [UR17+0x14020], R2 ;  /* 0x01402002ffff89a7 */ /* 0x0005e20008000011 */
[----:B------:R-:W-:Y:S05]  /*192b0*/  BRA.U !UP2, `(.L_x_338) ;  /* 0x000000010a047547 */ /* 0x000fea000b800000 */
[----:B------:R-:W-:Y:S05]  /*192c0*/  BPT.TRAP 0x1 ;  /* 0x000000040000795c */ /* 0x000fea0000300000 */
.L_x_338:
[----:B------:R-:W-:Y:S04]  /*192d0*/  BSSY.RECONVERGENT B0, `(.L_x_339) ;  /* 0x0000003000007945 */ /* 0x000fe80003800200 */
[----:B------:R-:W-:Y:S05]  /*192e0*/  @P1 BRA `(.L_x_340) ;  /* 0x0000000000041947 */ /* 0x000fea0003800000 */
[----:B------:R-:W-:Y:S05]  /*192f0*/  BPT.TRAP 0x1 ;  /* 0x000000040000795c */ /* 0x000fea0000300000 */
.L_x_340:
[----:B------:R-:W-:Y:S05]  /*19300*/  BSYNC.RECONVERGENT B0 ;  /* 0x0000000000007941 */ /* 0x000fea0003800200 */
.L_x_339:
        /* <DEDUP_REMOVED lines=19> */
.L_x_341:
[----:B------:R-:W-:Y:S01]  /*19440*/  ULEA UR17, UR10, UR8, 0x3 ;  /* 0x000000080a117291 */ /* 0x000fe2000f8e18ff */
[----:B-1----:R-:W-:Y:S02]  /*19450*/  SHF.L.U32 R5, R3, 0x1f, RZ ;  /* 0x0000001f03057819 */ /* 0x002fe400000006ff */
[----:B--2---:R-:W-:-:S06]  /*19460*/  @!P0 MOV R2, 0x4000 ;  /* 0x0000400000028802 */ /* 0x004fcc0000000f00 */
[----:B------:R-:W1:Y:S02]  /*19470*/  SYNCS.PHASECHK.TRANS64.TRYWAIT P2, [UR17+0x14038], R5 ;  /* 0x01403805ff0075a7 */ /* 0x000e640008041111 */
[----:B-1----:R-:W-:Y:S05]  /*19480*/  @!P2 BRA `(.L_x_342) ;  /* 0x000000200004a947 */ /* 0x002fea0003800000 */
.L_x_456:
[----:B------:R2:W-:Y:S01]  /*19490*/  @!P0 SYNCS.ARRIVE.TRANS64 RZ, [UR17+0x14020], R2 ;  /* 0x01402002ffff89a7 */ /* 0x0005e20008000011 */
[----:B------:R-:W-:Y:S05]  /*194a0*/  BRA.U !UP2, `(.L_x_343) ;  /* 0x000000010a047547 */ /* 0x000fea000b800000 */
[----:B------:R-:W-:Y:S05]  /*194b0*/  BPT.TRAP 0x1 ;  /* 0x000000040000795c */ /* 0x000fea0000300000 */
.L_x_343:
[----:B------:R-:W-:Y:S04]  /*194c0*/  BSSY.RECONVERGENT B0, `(.L_x_344) ;  /* 0x0000003000007945 */ /* 0x000fe80003800200 */
[----:B------:R-:W-:Y:S05]  /*194d0*/  @P1 BRA `(.L_x_345) ;  /* 0x0000000000041947 */ /* 0x000fea0003800000 */
[----:B------:R-:W-:Y:S05]  /*194e0*/  BPT.TRAP 0x1 ;  /* 0x000000040000795c */ /* 0x000fea0000300000 */
.L_x_345:
[----:B------:R-:W-:Y:S05]  /*194f0*/  BSYNC.RECONVERGENT B0 ;  /* 0x0000000000007941 */ /* 0x000fea0003800200 */
.L_x_344:
        /* <DEDUP_REMOVED lines=13> */
[----:B------:R-:W-:Y:S02]  /*195d0*/  UIADD3 UR9, UPT, UPT, UR9, 0x4, URZ ;  /* 0x0000000409097890 */ /* 0x000fe4000fffe0ff */
[----:B------:R-:W-:Y:S02]  /*195e0*/  UISETP.NE.AND UP1, UPT, UR10, 0x3, UPT ;  /* 0x000000030a00788c */ /* 0x000fe4000bf25270 */
[----:B------:R-:W-:Y:S02]  /*195f0*/  UIADD3 UR7, UPT, UPT, UR7, 0x4, URZ ;  /* 0x0000000407077890 */ /* 0x000fe4000fffe0ff */
[----:B------:R-:W-:Y:S02]  /*19600*/  USEL UR11, URZ, 0x1, UP1 ;  /* 0x00000001ff0b7887 */ /* 0x000fe40008800000 */
[----:B------:R-:W-:Y:S02]  /*19610*/  USEL UR10, UR10, URZ, UP1 ;  /* 0x000000ff0a0a7287 */ /* 0x000fe40008800000 */
[----:B------:R-:W-:-:S02]  /*19620*/  UISETP.NE.AND UP1, UPT, UR9, URZ, UPT ;  /* 0x000000ff0900728c */ /* 0x000fc4000bf25270 */
[----:B------:R-:W-:Y:S01]  /*19630*/  LOP3.LUT R4, R3, UR11, RZ, 0x3c, !PT ;  /* 0x0000000b03047c12 */ /* 0x000fe2000f8e3cff */
[----:B------:R-:W-:-:S06]  /*19640*/  UIADD3 UR27, UPT, UPT, UR27, 0x200, URZ ;  /* 0x000002001b1b7890 */ /* 0x000fcc000fffe0ff */
[----:B----4-:R-:W-:Y:S06]  /*19650*/  BRA.U UP1, `(.L_x_346) ;  /* 0xfffffff1010c7547 */ /* 0x010fec000b83ffff */
[----:B------:R-:W-:Y:S02]  /*19660*/  UIADD3 UR9, UPT, UPT, UR7, 0x1, URZ ;  /* 0x0000000107097890 */ /* 0x000fe4000fffe0ff */
.L_x_305:
[----:B------:R-:W-:-:S13]  /*19670*/  ISETP.NE.AND P2, PT, RZ, UR6, PT ;  /* 0x00000006ff007c0c */ /* 0x000fda000bf45270 */
[----:B---3--:R-:W-:Y:S05]  /*19680*/  @!P2 EXIT ;  /* 0x000000000000a94d */ /* 0x008fea0003800000 */
[----:B------:R-:W-:Y:S02]  /*19690*/  UIADD3 UR7, UPT, UPT, -UR6, URZ, URZ ;  /* 0x000000ff06077290 */ /* 0x000fe4000fffe1ff */
[----:B------:R-:W-:-:S12]  /*196a0*/  USHF.L.U32 UR27, UR9, 0x7, URZ ;  /* 0x00000007091b7899 */ /* 0x000fd800080006ff */
.L_x_357:
[----:B------:R-:W-:Y:S05]  /*196b0*/  BRA.U !UP0, `(.L_x_347) ;  /* 0x0000000108047547 */ /* 0x000fea000b800000 */
[----:B------:R-:W-:Y:S05]  /*196c0*/  BPT.TRAP 0x1 ;  /* 0x000000040000795c */ /* 0x000fea0000300000 */
.L_x_347:
[----:B------:R-:W-:Y:S01]  /*196d0*/  ULEA UR25, UR10, UR8, 0x3 ;  /* 0x000000080a197291 */ /* 0x000fe2000f8e18ff */
[----:B-1----:R-:W-:Y:S02]  /*196e0*/  SHF.L.U32 R3, R4, 0x1f, RZ ;  /* 0x0000001f04037819 */ /* 0x002fe400000006ff */
[----:B--2---:R-:W-:-:S06]  /*196f0*/  @!P0 MOV R2, 0x4000 ;  /* 0x0000400000028802 */ /* 0x004fcc0000000f00 */
[----:B------:R-:W1:Y:S02]  /*19700*/  SYNCS.PHASECHK.TRANS64.TRYWAIT P2, [UR25+0x14038], R3 ;  /* 0x01403803ff0075a7 */ /* 0x000e640008041119 */
[----:B-1----:R-:W-:Y:S05]  /*19710*/  @!P2 BRA `(.L_x_348) ;  /* 0x0000001c0078a947 */ /* 0x002fea0003800000 */
.L_x_458:
[----:B------:R2:W-:Y:S01]  /*19720*/  @!P0 SYNCS.ARRIVE.TRANS64 RZ, [UR25+0x14020], R2 ;  /* 0x01402002ffff89a7 */ /* 0x0005e20008000019 */
[----:B------:R-:W-:Y:S05]  /*19730*/  BRA.U !UP2, `(.L_x_349) ;  /* 0x000000010a047547 */ /* 0x000fea000b800000 */
[----:B------:R-:W-:Y:S05]  /*19740*/  BPT.TRAP 0x1 ;  /* 0x000000040000795c */ /* 0x000fea0000300000 */
.L_x_349:
[----:B------:R-:W-:Y:S04]  /*19750*/  BSSY.RECONVERGENT B0, `(.L_x_350) ;  /* 0x0000003000007945 */ /* 0x000fe80003800200 */
[----:B------:R-:W-:Y:S05]  /*19760*/  @P1 BRA `(.L_x_351) ;  /* 0x0000000000041947 */ /* 0x000fea0003800000 */
[----:B------:R-:W-:Y:S05]  /*19770*/  BPT.TRAP 0x1 ;  /* 0x000000040000795c */ /* 0x000fea0000300000 */
.L_x_351:
[----:B------:R-:W-:Y:S05]  /*19780*/  BSYNC.RECONVERGENT B0 ;  /* 0x0000000000007941 */ /* 0x000fea0003800200 */
.L_x_350:
        /* <DEDUP_REMOVED lines=15> */
[----:B-1----:R-:W-:Y:S01]  /*19880*/  LOP3.LUT R3, R4, UR9, RZ, 0x3c, !PT ;  /* 0x0000000904037c12 */ /* 0x002fe2000f8e3cff */
[----:B---3--:R-:W-:Y:S07]  /*19890*/  BRA.U !UP0, `(.L_x_352) ;  /* 0x0000000108047547 */ /* 0x008fee000b800000 */
[----:B------:R-:W-:Y:S05]  /*198a0*/  BPT.TRAP 0x1 ;  /* 0x000000040000795c */ /* 0x000fea0000300000 */
.L_x_352:
[----:B------:R-:W-:Y:S01]  /*198b0*/  ULEA UR17, UR6, UR8, 0x3 ;  /* 0x0000000806117291 */ /* 0x000fe2000f8e18ff */
[----:B------:R-:W-:Y:S02]  /*198c0*/  SHF.L.U32 R5, R3, 0x1f, RZ ;  /* 0x0000001f03057819 */ /* 0x000fe400000006ff */
[----:B--2---:R-:W-:-:S06]  /*198d0*/  @!P0 MOV R2, 0x4000 ;  /* 0x0000400000028802 */ /* 0x004fcc0000000f00 */
[----:B------:R-:W1:Y:S02]  /*198e0*/  SYNCS.PHASECHK.TRANS64.TRYWAIT P2, [UR17+0x14038], R5 ;  /* 0x01403805ff0075a7 */ /* 0x000e640008041111 */
[----:B-1----:R-:W-:Y:S05]  /*198f0*/  @!P2 BRA `(.L_x_353) ;  /* 0x0000001c0018a947 */ /* 0x002fea0003800000 */
.L_x_460:
[----:B------:R2:W-:Y:S01]  /*19900*/  @!P0 SYNCS.ARRIVE.TRANS64 RZ, [UR17+0x14020], R2 ;  /* 0x01402002ffff89a7 */ /* 0x0005e20008000011 */
[----:B------:R-:W-:Y:S05]  /*19910*/  BRA.U !UP2, `(.L_x_354) ;  /* 0x000000010a047547 */ /* 0x000fea000b800000 */
[----:B------:R-:W-:Y:S05]  /*19920*/  BPT.TRAP 0x1 ;  /* 0x000000040000795c */ /* 0x000fea0000300000 */
.L_x_354:
[----:B------:R-:W-:Y:S04]  /*19930*/  BSSY.RECONVERGENT B0, `(.L_x_355) ;  /* 0x0000003000007945 */ /* 0x000fe80003800200 */
[----:B------:R-:W-:Y:S05]  /*19940*/  @P1 BRA `(.L_x_356) ;  /* 0x0000000000041947 */ /* 0x000fea0003800000 */
[----:B------:R-:W-:Y:S05]  /*19950*/  BPT.TRAP 0x1 ;  /* 0x000000040000795c */ /* 0x000fea0000300000 */
.L_x_356:
[----:B------:R-:W-:Y:S05]  /*19960*/  BSYNC.RECONVERGENT B0 ;  /* 0x0000000000007941 */ /* 0x000fea0003800200 */
.L_x_355:
        /* <DEDUP_REMOVED lines=12> */
[----:B------:R3:W-:Y:S01]  /*19a30*/  UTMALDG.4D [UR16], [UR14], desc[UR12] ;  /* 0x00000c100e0075b4 */ /* 0x0007e20008019000 */
[----:B------:R-:W-:Y:S02]  /*19a40*/  UIADD3 UR7, UPT, UPT, UR7, 0x1, URZ ;  /* 0x0000000107077890 */ /* 0x000fe4000fffe0ff */
[----:B------:R-:W-:Y:S02]  /*19a50*/  UISETP.NE.AND UP1, UPT, UR10, 0x3, UPT ;  /* 0x000000030a00788c */ /* 0x000fe4000bf25270 */
[----:B------:R-:W-:Y:S02]  /*19a60*/  UIADD3 UR27, UPT, UPT, UR27, 0x80, URZ ;  /* 0x000000801b1b7890 */ /* 0x000fe4000fffe0ff */
[----:B------:R-:W-:Y:S02]  /*19a70*/  USEL UR6, URZ, 0x1, UP1 ;  /* 0x00000001ff067887 */ /* 0x000fe40008800000 */
[----:B------:R-:W-:Y:S02]  /*19a80*/  USEL UR10, UR10, URZ, UP1 ;  /* 0x000000ff0a0a7287 */ /* 0x000fe40008800000 */
[----:B------:R-:W-:-:S02]  /*19a90*/  UISETP.NE.AND UP1, UPT, UR7, URZ, UPT ;  /* 0x000000ff0700728c */ /* 0x000fc4000bf25270 */
[----:B------:R-:W-:-:S07]  /*19aa0*/  LOP3.LUT R4, R3, UR6, RZ, 0x3c, !PT ;  /* 0x0000000603047c12 */ /* 0x000fce000f8e3cff */
[----:B---3--:R-:W-:Y:S05]  /*19ab0*/  BRA.U UP1, `(.L_x_357) ;  /* 0xfffffff901fc7547 */ /* 0x008fea000b83ffff */
[----:B------:R-:W-:Y:S05]  /*19ac0*/  EXIT ;  /* 0x000000000000794d */ /* 0x000fea0003800000 */
.L_x_479:
[----:B------:R-:W-:-:S08]  /*19ad0*/  NOP ;  /* 0x0000000000007918 */ /* 0x000fd00000000000 */
[----:B------:R-:W1:-:S00]  /*19ae0*/  USETMAXREG.DEALLOC.CTAPOOL 0x20 ;  /* 0x00000020000079c8 */ /* 0x000e4000080e0500 */
[----:B------:R-:W2:Y:S08]  /*19af0*/  S2UR UR18, SR_CTAID.X ;  /* 0x00000000001279c3 */ /* 0x000eb00000002500 */
[----:B-1----:R-:W1:Y:S01]  /*19b00*/  LDC R0, c[0x0][0x380] ;  /* 0x0000e000ff007b82 */ /* 0x002e620000000800 */
[----:B--2---:R-:W-:-:S06]  /*19b10*/  USHF.L.U32 UR18, UR18, 0x8, URZ ;  /* 0x0000000812127899 */ /* 0x004fcc00080006ff */
[----:B-1----:R-:W-:-:S13]  /*19b20*/  ISETP.LE.U32.AND P0, PT, R0, UR18, PT ;  /* 0x0000001200007c0c */ /* 0x002fda000bf03070 */
[----:B------:R-:W-:Y:S05]  /*19b30*/  @P0 EXIT ;  /* 0x000000000000094d */ /* 0x000fea0003800000 */
[----:B------:R-:W1:Y:S01]  /*19b40*/  LDCU UR19, c[0x0][0x38c] ;  /* 0x00007180ff1377ac */ /* 0x000e620008000800 */
[----:B------:R-:W2:Y:S01]  /*19b50*/  S2UR UR4, SR_CTAID.Y ;  /* 0x00000000000479c3 */ /* 0x000ea20000002600 */
[----:B------:R-:W-:Y:S01]  /*19b60*/  UMOV UR6, URZ ;  /* 0x000000ff00067c82 */ /* 0x000fe20008000000 */
[----:B------:R-:W-:Y:S01]  /*19b70*/  ELECT P0, URZ, PT ;  /* 0x0000000000ff782f */ /* 0x000fe20003800000 */
[----:B-1----:R-:W1:Y:S01]  /*19b80*/  I2F.U32.RP R2, UR19 ;  /* 0x0000001300027d06 */ /* 0x002e620008209000 */
[----:B------:R-:W-:-:S07]  /*19b90*/  UISETP.NE.U32.AND UP0, UPT, UR19, URZ, UPT ;  /* 0x000000ff1300728c */ /* 0x000fce000bf05070 */
[----:B-1----:R-:W1:Y:S02]  /*19ba0*/  MUFU.RCP R0, R2 ;  /* 0x0000000200007308 */ /* 0x002e640000001000 */
[----:B-1----:R-:W-:-:S06]  /*19bb0*/  VIADD R0, R0, 0xffffffe ;  /* 0x0ffffffe00007836 */ /* 0x002fcc0000000000 */
[----:B------:R-:W1:Y:S02]  /*19bc0*/  F2I.FTZ.U32.TRUNC.NTZ R0, R0 ;  /* 0x0000000000007305 */ /* 0x000e64000021f000 */
[----:B-1----:R-:W-:-:S13]  /*19bd0*/  R2UR UR7, R0 ;  /* 0x00000000000772ca */ /* 0x002fda00000e0000 */
[----:B------:R-:W-:-:S04]  /*19be0*/  UIADD3 UR5, UPT, UPT, URZ, -UR7, URZ ;  /* 0x80000007ff057290 */ /* 0x000fc8000fffe0ff */
[----:B------:R-:W-:-:S04]  /*19bf0*/  UIMAD UR5, UR5, UR19, URZ ;  /* 0x00000013050572a4 */ /* 0x000fc8000f8e02ff */
[----:B------:R-:W-:-:S04]  /*19c00*/  UIMAD.WIDE.U32 UR6, UR7, UR5, UR6 ;  /* 0x00000005070672a5 */ /* 0x000fc8000f8e0006 */
[----:B--2---:R-:W-:-:S07]  /*19c10*/  UIMAD.WIDE.U32 UR20, UR7, UR4, URZ ;  /* 0x00000004071472a5 */ /* 0x004fce000f8e00ff */
[----:B------:R-:W-:Y:S02]  /*19c20*/  UMOV UR20, UR21 ;  /* 0x0000001500147c82 */ /* 0x000fe40008000000 */
[----:B------:R-:W-:Y:S02]  /*19c30*/  UIADD3 UR5, UPT, UPT, -UR20, URZ, URZ ;  /* 0x000000ff14057290 */ /* 0x000fe4000fffe1ff */
[----:B------:R-:W1:Y:S02]  /*19c40*/  S2UR UR21, SR_CTAID.Z ;  /* 0x00000000001579c3 */ /* 0x000e640000002700 */
        /* <DEDUP_REMOVED lines=9> */
[----:B-1----:R-:W-:Y:S11]  /*19ce0*/  BRA.U UP6, `(.L_x_358) ;  /* 0x0000000106047547 */ /* 0x002ff6000b800000 */
[----:B------:R-:W-:Y:S05]  /*19cf0*/  BPT.TRAP 0x1 ;  /* 0x000000040000795c */ /* 0x000fea0000300000 */
.L_x_358:
[----:B------:R-:W1:Y:S01]  /*19d00*/  S2UR UR4, SR_CgaCtaId ;  /* 0x00000000000479c3 */ /* 0x000e620000008800 */
[----:B------:R-:W-:Y:S01]  /*19d10*/  UMOV UR16, 0x400 ;  /* 0x0000040000107882 */ /* 0x000fe20000000000 */
[----:B------:R-:W-:Y:S01]  /*19d20*/  SHF.L.U32 R3, RZ, 0x1f, RZ ;  /* 0x0000001fff037819 */ /* 0x000fe200000006ff */
[----:B-1----:R-:W-:-:S09]  /*19d30*/  ULEA UR16, UR4, UR16, 0x18 ;  /* 0x0000001004107291 */ /* 0x002fd2000f8ec0ff */
[----:B------:R-:W1:Y:S02]  /*19d40*/  SYNCS.PHASECHK.TRANS64.TRYWAIT P0, [UR16+0x140b0], R3 ;  /* 0x0140b003ff0075a7 */ /* 0x000e640008001110 */
[----:B-1----:R-:W-:Y:S05]  /*19d50*/  @!P0 BRA `(.L_x_359) ;  /* 0x0000001800188947 */ /* 0x002fea0003800000 */
.L_x_462:
[----:B------:R-:W2:Y:S01]  /*19d60*/  LDCU.64 UR6, c[0x0][0x348] ;  /* 0x00006900ff0677ac */ /* 0x000ea20008000a00 */
[----:B------:R-:W-:Y:S01]  /*19d70*/  UMOV UR17, URZ ;  /* 0x000000ff00117c82 */ /* 0x000fe20008000000 */
[----:B--2---:R-:W-:-:S04]  /*19d80*/  UIADD3 UR6, UP0, UPT, UR6, 0x400, URZ ;  /* 0x0000040006067890 */ /* 0x004fc8000ff1e0ff */
[----:B------:R-:W-:-:S09]  /*19d90*/  UIADD3.X UR7, UPT, UPT, URZ, UR7, URZ, UP0, !UPT ;  /* 0x00000007ff077290 */ /* 0x000fd200087fe4ff */
[----:B------:R2:W-:Y:S01]  /*19da0*/  UTMASTG.5D [UR16], [UR6] ;  /* 0x00000010060073b5 */ /* 0x0005e20008020000 */
[----:B------:R0:W-:Y:S01]  /*19db0*/  UTMACMDFLUSH ;  /* 0x00000000000079b7 */ /* 0x0001e20000000000 */
[----:B--2---:R-:W-:Y:S05]  /*19dc0*/  BRA.U UP6, `(.L_x_360) ;  /* 0x0000000106047547 */ /* 0x004fea000b800000 */
[----:B------:R-:W-:Y:S05]  /*19dd0*/  BPT.TRAP 0x1 ;  /* 0x000000040000795c */ /* 0x000fea0000300000 */
.L_x_360:
[----:B------:R-:W2:Y:S02]  /*19de0*/  SYNCS.PHASECHK.TRANS64.TRYWAIT P0, [UR16+0x140b8], R3 ;  /* 0x0140b803ff0075a7 */ /* 0x000ea40008001110 */
[----:B--2---:R-:W-:Y:S05]  /*19df0*/  @!P0 BRA `(.L_x_361) ;  /* 0x0000001800088947 */ /* 0x004fea0003800000 */
.L_x_464:
[----:B------:R-:W2:Y:S01]  /*19e00*/  LDCU.64 UR6, c[0x0][0x348] ;  /* 0x00006900ff0677ac */ /* 0x000ea20008000a00 */
[----:B------:R-:W-:Y:S02]  /*19e10*/  UIADD3 UR10, UPT, UPT, UR18, 0x80, URZ ;  /* 0x00000080120a7890 */ /* 0x000fe4000fffe0ff */
[----:B------:R-:W-:Y:S01]  /*19e20*/  UIADD3 UR8, UPT, UPT, UR16, 0x4000, URZ ;  /* 0x0000400010087890 */ /* 0x000fe2000fffe0ff */
[----:B------:R-:W-:Y:S01]  /*19e30*/  UMOV UR9, URZ ;  /* 0x000000ff00097c82 */ /* 0x000fe20008000000 */
[----:B------:R-:W-:Y:S01]  /*19e40*/  UMOV UR11, UR19 ;  /* 0x00000013000b7c82 */ /* 0x000fe20008000000 */
[----:B------:R-:W-:Y:S01]  /*19e50*/  UMOV UR12, UR20 ;  /* 0x00000014000c7c82 */ /* 0x000fe20008000000 */
[----:B------:R-:W-:Y:S01]  /*19e60*/  UMOV UR13, UR21 ;  /* 0x00000015000d7c82 */ /* 0x000fe20008000000 */
[----:B--2---:R-:W-:-:S04]  /*19e70*/  UIADD3 UR6, UP0, UPT, UR6, 0x400, URZ ;  /* 0x0000040006067890 */ /* 0x004fc8000ff1e0ff */
[----:B------:R-:W-:-:S09]  /*19e80*/  UIADD3.X UR7, UPT, UPT, URZ, UR7, URZ, UP0, !UPT ;  /* 0x00000007ff077290 */ /* 0x000fd200087fe4ff */
[----:B------:R2:W-:Y:S01]  /*19e90*/  UTMASTG.5D [UR8], [UR6] ;  /* 0x00000008060073b5 */ /* 0x0005e20008020000 */
[----:B------:R0:W-:Y:S01]  /*19ea0*/  UTMACMDFLUSH ;  /* 0x00000000000079b7 */ /* 0x0001e20000000000 */
[----:B------:R-:W-:-:S04]  /*19eb0*/  DEPBAR.LE SB0, 0x1 ;  /* 0x000080400000791a */ /* 0x000fc80000000000 */
[----:B--2---:R-:W-:Y:S05]  /*19ec0*/  BRA.U UP6, `(.L_x_362) ;  /* 0x0000000106047547 */ /* 0x004fea000b800000 */
[----:B------:R-:W-:Y:S05]  /*19ed0*/  BPT.TRAP 0x1 ;  /* 0x000000040000795c */ /* 0x000fea0000300000 */
.L_x_362:
[----:B------:R-:W-:-:S04]  /*19ee0*/  UIADD3 UR5, UPT, UPT, UR16, 0x140c0, URZ ;  /* 0x000140c010057890 */ /* 0x000fc8000fffe0ff */
[----:B------:R-:W-:-:S09]  /*19ef0*/  UPRMT UR5, UR4, 0x654, UR5 ;  /* 0x0000065404057896 */ /* 0x000fd20008000005 */
[----:B------:R-:W-:Y:S01]  /*19f00*/  SYNCS.ARRIVE.TRANS64.RED.A1T0 RZ, [UR5], RZ ;  /* 0x000000ffffff79a7 */ /* 0x000fe20008100405 */
[----:B------:R-:W-:-:S04]  /*19f10*/  DEPBAR.LE SB0, 0x0 ;  /* 0x000080000000791a */ /* 0x000fc80000000000 */
[----:B------:R-:W-:Y:S05]  /*19f20*/  BRA.U UP6, `(.L_x_363) ;  /* 0x0000000106047547 */ /* 0x000fea000b800000 */
[----:B------:R-:W-:Y:S05]  /*19f30*/  BPT.TRAP 0x1 ;  /* 0x000000040000795c */ /* 0x000fea0000300000 */
.L_x_363:
[----:B------:R-:W-:Y:S01]  /*19f40*/  UIADD3 UR5, UPT, UPT, UR16, 0x140c8, URZ ;  /* 0x000140c810057890 */ /* 0x000fe2000fffe0ff */
[----:B------:R-:W-:Y:S02]  /*19f50*/  IMAD.MOV.U32 R2, RZ, RZ, 0xffff ;  /* 0x0000ffffff027424 */ /* 0x000fe400078e00ff */
[----:B-1----:R-:W-:Y:S01]  /*19f60*/  IMAD.MOV.U32 R0, RZ, RZ, 0x1 ;  /* 0x00000001ff007424 */ /* 0x002fe200078e00ff */
[----:B------:R-:W-:-:S09]  /*19f70*/  UPRMT UR5, UR4, 0x654, UR5 ;  /* 0x0000065404057896 */ /* 0x000fd20008000005 */
[----:B------:R-:W-:Y:S01]  /*19f80*/  SYNCS.ARRIVE.TRANS64.RED.A1T0 RZ, [UR5], RZ ;  /* 0x000000ffffff79a7 */ /* 0x000fe20008100405 */
[----:B------:R-:W1:Y:S01]  /*19f90*/  LDS R3, [UR16+0x140e0] ;  /* 0x0140e010ff037984 */ /* 0x000e620008000800 */
[----:B------:R-:W-:Y:S02]  /*19fa0*/  UMOV UR6, 0x40 ;  /* 0x0000004000067882 */ /* 0x000fe40000000000 */
[----:B------:R-:W-:Y:S01]  /*19fb0*/  ULEA UR6, UR4, UR6, 0x18 ;  /* 0x0000000604067291 */ /* 0x000fe2000f8ec0ff */
[----:B------:R-:W-:-:S08]  /*19fc0*/  NOP ;  /* 0x0000000000007918 */ /* 0x000fd00000000000 */
[----:B------:R-:W2:Y:S01]  /*19fd0*/  LDS R5, [UR6+0x14] ;  /* 0x00001406ff057984 */ /* 0x000ea20008000800 */
[----:B-1----:R-:W-:-:S04]  /*19fe0*/  LOP3.LUT R3, R3, 0xffff, RZ, 0xc0, !PT ;  /* 0x0000ffff03037812 */ /* 0x002fc800078ec0ff */
[----:B------:R-:W-:-:S04]  /*19ff0*/  SHF.R.U32.HI R3, RZ, 0x5, R3 ;  /* 0x00000005ff037819 */ /* 0x000fc80000011603 */
[-C--:B------:R-:W-:Y:S02]  /*1a000*/  SHF.L.U32 R2, R2, R3.reuse, RZ ;  /* 0x0000000302027219 */ /* 0x080fe400000006ff */
[----:B------:R-:W-:Y:S02]  /*1a010*/  SHF.L.U32 R0, R0, R3, RZ ;  /* 0x0000000300007219 */ /* 0x000fe400000006ff */
[----:B--2---:R-:W-:-:S04]  /*1a020*/  LOP3.LUT R5, R5, R2, RZ, 0xc0, !PT ;  /* 0x0000000205057212 */ /* 0x004fc800078ec0ff */
[----:B------:R-:W-:-:S13]  /*1a030*/  ISETP.NE.AND P0, PT, R5, R2, PT ;  /* 0x000000020500720c */ /* 0x000fda0003f05270 */
[----:B------:R-:W-:Y:S05]  /*1a040*/  @P0 BRA `(.L_x_364) ;  /* 0x00000000005c0947 */ /* 0x000fea0003800000 */
[----:B------:R-:W1:Y:S02]  /*1a050*/  LDS R3, [UR6+0x18] ;  /* 0x00001806ff037984 */ /* 0x000e640008000800 */
[----:B-1----:R-:W-:-:S04]  /*1a060*/  LOP3.LUT R3, R3, R0, RZ, 0xc0, !PT ;  /* 0x0000000003037212 */ /* 0x002fc800078ec0ff */
[----:B------:R-:W-:-:S13]  /*1a070*/  ISETP.NE.AND P0, PT, R3, R0, PT ;  /* 0x000000000300720c */ /* 0x000fda0003f05270 */
[----:B------:R-:W-:Y:S05]  /*1a080*/  @P0 BRA `(.L_x_365) ;  /* 0x0000000000400947 */ /* 0x000fea0003800000 */
[----:B------:R-:W-:Y:S01]  /*1a090*/  R2UR UR8, R2 ;  /* 0x00000000020872ca */ /* 0x000fe200000e0000 */
[----:B------:R-:W1:Y:S01]  /*1a0a0*/  S2R R3, SR_LANEID ;  /* 0x0000000000037919 */ /* 0x000e620000000000 */
[----:B------:R-:W-:Y:S01]  /*1a0b0*/  LOP3.LUT R4, RZ, R0, RZ, 0x33, !PT ;  /* 0x00000000ff047212 */ /* 0x000fe200078e33ff */
[----:B------:R-:W-:Y:S02]  /*1a0c0*/  VOTEU.ANY UR7, UPT, PT ;  /* 0x0000000000077886 */ /* 0x000fe400038e0100 */
[----:B------:R-:W-:Y:S01]  /*1a0d0*/  UFLO.U32 UR7, UR7 ;  /* 0x00000007000772bd */ /* 0x000fe200080e0000 */
[----:B------:R-:W2:Y:S07]  /*1a0e0*/  REDUX UR4, R4 ;  /* 0x00000000040473c4 */ /* 0x000eae0000000000 */
[----:B------:R-:W-:-:S06]  /*1a0f0*/  ULOP3.LUT UR8, URZ, UR8, URZ, 0x33, !UPT ;  /* 0x00000008ff087292 */ /* 0x000fcc000f8e33ff */
[----:B------:R-:W-:-:S04]  /*1a100*/  IMAD.U32 R2, RZ, RZ, UR8 ;  /* 0x00000008ff027e24 */ /* 0x000fc8000f8e00ff */
[----:B------:R-:W3:Y:S02]  /*1a110*/  REDUX UR5, R2 ;  /* 0x00000000020573c4 */ /* 0x000ee40000000000 */
[----:B------:R4:W-:Y:S01]  /*1a120*/  UTCATOMSWS.AND URZ, UR8 ;  /* 0x0000000800ff79e3 */ /* 0x0009e20008000000 */
[----:B--2---:R-:W-:Y:S01]  /*1a130*/  IMAD.U32 R0, RZ, RZ, UR4 ;  /* 0x00000004ff007e24 */ /* 0x004fe2000f8e00ff */
[----:B-1----:R-:W-:Y:S01]  /*1a140*/  ISETP.EQ.U32.AND P0, PT, R3, UR7, PT ;  /* 0x0000000703007c0c */ /* 0x002fe2000bf02070 */
[----:B---3--:R-:W-:-:S12]  /*1a150*/  IMAD.U32 R3, RZ, RZ, UR5 ;  /* 0x00000005ff037e24 */ /* 0x008fd8000f8e00ff */
[----:B------:R4:W-:Y:S04]  /*1a160*/  @P0 ATOMS.AND RZ, [UR6+0x14], R3 ;  /* 0x00001403ffff098c */ /* 0x0009e8000a800006 */
[----:B------:R4:W-:Y:S01]  /*1a170*/  @P0 ATOMS.AND RZ, [UR6+0x18], R0 ;  /* 0x00001800ffff098c */ /* 0x0009e2000a800006 */
[----:B------:R-:W-:Y:S05]  /*1a180*/  BRA `(.L_x_366) ;  /* 0x0000000000147947 */ /* 0x000fea0003800000 */
.L_x_365:
[----:B------:R-:W-:Y:S02]  /*1a190*/  MOV R2, 0x1a1b0 ;  /* 0x0001a1b000027802 */ /* 0x000fe40000000f00 */
[----:B------:R-:W-:Y:S05]  /*1a1a0*/  CALL.REL.NOINC `($__internal_0_$__cuda_sm10x_tcgen05_guardrail_trap_col_being_dealloced_not_returned_by_alloc) ;  /* 0x0000001400347944 */ /* 0x000fea0003c00000 */
[----:B------:R-:W-:Y:S05]  /*1a1b0*/  BRA `(.L_x_366) ;  /* 0x0000000000087947 */ /* 0x000fea0003800000 */
.L_x_364:
[----:B------:R-:W-:Y:S02]  /*1a1c0*/  MOV R2, 0x1a1e0 ;  /* 0x0001a1e000027802 */ /* 0x000fe40000000f00 */
[----:B------:R-:W-:Y:S05]  /*1a1d0*/  CALL.REL.NOINC `($__internal_2_$__cuda_sm10x_tcgen05_guardrail_trap_unallocated_columns_being_dealloced) ;  /* 0x0000001400407944 */ /* 0x000fea0003c00000 */
.L_x_366:
[----:B------:R-:W-:Y:S01]  /*1a1e0*/  NOP ;  /* 0x0000000000007918 */ /* 0x000fe20000000000 */
[----:B----4-:R-:W-:Y:S05]  /*1a1f0*/  EXIT ;  /* 0x000000000000794d */ /* 0x010fea0003800000 */
.L_x_35:
[----:B-1----:R-:W-:-:S07]  /*1a200*/  MOV R3, UR4 ;  /* 0x0000000400037c02 */ /* 0x002fce0008000f00 */
.L_x_367:
[----:B-1----:R1:W2:Y:S02]  /*1a210*/  SYNCS.PHASECHK.TRANS64.TRYWAIT P0, [R3+URZ+0x14000], R6 ;  /* 0x01400006030075a7 */ /* 0x0022a400080011ff */
[----:B--2---:R-:W-:Y:S05]  /*1a220*/  @!P0 NANOSLEEP.SYNCS 0x989680 ;  /* 0x009896800000895d */ /* 0x004fea0003900000 */
[----:B------:R-:W2:Y:S02]  /*1a230*/  @!P0 SYNCS.PHASECHK.TRANS64 P0, [R3+URZ+0x14000], R6 ;  /* 0x01400006030085a7 */ /* 0x000ea400080010ff */
[----:B--2---:R-:W-:Y:S05]  /*1a240*/  @!P0 BRA `(.L_x_367) ;  /* 0xfffffffc00f08947 */ /* 0x004fea000383ffff */
[----:B------:R-:W-:Y:S05]  /*1a250*/  BRA `(.L_x_368) ;  /* 0xfffffe78003c7947 */ /* 0x000fea000383ffff */
.L_x_37:
[----:B-1----:R-:W-:-:S07]  /*1a260*/  MOV R3, UR4 ;  /* 0x0000000400037c02 */ /* 0x002fce0008000f00 */
.L_x_369:
[----:B-1----:R1:W2:Y:S02]  /*1a270*/  SYNCS.PHASECHK.TRANS64.TRYWAIT P0, [R3+URZ+0x14020], R6 ;  /* 0x01402006030075a7 */ /* 0x0022a400080011ff */
[----:B--2---:R-:W-:Y:S05]  /*1a280*/  @!P0 NANOSLEEP.SYNCS 0x989680 ;  /* 0x009896800000895d */ /* 0x004fea0003900000 */
[----:B------:R-:W2:Y:S02]  /*1a290*/  @!P0 SYNCS.PHASECHK.TRANS64 P0, [R3+URZ+0x14020], R6 ;  /* 0x01402006030085a7 */ /* 0x000ea400080010ff */
[----:B--2---:R-:W-:Y:S05]  /*1a2a0*/  @!P0 BRA `(.L_x_369) ;  /* 0xfffffffc00f08947 */ /* 0x004fea000383ffff */
[----:B------:R-:W-:Y:S05]  /*1a2b0*/  BRA `(.L_x_370) ;  /* 0xfffffe7800387947 */ /* 0x000fea000383ffff */
.L_x_39:
[----:B------:R-:W-:-:S07]  /*1a2c0*/  MOV R4, UR4 ;  /* 0x0000000400047c02 */ /* 0x000fce0008000f00 */
.L_x_371:
[----:B-1----:R1:W2:Y:S02]  /*1a2d0*/  SYNCS.PHASECHK.TRANS64.TRYWAIT P0, [R4+URZ+0x14058], R5 ;  /* 0x01405805040075a7 */ /* 0x0022a400080011ff */
[----:B--2---:R-:W-:Y:S05]  /*1a2e0*/  @!P0 NANOSLEEP.SYNCS 0x989680 ;  /* 0x009896800000895d */ /* 0x004fea0003900000 */
[----:B------:R-:W2:Y:S02]  /*1a2f0*/  @!P0 SYNCS.PHASECHK.TRANS64 P0, [R4+URZ+0x14058], R5 ;  /* 0x01405805040085a7 */ /* 0x000ea400080010ff */
[----:B--2---:R-:W-:Y:S05]  /*1a300*/  @!P0 BRA `(.L_x_371) ;  /* 0xfffffffc00f08947 */ /* 0x004fea000383ffff */
[----:B------:R-:W-:Y:S05]  /*1a310*/  BRA `(.L_x_372) ;  /* 0xfffffe7800487947 */ /* 0x000fea000383ffff */
.L_x_43:
[----:B------:R-:W-:-:S07]  /*1a320*/  MOV R3, UR4 ;  /* 0x0000000400037c02 */ /* 0x000fce0008000f00 */
.L_x_373:
[----:B--2---:R2:W3:Y:S02]  /*1a330*/  SYNCS.PHASECHK.TRANS64.TRYWAIT P0, [R3+URZ+0x14008], R6 ;  /* 0x01400806030075a7 */ /* 0x0044e400080011ff */
[----:B---3--:R-:W-:Y:S05]  /*1a340*/  @!P0 NANOSLEEP.SYNCS 0x989680 ;  /* 0x009896800000895d */ /* 0x008fea0003900000 */
[----:B------:R-:W3:Y:S02]  /*1a350*/  @!P0 SYNCS.PHASECHK.TRANS64 P0, [R3+URZ+0x14008], R6 ;  /* 0x01400806030085a7 */ /* 0x000ee400080010ff */
[----:B---3--:R-:W-:Y:S05]  /*1a360*/  @!P0 BRA `(.L_x_373) ;  /* 0xfffffffc00f08947 */ /* 0x008fea000383ffff */
[----:B------:R-:W-:Y:S05]  /*1a370*/  BRA `(.L_x_374) ;  /* 0xfffffe7800d87947 */ /* 0x000fea000383ffff */
.L_x_45:
[----:B-1----:R-:W-:-:S07]  /*1a380*/  MOV R4, UR4 ;  /* 0x0000000400047c02 */ /* 0x002fce0008000f00 */
.L_x_375:
[----:B-1----:R1:W2:Y:S02]  /*1a390*/  SYNCS.PHASECHK.TRANS64.TRYWAIT P0, [R4+URZ+0x14068], R5 ;  /* 0x01406805040075a7 */ /* 0x0022a400080011ff */
[----:B--2---:R-:W-:Y:S05]  /*1a3a0*/  @!P0 NANOSLEEP.SYNCS 0x989680 ;  /* 0x009896800000895d */ /* 0x004fea0003900000 */
[----:B------:R-:W2:Y:S02]  /*1a3b0*/  @!P0 SYNCS.PHASECHK.TRANS64 P0, [R4+URZ+0x14068], R5 ;  /* 0x01406805040085a7 */ /* 0x000ea400080010ff */
[----:B--2---:R-:W-:Y:S05]  /*1a3c0*/  @!P0 BRA `(.L_x_375) ;  /* 0xfffffffc00f08947 */ /* 0x004fea000383ffff */
[----:B------:R-:W-:Y:S05]  /*1a3d0*/  BRA `(.L_x_376) ;  /* 0xfffffe7800e07947 */ /* 0x000fea000383ffff */
.L_x_49:
[----:B------:R-:W-:-:S07]  /*1a3e0*/  MOV R3, UR4 ;  /* 0x0000000400037c02 */ /* 0x000fce0008000f00 */
.L_x_377:
[----:B---3--:R3:W4:Y:S02]  /*1a3f0*/  SYNCS.PHASECHK.TRANS64.TRYWAIT P0, [R3+URZ+0x14028], R6 ;  /* 0x01402806030075a7 */ /* 0x00872400080011ff */
[----:B----4-:R-:W-:Y:S05]  /*1a400*/  @!P0 NANOSLEEP.SYNCS 0x989680 ;  /* 0x009896800000895d */ /* 0x010fea0003900000 */
[----:B------:R-:W4:Y:S02]  /*1a410*/  @!P0 SYNCS.PHASECHK.TRANS64 P0, [R3+URZ+0x14028], R6 ;  /* 0x01402806030085a7 */ /* 0x000f2400080010ff */
[----:B----4-:R-:W-:Y:S05]  /*1a420*/  @!P0 BRA `(.L_x_377) ;  /* 0xfffffffc00f08947 */ /* 0x010fea000383ffff */
[----:B------:R-:W-:Y:S05]  /*1a430*/  BRA `(.L_x_378) ;  /* 0xfffffe7c00747947 */ /* 0x000fea000383ffff */
.L_x_51:
[----:B------:R-:W-:-:S07]  /*1a440*/  MOV R0, UR4 ;  /* 0x0000000400007c02 */ /* 0x000fce0008000f00 */
.L_x_379:
[----:B----4-:R4:W1:Y:S02]  /*1a450*/  SYNCS.PHASECHK.TRANS64.TRYWAIT P0, [R0+URZ+0x140a0], R5 ;  /* 0x0140a005000075a7 */ /* 0x01086400080011ff */
[----:B-1----:R-:W-:Y:S05]  /*1a460*/  @!P0 NANOSLEEP.SYNCS 0x989680 ;  /* 0x009896800000895d */ /* 0x002fea0003900000 */
[----:B------:R-:W1:Y:S02]  /*1a470*/  @!P0 SYNCS.PHASECHK.TRANS64 P0, [R0+URZ+0x140a0], R5 ;  /* 0x0140a005000085a7 */ /* 0x000e6400080010ff */
[----:B-1----:R-:W-:Y:S05]  /*1a480*/  @!P0 BRA `(.L_x_379) ;  /* 0xfffffffc00f08947 */ /* 0x002fea000383ffff */
[----:B------:R-:W-:Y:S05]  /*1a490*/  BRA `(.L_x_380) ;  /* 0xfffffe7c006c7947 */ /* 0x000fea000383ffff */
.L_x_53:
[----:B---3--:R-:W-:-:S07]  /*1a4a0*/  MOV R3, UR4 ;  /* 0x0000000400037c02 */ /* 0x008fce0008000f00 */
.L_x_381:
[----:B---3--:R3:W4:Y:S02]  /*1a4b0*/  SYNCS.PHASECHK.TRANS64.TRYWAIT P0, [R3+URZ+0x14058], R6 ;  /* 0x01405806030075a7 */ /* 0x00872400080011ff */
[----:B----4-:R-:W-:Y:S05]  /*1a4c0*/  @!P0 NANOSLEEP.SYNCS 0x989680 ;  /* 0x009896800000895d */ /* 0x010fea0003900000 */
[----:B------:R-:W4:Y:S02]  /*1a4d0*/  @!P0 SYNCS.PHASECHK.TRANS64 P0, [R3+URZ+0x14058], R6 ;  /* 0x01405806030085a7 */ /* 0x000f2400080010ff */
[----:B----4-:R-:W-:Y:S05]  /*1a4e0*/  @!P0 BRA `(.L_x_381) ;  /* 0xfffffffc00f08947 */ /* 0x010fea000383ffff */
[----:B------:R-:W-:Y:S05]  /*1a4f0*/  BRA `(.L_x_382) ;  /* 0xfffffe7c006c7947 */ /* 0x000fea000383ffff */
.L_x_57:
[----:B------:R-:W-:Y:S07]  /*1a500*/  MOV R3, UR11 ;  /* 0x0000000b00037c02 */ /* 0x000fee0008000f00 */
.L_x_383:
[----:B-1----:R1:W2:Y:S02]  /*1a510*/  SYNCS.PHASECHK.TRANS64.TRYWAIT P0, [R3+URZ+0x14020], R4 ;  /* 0x01402004030075a7 */ /* 0x0022a400080011ff */
[----:B--2---:R-:W-:Y:S05]  /*1a520*/  @!P0 NANOSLEEP.SYNCS 0x989680 ;  /* 0x009896800000895d */ /* 0x004fea0003900000 */
[----:B------:R-:W2:Y:S02]  /*1a530*/  @!P0 SYNCS.PHASECHK.TRANS64 P0, [R3+URZ+0x14020], R4 ;  /* 0x01402004030085a7 */ /* 0x000ea400080010ff */
[----:B--2---:R-:W-:Y:S05]  /*1a540*/  @!P0 BRA `(.L_x_383) ;  /* 0xfffffffc00f08947 */ /* 0x004fea000383ffff */
[----:B------:R-:W-:Y:S05]  /*1a550*/  BRA `(.L_x_384) ;  /* 0xfffffe8000d07947 */ /* 0x000fea000383ffff */
.L_x_60:
[----:B------:R-:W-:Y:S07]  /*1a560*/  MOV R0, UR4 ;  /* 0x0000000400007c02 */ /* 0x000fee0008000f00 */
.L_x_385:
[----:B-1----:R1:W4:Y:S02]  /*1a570*/  SYNCS.PHASECHK.TRANS64.TRYWAIT P0, [R0+URZ+0x140a8], R3 ;  /* 0x0140a803000075a7 */ /* 0x00232400080011ff */
[----:B----4-:R-:W-:Y:S05]  /*1a580*/  @!P0 NANOSLEEP.SYNCS 0x989680 ;  /* 0x009896800000895d */ /* 0x010fea0003900000 */
[----:B------:R-:W4:Y:S02]  /*1a590*/  @!P0 SYNCS.PHASECHK.TRANS64 P0, [R0+URZ+0x140a8], R3 ;  /* 0x0140a803000085a7 */ /* 0x000f2400080010ff */
[----:B----4-:R-:W-:Y:S05]  /*1a5a0*/  @!P0 BRA `(.L_x_385) ;  /* 0xfffffffc00f08947 */ /* 0x010fea000383ffff */
[----:B------:R-:W-:Y:S05]  /*1a5b0*/  BRA `(.L_x_386) ;  /* 0xfffffe84007c7947 */ /* 0x000fea000383ffff */
.L_x_62:
[----:B------:R-:W-:Y:S07]  /*1a5c0*/  MOV R0, UR4 ;  /* 0x0000000400007c02 */ /* 0x000fee0008000f00 */
.L_x_387:
[----:B-1----:R1:W4:Y:S02]  /*1a5d0*/  SYNCS.PHASECHK.TRANS64.TRYWAIT P0, [R0+URZ+0x14068], R9 ;  /* 0x01406809000075a7 */ /* 0x00232400080011ff */
[----:B----4-:R-:W-:Y:S05]  /*1a5e0*/  @!P0 NANOSLEEP.SYNCS 0x989680 ;  /* 0x009896800000895d */ /* 0x010fea0003900000 */
[----:B------:R-:W4:Y:S02]  /*1a5f0*/  @!P0 SYNCS.PHASECHK.TRANS64 P0, [R0+URZ+0x14068], R9 ;  /* 0x01406809000085a7 */ /* 0x000f2400080010ff */
[----:B----4-:R-:W-:Y:S05]  /*1a600*/  @!P0 BRA `(.L_x_387) ;  /* 0xfffffffc00f08947 */ /* 0x010fea000383ffff */
[----:B------:R-:W-:Y:S05]  /*1a610*/  BRA `(.L_x_388) ;  /* 0xfffffe8400807947 */ /* 0x000fea000383ffff */
.L_x_68:
[----:B------:R-:W-:Y:S07]  /*1a620*/  MOV R0, UR8 ;  /* 0x0000000800007c02 */ /* 0x000fee0008000f00 */
.L_x_389:
[----:B-1----:R1:W2:Y:S02]  /*1a630*/  SYNCS.PHASECHK.TRANS64.TRYWAIT P0, [R0+URZ+0x14020], R3 ;  /* 0x01402003000075a7 */ /* 0x0022a400080011ff */
[----:B--2---:R-:W-:Y:S05]  /*1a640*/  @!P0 NANOSLEEP.SYNCS 0x989680 ;  /* 0x009896800000895d */ /* 0x004fea0003900000 */
[----:B------:R-:W2:Y:S02]  /*1a650*/  @!P0 SYNCS.PHASECHK.TRANS64 P0, [R0+URZ+0x14020], R3 ;  /* 0x01402003000085a7 */ /* 0x000ea400080010ff */
[----:B--2---:R-:W-:Y:S05]  /*1a660*/  @!P0 BRA `(.L_x_389) ;  /* 0xfffffffc00f08947 */ /* 0x004fea000383ffff */
[----:B------:R-:W-:Y:S05]  /*1a670*/  BRA `(.L_x_390) ;  /* 0xfffffe8c00647947 */ /* 0x000fea000383ffff */
.L_x_70:
[----:B------:R-:W-:Y:S07]  /*1a680*/  MOV R0, UR4 ;  /* 0x0000000400007c02 */ /* 0x000fee0008000f00 */
.L_x_391:
[----:B-1----:R1:W2:Y:S02]  /*1a690*/  SYNCS.PHASECHK.TRANS64.TRYWAIT P0, [R0+URZ+0x140a0], R3 ;  /* 0x0140a003000075a7 */ /* 0x0022a400080011ff */
[----:B--2---:R-:W-:Y:S05]  /*1a6a0*/  @!P0 NANOSLEEP.SYNCS 0x989680 ;  /* 0x009896800000895d */ /* 0x004fea0003900000 */
[----:B------:R-:W2:Y:S02]  /*1a6b0*/  @!P0 SYNCS.PHASECHK.TRANS64 P0, [R0+URZ+0x140a0], R3 ;  /* 0x0140a003000085a7 */ /* 0x000ea400080010ff */
[----:B--2---:R-:W-:Y:S05]  /*1a6c0*/  @!P0 BRA `(.L_x_391) ;  /* 0xfffffffc00f08947 */ /* 0x004fea000383ffff */
[----:B------:R-:W-:Y:S05]  /*1a6d0*/  BRA `(.L_x_392) ;  /* 0xfffffe8c00607947 */ /* 0x000fea000383ffff */
.L_x_72:
[----:B------:R-:W-:Y:S07]  /*1a6e0*/  MOV R3, UR4 ;  /* 0x0000000400037c02 */ /* 0x000fee0008000f00 */
.L_x_393:
[----:B-1----:R1:W2:Y:S02]  /*1a6f0*/  SYNCS.PHASECHK.TRANS64.TRYWAIT P0, [R3+URZ+0x14058], R4 ;  /* 0x01405804030075a7 */ /* 0x0022a400080011ff */
[----:B--2---:R-:W-:Y:S05]  /*1a700*/  @!P0 NANOSLEEP.SYNCS 0x989680 ;  /* 0x009896800000895d */ /* 0x004fea0003900000 */
[----:B------:R-:W2:Y:S02]  /*1a710*/  @!P0 SYNCS.PHASECHK.TRANS64 P0, [R3+URZ+0x14058], R4 ;  /* 0x01405804030085a7 */ /* 0x000ea400080010ff */
[----:B--2---:R-:W-:Y:S05]  /*1a720*/  @!P0 BRA `(.L_x_393) ;  /* 0xfffffffc00f08947 */ /* 0x004fea000383ffff */
[----:B------:R-:W-:Y:S05]  /*1a730*/  BRA `(.L_x_394) ;  /* 0xfffffe8c00647947 */ /* 0x000fea000383ffff */
.L_x_80:
[----:B------:R-:W-:-:S07]  /*1a740*/  MOV R0, UR4 ;  /* 0x0000000400007c02 */ /* 0x000fce0008000f00 */
.L_x_395:
[----:B--2---:R2:W3:Y:S02]  /*1a750*/  SYNCS.PHASECHK.TRANS64.TRYWAIT P0, [R0+URZ+0x140a8], R3 ;  /* 0x0140a803000075a7 */ /* 0x0044e400080011ff */
[----:B---3--:R-:W-:Y:S05]  /*1a760*/  @!P0 NANOSLEEP.SYNCS 0x989680 ;  /* 0x009896800000895d */ /* 0x008fea0003900000 */
[----:B------:R-:W3:Y:S02]  /*1a770*/  @!P0 SYNCS.PHASECHK.TRANS64 P0, [R0+URZ+0x140a8], R3 ;  /* 0x0140a803000085a7 */ /* 0x000ee400080010ff */
[----:B---3--:R-:W-:Y:S05]  /*1a780*/  @!P0 BRA `(.L_x_395) ;  /* 0xfffffffc00f08947 */ /* 0x008fea000383ffff */
[----:B------:R-:W-:Y:S05]  /*1a790*/  BRA `(.L_x_396) ;  /* 0xfffffe9000d87947 */ /* 0x000fea000383ffff */
.L_x_82:
[----:B------:R-:W-:-:S07]  /*1a7a0*/  MOV R0, UR4 ;  /* 0x0000000400007c02 */ /* 0x000fce0008000f00 */
.L_x_397:
[----:B--2---:R2:W3:Y:S02]  /*1a7b0*/  SYNCS.PHASECHK.TRANS64.TRYWAIT P0, [R0+URZ+0x14068], R7 ;  /* 0x01406807000075a7 */ /* 0x0044e400080011ff */
[----:B---3--:R-:W-:Y:S05]  /*1a7c0*/  @!P0 NANOSLEEP.SYNCS 0x989680 ;  /* 0x009896800000895d */ /* 0x008fea0003900000 */
[----:B------:R-:W3:Y:S02]  /*1a7d0*/  @!P0 SYNCS.PHASECHK.TRANS64 P0, [R0+URZ+0x14068], R7 ;  /* 0x01406807000085a7 */ /* 0x000ee400080010ff */
[----:B---3--:R-:W-:Y:S05]  /*1a7e0*/  @!P0 BRA `(.L_x_397) ;  /* 0xfffffffc00f08947 */ /* 0x008fea000383ffff */
[----:B------:R-:W-:Y:S05]  /*1a7f0*/  BRA `(.L_x_398) ;  /* 0xfffffe9000dc7947 */ /* 0x000fea000383ffff */
.L_x_89:
[----:B-1----:R1:W2:Y:S02]  /*1a800*/  SYNCS.PHASECHK.TRANS64.TRYWAIT P0, [R17+URZ+0x140c0], R2 ;  /* 0x0140c002110075a7 */ /* 0x0022a400080011ff */
[----:B--2---:R-:W-:Y:S05]  /*1a810*/  @!P0 NANOSLEEP.SYNCS 0x989680 ;  /* 0x009896800000895d */ /* 0x004fea0003900000 */
[----:B------:R-:W2:Y:S02]  /*1a820*/  @!P0 SYNCS.PHASECHK.TRANS64 P0, [R17+URZ+0x140c0], R2 ;  /* 0x0140c002110085a7 */ /* 0x000ea400080010ff */
[----:B--2---:R-:W-:Y:S05]  /*1a830*/  @!P0 BRA `(.L_x_89) ;  /* 0xfffffffc00f08947 */ /* 0x004fea000383ffff */
[----:B------:R-:W-:Y:S05]  /*1a840*/  BRA `(.L_x_399) ;  /* 0xfffffe98007c7947 */ /* 0x000fea000383ffff */
.L_x_155:
[----:B-1----:R1:W3:Y:S02]  /*1a850*/  SYNCS.PHASECHK.TRANS64.TRYWAIT P0, [R17+URZ+0x140c8], R4 ;  /* 0x0140c804110075a7 */ /* 0x0022e400080011ff */
[----:B---3--:R-:W-:Y:S05]  /*1a860*/  @!P0 NANOSLEEP.SYNCS 0x989680 ;  /* 0x009896800000895d */ /* 0x008fea0003900000 */
[----:B------:R-:W3:Y:S02]  /*1a870*/  @!P0 SYNCS.PHASECHK.TRANS64 P0, [R17+URZ+0x140c8], R4 ;  /* 0x0140c804110085a7 */ /* 0x000ee400080010ff */
[----:B---3--:R-:W-:Y:S05]  /*1a880*/  @!P0 BRA `(.L_x_155) ;  /* 0xfffffffc00f08947 */ /* 0x008fea000383ffff */
[----:B------:R-:W-:Y:S05]  /*1a890*/  BRA `(.L_x_400) ;  /* 0xfffffed400dc7947 */ /* 0x000fea000383ffff */
.L_x_160:
[----:B-1----:R-:W-:-:S04]  /*1a8a0*/  MOV R0, UR39 ;  /* 0x0000002700007c02 */ /* 0x002fc80008000f00 */
[----:B------:R1:W2:Y:S03]  /*1a8b0*/  SYNCS.PHASECHK.TRANS64.TRYWAIT P0, [R0+URZ+0x14070], R3 ;  /* 0x01407003000075a7 */ /* 0x0002a600080011ff */
[----:B--2---:R-:W-:Y:S05]  /*1a8c0*/  @!P0 NANOSLEEP.SYNCS 0x989680 ;  /* 0x009896800000895d */ /* 0x004fea0003900000 */
[----:B------:R-:W2:Y:S02]  /*1a8d0*/  @!P0 SYNCS.PHASECHK.TRANS64 P0, [R0+URZ+0x14070], R3 ;  /* 0x01407003000085a7 */ /* 0x000ea400080010ff */
[----:B--2---:R-:W-:Y:S05]  /*1a8e0*/  @!P0 BRA `(.L_x_160) ;  /* 0xfffffffc00ec8947 */ /* 0x004fea000383ffff */
[----:B------:R-:W-:Y:S05]  /*1a8f0*/  BRA `(.L_x_401) ;  /* 0xfffffed800bc7947 */ /* 0x000fea000383ffff */
.L_x_163:
[----:B-1----:R-:W-:-:S04]  /*1a900*/  MOV R0, UR39 ;  /* 0x0000002700007c02 */ /* 0x002fc80008000f00 */
[----:B------:R1:W2:Y:S03]  /*1a910*/  SYNCS.PHASECHK.TRANS64.TRYWAIT P0, [R0+URZ+0x14080], R3 ;  /* 0x01408003000075a7 */ /* 0x0002a600080011ff */
[----:B--2---:R-:W-:Y:S05]  /*1a920*/  @!P0 NANOSLEEP.SYNCS 0x989680 ;  /* 0x009896800000895d */ /* 0x004fea0003900000 */
[----:B------:R-:W2:Y:S02]  /*1a930*/  @!P0 SYNCS.PHASECHK.TRANS64 P0, [R0+URZ+0x14080], R3 ;  /* 0x01408003000085a7 */ /* 0x000ea400080010ff */
[----:B--2---:R-:W-:Y:S05]  /*1a940*/  @!P0 BRA `(.L_x_163) ;  /* 0xfffffffc00ec8947 */ /* 0x004fea000383ffff */
[----:B------:R-:W-:Y:S05]  /*1a950*/  BRA `(.L_x_402) ;  /* 0xfffffed800d47947 */ /* 0x000fea000383ffff */
.L_x_166:
[----:B-1----:R-:W-:-:S04]  /*1a960*/  MOV R0, UR39 ;  /* 0x0000002700007c02 */ /* 0x002fc80008000f00 */
[----:B------:R1:W2:Y:S03]  /*1a970*/  SYNCS.PHASECHK.TRANS64.TRYWAIT P0, [R0+URZ+0x14070], R3 ;  /* 0x01407003000075a7 */ /* 0x0002a600080011ff */
[----:B--2---:R-:W-:Y:S05]  /*1a980*/  @!P0 NANOSLEEP.SYNCS 0x989680 ;  /* 0x009896800000895d */ /* 0x004fea0003900000 */
[----:B------:R-:W2:Y:S02]  /*1a990*/  @!P0 SYNCS.PHASECHK.TRANS64 P0, [R0+URZ+0x14070], R3 ;  /* 0x01407003000085a7 */ /* 0x000ea400080010ff */
[----:B--2---:R-:W-:Y:S05]  /*1a9a0*/  @!P0 BRA `(.L_x_166) ;  /* 0xfffffffc00ec8947 */ /* 0x004fea000383ffff */
[----:B------:R-:W-:Y:S05]  /*1a9b0*/  BRA `(.L_x_403) ;  /* 0xfffffedc005c7947 */ /* 0x000fea000383ffff */
.L_x_168:
[----:B-1----:R-:W-:-:S04]  /*1a9c0*/  MOV R0, UR39 ;  /* 0x0000002700007c02 */ /* 0x002fc80008000f00 */
[----:B------:R1:W2:Y:S03]  /*1a9d0*/  SYNCS.PHASECHK.TRANS64.TRYWAIT P0, [R0+URZ+0x14090], R3 ;  /* 0x01409003000075a7 */ /* 0x0002a600080011ff */
[----:B--2---:R-:W-:Y:S05]  /*1a9e0*/  @!P0 NANOSLEEP.SYNCS 0x989680 ;  /* 0x009896800000895d */ /* 0x004fea0003900000 */
[----:B------:R-:W2:Y:S02]  /*1a9f0*/  @!P0 SYNCS.PHASECHK.TRANS64 P0, [R0+URZ+0x14090], R3 ;  /* 0x01409003000085a7 */ /* 0x000ea400080010ff */
[----:B--2---:R-:W-:Y:S05]  /*1aa00*/  @!P0 BRA `(.L_x_168) ;  /* 0xfffffffc00ec8947 */ /* 0x004fea000383ffff */
[----:B------:R-:W-:Y:S05]  /*1aa10*/  BRA `(.L_x_404) ;  /* 0xfffffedc009c7947 */ /* 0x000fea000383ffff */
.L_x_181:
[----:B-1----:R-:W-:-:S04]  /*1aa20*/  MOV R0, UR39 ;  /* 0x0000002700007c02 */ /* 0x002fc80008000f00 */
[----:B------:R1:W4:Y:S03]  /*1aa30*/  SYNCS.PHASECHK.TRANS64.TRYWAIT P1, [R0+URZ+0x14080], R3 ;  /* 0x01408003000075a7 */ /* 0x00032600080211ff */
[----:B----4-:R-:W-:Y:S05]  /*1aa40*/  @!P1 NANOSLEEP.SYNCS 0x989680 ;  /* 0x009896800000995d */ /* 0x010fea0003900000 */
[----:B------:R-:W4:Y:S02]  /*1aa50*/  @!P1 SYNCS.PHASECHK.TRANS64 P1, [R0+URZ+0x14080], R3 ;  /* 0x01408003000095a7 */ /* 0x000f2400080210ff */
[----:B----4-:R-:W-:Y:S05]  /*1aa60*/  @!P1 BRA `(.L_x_181) ;  /* 0xfffffffc00ec9947 */ /* 0x010fea000383ffff */
[----:B------:R-:W-:Y:S05]  /*1aa70*/  BRA `(.L_x_405) ;  /* 0xfffffeec00187947 */ /* 0x000fea000383ffff */
.L_x_184:
[----:B-1----:R-:W-:-:S04]  /*1aa80*/  MOV R0, UR39 ;  /* 0x0000002700007c02 */ /* 0x002fc80008000f00 */
[----:B------:R1:W4:Y:S03]  /*1aa90*/  SYNCS.PHASECHK.TRANS64.TRYWAIT P0, [R0+URZ+0x14098], R3 ;  /* 0x01409803000075a7 */ /* 0x00032600080011ff */
[----:B----4-:R-:W-:Y:S05]  /*1aaa0*/  @!P0 NANOSLEEP.SYNCS 0x989680 ;  /* 0x009896800000895d */ /* 0x010fea0003900000 */
[----:B------:R-:W4:Y:S02]  /*1aab0*/  @!P0 SYNCS.PHASECHK.TRANS64 P0, [R0+URZ+0x14098], R3 ;  /* 0x01409803000085a7 */ /* 0x000f2400080010ff */
[----:B----4-:R-:W-:Y:S05]  /*1aac0*/  @!P0 BRA `(.L_x_184) ;  /* 0xfffffffc00ec8947 */ /* 0x010fea000383ffff */
[----:B------:R-:W-:Y:S05]  /*1aad0*/  BRA `(.L_x_406) ;  /* 0xfffffeec00a07947 */ /* 0x000fea000383ffff */
.L_x_199:
[----:B---3--:R3:W4:Y:S02]  /*1aae0*/  SYNCS.PHASECHK.TRANS64.TRYWAIT P0, [R24+URZ+0x14070], R3 ;  /* 0x01407003180075a7 */ /* 0x00872400080011ff */
[----:B----4-:R-:W-:Y:S05]  /*1aaf0*/  @!P0 NANOSLEEP.SYNCS 0x989680 ;  /* 0x009896800000895d */ /* 0x010fea0003900000 */
[----:B------:R-:W4:Y:S02]  /*1ab00*/  @!P0 SYNCS.PHASECHK.TRANS64 P0, [R24+URZ+0x14070], R3 ;  /* 0x01407003180085a7 */ /* 0x000f2400080010ff */
[----:B----4-:R-:W-:Y:S05]  /*1ab10*/  @!P0 BRA `(.L_x_199) ;  /* 0xfffffffc00f08947 */ /* 0x010fea000383ffff */
[----:B------:R-:W-:Y:S05]  /*1ab20*/  BRA `(.L_x_407) ;  /* 0xfffffefc00447947 */ /* 0x000fea000383ffff */
.L_x_202:
[----:B-1----:R1:W3:Y:S02]  /*1ab30*/  SYNCS.PHASECHK.TRANS64.TRYWAIT P0, [R24+URZ+0x14090], R3 ;  /* 0x01409003180075a7 */ /* 0x0022e400080011ff */
[----:B---3--:R-:W-:Y:S05]  /*1ab40*/  @!P0 NANOSLEEP.SYNCS 0x989680 ;  /* 0x009896800000895d */ /* 0x008fea0003900000 */
[----:B------:R-:W3:Y:S02]  /*1ab50*/  @!P0 SYNCS.PHASECHK.TRANS64 P0, [R24+URZ+0x14090], R3 ;  /* 0x01409003180085a7 */ /* 0x000ee400080010ff */
[----:B---3--:R-:W-:Y:S05]  /*1ab60*/  @!P0 BRA `(.L_x_202) ;  /* 0xfffffffc00f08947 */ /* 0x008fea000383ffff */
[----:B------:R-:W-:Y:S05]  /*1ab70*/  BRA `(.L_x_408) ;  /* 0xfffffefc00647947 */ /* 0x000fea000383ffff */
.L_x_204:
[----:B-1----:R1:W3:Y:S02]  /*1ab80*/  SYNCS.PHASECHK.TRANS64.TRYWAIT P0, [R24+URZ+0x140c0], R5 ;  /* 0x0140c005180075a7 */ /* 0x0022e400080011ff */
[----:B---3--:R-:W-:Y:S05]  /*1ab90*/  @!P0 NANOSLEEP.SYNCS 0x989680 ;  /* 0x009896800000895d */ /* 0x008fea0003900000 */
[----:B------:R-:W3:Y:S02]  /*1aba0*/  @!P0 SYNCS.PHASECHK.TRANS64 P0, [R24+URZ+0x140c0], R5 ;  /* 0x0140c005180085a7 */ /* 0x000ee400080010ff */
[----:B---3--:R-:W-:Y:S05]  /*1abb0*/  @!P0 BRA `(.L_x_204) ;  /* 0xfffffffc00f08947 */ /* 0x008fea000383ffff */
[----:B------:R-:W-:Y:S05]  /*1abc0*/  BRA `(.L_x_409) ;  /* 0xfffffefc00707947 */ /* 0x000fea000383ffff */
.L_x_216:
[----:B------:R1:W1:Y:S02]  /*1abd0*/  SYNCS.PHASECHK.TRANS64.TRYWAIT P1, [R24+URZ+0x14080], R3 ;  /* 0x01408003180075a7 */ /* 0x00026400080211ff */
[----:B-1----:R-:W-:Y:S05]  /*1abe0*/  @!P1 NANOSLEEP.SYNCS 0x989680 ;  /* 0x009896800000995d */ /* 0x002fea0003900000 */
[----:B------:R-:W1:Y:S02]  /*1abf0*/  @!P1 SYNCS.PHASECHK.TRANS64 P1, [R24+URZ+0x14080], R3 ;  /* 0x01408003180095a7 */ /* 0x000e6400080210ff */
[----:B-1----:R-:W-:Y:S05]  /*1ac00*/  @!P1 BRA `(.L_x_216) ;  /* 0xfffffffc00f09947 */ /* 0x002fea000383ffff */
[----:B------:R-:W-:Y:S05]  /*1ac10*/  BRA `(.L_x_410) ;  /* 0xffffff1000487947 */ /* 0x000fea000383ffff */
.L_x_220:
[----:B------:R1:W1:Y:S02]  /*1ac20*/  SYNCS.PHASECHK.TRANS64.TRYWAIT P0, [R24+URZ+0x14098], R3 ;  /* 0x01409803180075a7 */ /* 0x00026400080011ff */
[----:B-1----:R-:W-:Y:S05]  /*1ac30*/  @!P0 NANOSLEEP.SYNCS 0x989680 ;  /* 0x009896800000895d */ /* 0x002fea0003900000 */
[----:B------:R-:W1:Y:S02]  /*1ac40*/  @!P0 SYNCS.PHASECHK.TRANS64 P0, [R24+URZ+0x14098], R3 ;  /* 0x01409803180085a7 */ /* 0x000e6400080010ff */
[----:B-1----:R-:W-:Y:S05]  /*1ac50*/  @!P0 BRA `(.L_x_220) ;  /* 0xfffffffc00f08947 */ /* 0x002fea000383ffff */
[----:B------:R-:W-:Y:S05]  /*1ac60*/  BRA `(.L_x_411) ;  /* 0xffffff1000b47947 */ /* 0x000fea000383ffff */
.L_x_222:
[----:B-1----:R1:W3:Y:S02]  /*1ac70*/  SYNCS.PHASECHK.TRANS64.TRYWAIT P0, [R24+URZ+0x140c8], R3 ;  /* 0x0140c803180075a7 */ /* 0x0022e400080011ff */
[----:B---3--:R-:W-:Y:S05]  /*1ac80*/  @!P0 NANOSLEEP.SYNCS 0x989680 ;  /* 0x009896800000895d */ /* 0x008fea0003900000 */
[----:B------:R-:W3:Y:S02]  /*1ac90*/  @!P0 SYNCS.PHASECHK.TRANS64 P0, [R24+URZ+0x140c8], R3 ;  /* 0x0140c803180085a7 */ /* 0x000ee400080010ff */
[----:B---3--:R-:W-:Y:S05]  /*1aca0*/  @!P0 BRA `(.L_x_222) ;  /* 0xfffffffc00f08947 */ /* 0x008fea000383ffff */
[----:B------:R-:W-:Y:S05]  /*1acb0*/  BRA `(.L_x_412) ;  /* 0xffffff1000c07947 */ /* 0x000fea000383ffff */
.L_x_234:
[----:B------:R-:W-:-:S07]  /*1acc0*/  MOV R0, UR4 ;  /* 0x0000000400007c02 */ /* 0x000fce0008000f00 */
.L_x_413:
[----:B-1----:R1:W2:Y:S02]  /*1acd0*/  SYNCS.PHASECHK.TRANS64.TRYWAIT P0, [R0+URZ], R3 ;  /* 0x00000003000075a7 */ /* 0x0022a400080011ff */
[----:B--2---:R-:W-:Y:S05]  /*1ace0*/  @!P0 NANOSLEEP.SYNCS 0x989680 ;  /* 0x009896800000895d */ /* 0x004fea0003900000 */
[----:B------:R-:W2:Y:S02]  /*1acf0*/  @!P0 SYNCS.PHASECHK.TRANS64 P0, [R0+URZ], R3 ;  /* 0x00000003000085a7 */ /* 0x000ea400080010ff */
[----:B--2---:R-:W-:Y:S05]  /*1ad00*/  @!P0 BRA `(.L_x_413) ;  /* 0xfffffffc00f08947 */ /* 0x004fea000383ffff */
[----:B------:R-:W-:Y:S05]  /*1ad10*/  BRA `(.L_x_414) ;  /* 0xffffff2400d07947 */ /* 0x000fea000383ffff */
.L_x_237:
[----:B------:R-:W-:-:S07]  /*1ad20*/  MOV R0, UR5 ;  /* 0x0000000500007c02 */ /* 0x000fce0008000f00 */
.L_x_415:
[----:B-1----:R1:W4:Y:S02]  /*1ad30*/  SYNCS.PHASECHK.TRANS64.TRYWAIT P1, [R0+URZ], R3 ;  /* 0x00000003000075a7 */ /* 0x00232400080211ff */
[----:B----4-:R-:W-:Y:S05]  /*1ad40*/  @!P1 NANOSLEEP.SYNCS 0x989680 ;  /* 0x009896800000995d */ /* 0x010fea0003900000 */
[----:B------:R-:W4:Y:S02]  /*1ad50*/  @!P1 SYNCS.PHASECHK.TRANS64 P1, [R0+URZ], R3 ;  /* 0x00000003000095a7 */ /* 0x000f2400080210ff */
[----:B----4-:R-:W-:Y:S05]  /*1ad60*/  @!P1 BRA `(.L_x_415) ;  /* 0xfffffffc00f09947 */ /* 0x010fea000383ffff */
[----:B------:R-:W-:Y:S05]  /*1ad70*/  BRA `(.L_x_416) ;  /* 0xffffff28007c7947 */ /* 0x000fea000383ffff */
.L_x_244:
[----:B------:R-:W-:-:S07]  /*1ad80*/  MOV R4, UR4 ;  /* 0x0000000400047c02 */ /* 0x000fce0008000f00 */
.L_x_417:
[----:B-1----:R1:W2:Y:S02]  /*1ad90*/  SYNCS.PHASECHK.TRANS64.TRYWAIT P5, [R4+URZ], R3 ;  /* 0x00000003040075a7 */ /* 0x0022a400080a11ff */
[----:B--2---:R-:W-:Y:S05]  /*1ada0*/  @!P5 NANOSLEEP.SYNCS 0x989680 ;  /* 0x009896800000d95d */ /* 0x004fea0003900000 */
[----:B------:R-:W2:Y:S02]  /*1adb0*/  @!P5 SYNCS.PHASECHK.TRANS64 P5, [R4+URZ], R3 ;  /* 0x000000030400d5a7 */ /* 0x000ea400080a10ff */
[----:B--2---:R-:W-:Y:S05]  /*1adc0*/  @!P5 BRA `(.L_x_417) ;  /* 0xfffffffc00f0d947 */ /* 0x004fea000383ffff */
[----:B------:R-:W-:Y:S05]  /*1add0*/  BRA `(.L_x_418) ;  /* 0xffffff3400c47947 */ /* 0x000fea000383ffff */
.L_x_249:
[----:B------:R-:W-:-:S07]  /*1ade0*/  MOV R5, UR6 ;  /* 0x0000000600057c02 */ /* 0x000fce0008000f00 */
.L_x_419:
[----:B--2---:R2:W3:Y:S02]  /*1adf0*/  SYNCS.PHASECHK.TRANS64.TRYWAIT P2, [R5+URZ], R0 ;  /* 0x00000000050075a7 */ /* 0x0044e400080411ff */
[----:B---3--:R-:W-:Y:S05]  /*1ae00*/  @!P2 NANOSLEEP.SYNCS 0x989680 ;  /* 0x009896800000a95d */ /* 0x008fea0003900000 */
[----:B------:R-:W3:Y:S02]  /*1ae10*/  @!P2 SYNCS.PHASECHK.TRANS64 P2, [R5+URZ], R0 ;  /* 0x000000000500a5a7 */ /* 0x000ee400080410ff */
[----:B---3--:R-:W-:Y:S05]  /*1ae20*/  @!P2 BRA `(.L_x_419) ;  /* 0xfffffffc00f0a947 */ /* 0x008fea000383ffff */
[----:B------:R-:W-:Y:S05]  /*1ae30*/  BRA `(.L_x_420) ;  /* 0xffffff6400647947 */ /* 0x000fea000383ffff */
.L_x_254:
[----:B------:R-:W-:-:S07]  /*1ae40*/  MOV R3, UR6 ;  /* 0x0000000600037c02 */ /* 0x000fce0008000f00 */
.L_x_421:
[----:B-1----:R1:W2:Y:S02]  /*1ae50*/  SYNCS.PHASECHK.TRANS64.TRYWAIT P1, [R3+URZ], R0 ;  /* 0x00000000030075a7 */ /* 0x0022a400080211ff */
[----:B--2---:R-:W-:Y:S05]  /*1ae60*/  @!P1 NANOSLEEP.SYNCS 0x989680 ;  /* 0x009896800000995d */ /* 0x004fea0003900000 */
[----:B------:R-:W2:Y:S02]  /*1ae70*/  @!P1 SYNCS.PHASECHK.TRANS64 P1, [R3+URZ], R0 ;  /* 0x00000000030095a7 */ /* 0x000ea400080210ff */
[----:B--2---:R-:W-:Y:S05]  /*1ae80*/  @!P1 BRA `(.L_x_421) ;  /* 0xfffffffc00f09947 */ /* 0x004fea000383ffff */
[----:B------:R-:W-:Y:S05]  /*1ae90*/  BRA `(.L_x_422) ;  /* 0xffffff6800c47947 */ /* 0x000fea000383ffff */
.L_x_259:
[----:B------:R-:W-:-:S07]  /*1aea0*/  MOV R0, UR4 ;  /* 0x0000000400007c02 */ /* 0x000fce0008000f00 */
.L_x_423:
[----:B-1----:R1:W3:Y:S02]  /*1aeb0*/  SYNCS.PHASECHK.TRANS64.TRYWAIT P1, [R0+URZ], R3 ;  /* 0x00000003000075a7 */ /* 0x0022e400080211ff */
[----:B---3--:R-:W-:Y:S05]  /*1aec0*/  @!P1 NANOSLEEP.SYNCS 0x989680 ;  /* 0x009896800000995d */ /* 0x008fea0003900000 */
[----:B------:R-:W3:Y:S02]  /*1aed0*/  @!P1 SYNCS.PHASECHK.TRANS64 P1, [R0+URZ], R3 ;  /* 0x00000003000095a7 */ /* 0x000ee400080210ff */
[----:B---3--:R-:W-:Y:S05]  /*1aee0*/  @!P1 BRA `(.L_x_423) ;  /* 0xfffffffc00f09947 */ /* 0x008fea000383ffff */
[----:B------:R-:W-:Y:S05]  /*1aef0*/  BRA `(.L_x_424) ;  /* 0xffffff6c00947947 */ /* 0x000fea000383ffff */
.L_x_266:
[----:B------:R-:W-:-:S07]  /*1af00*/  MOV R3, UR6 ;  /* 0x0000000600037c02 */ /* 0x000fce0008000f00 */
.L_x_425:
[----:B-1----:R1:W3:Y:S02]  /*1af10*/  SYNCS.PHASECHK.TRANS64.TRYWAIT P5, [R3+URZ], R2 ;  /* 0x00000002030075a7 */ /* 0x0022e400080a11ff */
[----:B---3--:R-:W-:Y:S05]  /*1af20*/  @!P5 NANOSLEEP.SYNCS 0x989680 ;  /* 0x009896800000d95d */ /* 0x008fea0003900000 */
[----:B------:R-:W3:Y:S02]  /*1af30*/  @!P5 SYNCS.PHASECHK.TRANS64 P5, [R3+URZ], R2 ;  /* 0x000000020300d5a7 */ /* 0x000ee400080a10ff */
[----:B---3--:R-:W-:Y:S05]  /*1af40*/  @!P5 BRA `(.L_x_425) ;  /* 0xfffffffc00f0d947 */ /* 0x008fea000383ffff */
[----:B------:R-:W-:Y:S05]  /*1af50*/  BRA `(.L_x_426) ;  /* 0xffffff9000e07947 */ /* 0x000fea000383ffff */
.L_x_271:
[----:B------:R-:W-:-:S07]  /*1af60*/  MOV R3, UR5 ;  /* 0x0000000500037c02 */ /* 0x000fce0008000f00 */
.L_x_427:
[----:B--2---:R2:W3:Y:S02]  /*1af70*/  SYNCS.PHASECHK.TRANS64.TRYWAIT P2, [R3+URZ], R0 ;  /* 0x00000000030075a7 */ /* 0x0044e400080411ff */
[----:B---3--:R-:W-:Y:S05]  /*1af80*/  @!P2 NANOSLEEP.SYNCS 0x989680 ;  /* 0x009896800000a95d */ /* 0x008fea0003900000 */
[----:B------:R-:W3:Y:S02]  /*1af90*/  @!P2 SYNCS.PHASECHK.TRANS64 P2, [R3+URZ], R0 ;  /* 0x000000000300a5a7 */ /* 0x000ee400080410ff */
[----:B---3--:R-:W-:Y:S05]  /*1afa0*/  @!P2 BRA `(.L_x_427) ;  /* 0xfffffffc00f0a947 */ /* 0x008fea000383ffff */
[----:B------:R-:W-:Y:S05]  /*1afb0*/  BRA `(.L_x_428) ;  /* 0xffffffc0008c7947 */ /* 0x000fea000383ffff */
.L_x_275:
[----:B------:R-:W-:-:S07]  /*1afc0*/  MOV R3, UR5 ;  /* 0x0000000500037c02 */ /* 0x000fce0008000f00 */
.L_x_429:
[----:B-1----:R1:W2:Y:S02]  /*1afd0*/  SYNCS.PHASECHK.TRANS64.TRYWAIT P1, [R3+URZ], R0 ;  /* 0x00000000030075a7 */ /* 0x0022a400080211ff */
[----:B--2---:R-:W-:Y:S05]  /*1afe0*/  @!P1 NANOSLEEP.SYNCS 0x989680 ;  /* 0x009896800000995d */ /* 0x004fea0003900000 */
[----:B------:R-:W2:Y:S02]  /*1aff0*/  @!P1 SYNCS.PHASECHK.TRANS64 P1, [R3+URZ], R0 ;  /* 0x00000000030095a7 */ /* 0x000ea400080210ff */
[----:B--2---:R-:W-:Y:S05]  /*1b000*/  @!P1 BRA `(.L_x_429) ;  /* 0xfffffffc00f09947 */ /* 0x004fea000383ffff */
[----:B------:R-:W-:Y:S05]  /*1b010*/  BRA `(.L_x_430) ;  /* 0xffffffc400ec7947 */ /* 0x000fea000383ffff */
.L_x_279:
[----:B------:R-:W-:-:S07]  /*1b020*/  MOV R0, UR4 ;  /* 0x0000000400007c02 */ /* 0x000fce0008000f00 */
.L_x_431:
[----:B-1----:R1:W4:Y:S02]  /*1b030*/  SYNCS.PHASECHK.TRANS64.TRYWAIT P0, [R0+URZ], R3 ;  /* 0x00000003000075a7 */ /* 0x00232400080011ff */
[----:B----4-:R-:W-:Y:S05]  /*1b040*/  @!P0 NANOSLEEP.SYNCS 0x989680 ;  /* 0x009896800000895d */ /* 0x010fea0003900000 */
[----:B------:R-:W4:Y:S02]  /*1b050*/  @!P0 SYNCS.PHASECHK.TRANS64 P0, [R0+URZ], R3 ;  /* 0x00000003000085a7 */ /* 0x000f2400080010ff */
[----:B----4-:R-:W-:Y:S05]  /*1b060*/  @!P0 BRA `(.L_x_431) ;  /* 0xfffffffc00f08947 */ /* 0x010fea000383ffff */
[----:B------:R-:W-:Y:S05]  /*1b070*/  BRA `(.L_x_432) ;  /* 0xffffffc800887947 */ /* 0x000fea000383ffff */
.L_x_283:
[----:B------:R-:W-:-:S07]  /*1b080*/  MOV R0, UR8 ;  /* 0x0000000800007c02 */ /* 0x000fce0008000f00 */
.L_x_433:
[----:B-1----:R1:W2:Y:S02]  /*1b090*/  SYNCS.PHASECHK.TRANS64.TRYWAIT P1, [R0+URZ+0x14010], R3 ;  /* 0x01401003000075a7 */ /* 0x0022a400080211ff */
[----:B--2---:R-:W-:Y:S05]  /*1b0a0*/  @!P1 NANOSLEEP.SYNCS 0x989680 ;  /* 0x009896800000995d */ /* 0x004fea0003900000 */
[----:B------:R-:W2:Y:S02]  /*1b0b0*/  @!P1 SYNCS.PHASECHK.TRANS64 P1, [R0+URZ+0x14010], R3 ;  /* 0x01401003000095a7 */ /* 0x000ea400080210ff */
[----:B--2---:R-:W-:Y:S05]  /*1b0c0*/  @!P1 BRA `(.L_x_433) ;  /* 0xfffffffc00f09947 */ /* 0x004fea000383ffff */
[----:B------:R-:W-:Y:S05]  /*1b0d0*/  BRA `(.L_x_434) ;  /* 0xffffffcc007c7947 */ /* 0x000fea000383ffff */
.L_x_289:
[----:B-1----:R-:W-:-:S07]  /*1b0e0*/  MOV R0, UR8 ;  /* 0x0000000800007c02 */ /* 0x002fce0008000f00 */
.L_x_435:
[----:B-1----:R1:W2:Y:S02]  /*1b0f0*/  SYNCS.PHASECHK.TRANS64.TRYWAIT P1, [R0+URZ+0x14038], R3 ;  /* 0x01403803000075a7 */ /* 0x0022a400080211ff */
[----:B--2---:R-:W-:Y:S05]  /*1b100*/  @!P1 NANOSLEEP.SYNCS 0x989680 ;  /* 0x009896800000995d */ /* 0x004fea0003900000 */
[----:B------:R-:W2:Y:S02]  /*1b110*/  @!P1 SYNCS.PHASECHK.TRANS64 P1, [R0+URZ+0x14038], R3 ;  /* 0x01403803000095a7 */ /* 0x000ea400080210ff */
[----:B--2---:R-:W-:Y:S05]  /*1b120*/  @!P1 BRA `(.L_x_435) ;  /* 0xfffffffc00f09947 */ /* 0x004fea000383ffff */
[----:B------:R-:W-:Y:S05]  /*1b130*/  BRA `(.L_x_436) ;  /* 0xffffffcc00d07947 */ /* 0x000fea000383ffff */
.L_x_295:
[----:B-1----:R-:W-:-:S07]  /*1b140*/  MOV R0, UR8 ;  /* 0x0000000800007c02 */ /* 0x002fce0008000f00 */
.L_x_437:
[----:B-1----:R1:W2:Y:S02]  /*1b150*/  SYNCS.PHASECHK.TRANS64.TRYWAIT P2, [R0+URZ+0x14018], R3 ;  /* 0x01401803000075a7 */ /* 0x0022a400080411ff */
[----:B--2---:R-:W-:Y:S05]  /*1b160*/  @!P2 NANOSLEEP.SYNCS 0x989680 ;  /* 0x009896800000a95d */ /* 0x004fea0003900000 */
[----:B------:R-:W2:Y:S02]  /*1b170*/  @!P2 SYNCS.PHASECHK.TRANS64 P2, [R0+URZ+0x14018], R3 ;  /* 0x014018030000a5a7 */ /* 0x000ea400080410ff */
[----:B--2---:R-:W-:Y:S05]  /*1b180*/  @!P2 BRA `(.L_x_437) ;  /* 0xfffffffc00f0a947 */ /* 0x004fea000383ffff */
[----:B------:R-:W-:Y:S05]  /*1b190*/  BRA `(.L_x_438) ;  /* 0xffffffd000287947 */ /* 0x000fea000383ffff */
.L_x_301:
[----:B-1----:R-:W-:-:S07]  /*1b1a0*/  MOV R0, UR8 ;  /* 0x0000000800007c02 */ /* 0x002fce0008000f00 */
.L_x_439:
[----:B-1----:R1:W2:Y:S02]  /*1b1b0*/  SYNCS.PHASECHK.TRANS64.TRYWAIT P2, [R0+URZ+0x14040], R3 ;  /* 0x01404003000075a7 */ /* 0x0022a400080411ff */
[----:B--2---:R-:W-:Y:S05]  /*1b1c0*/  @!P2 NANOSLEEP.SYNCS 0x989680 ;  /* 0x009896800000a95d */ /* 0x004fea0003900000 */
[----:B------:R-:W2:Y:S02]  /*1b1d0*/  @!P2 SYNCS.PHASECHK.TRANS64 P2, [R0+URZ+0x14040], R3 ;  /* 0x014040030000a5a7 */ /* 0x000ea400080410ff */
[----:B--2---:R-:W-:Y:S05]  /*1b1e0*/  @!P2 BRA `(.L_x_439) ;  /* 0xfffffffc00f0a947 */ /* 0x004fea000383ffff */
[----:B------:R-:W-:Y:S05]  /*1b1f0*/  BRA `(.L_x_440) ;  /* 0xffffffd0007c7947 */ /* 0x000fea000383ffff */
.L_x_307:
[----:B------:R-:W-:-:S07]  /*1b200*/  MOV R0, UR33 ;  /* 0x0000002100007c02 */ /* 0x000fce0008000f00 */
.L_x_441:
[----:B-1----:R1:W2:Y:S02]  /*1b210*/  SYNCS.PHASECHK.TRANS64.TRYWAIT P2, [R0+URZ+0x14038], R3 ;  /* 0x01403803000075a7 */ /* 0x0022a400080411ff */
[----:B--2---:R-:W-:Y:S05]  /*1b220*/  @!P2 NANOSLEEP.SYNCS 0x989680 ;  /* 0x009896800000a95d */ /* 0x004fea0003900000 */
[----:B------:R-:W2:Y:S02]  /*1b230*/  @!P2 SYNCS.PHASECHK.TRANS64 P2, [R0+URZ+0x14038], R3 ;  /* 0x014038030000a5a7 */ /* 0x000ea400080410ff */
[----:B--2---:R-:W-:Y:S05]  /*1b240*/  @!P2 BRA `(.L_x_441) ;  /* 0xfffffffc00f0a947 */ /* 0x004fea000383ffff */
[----:B------:R-:W-:Y:S05]  /*1b250*/  BRA `(.L_x_442) ;  /* 0xffffffd400347947 */ /* 0x000fea000383ffff */
.L_x_312:
[----:B------:R-:W-:-:S07]  /*1b260*/  MOV R0, UR17 ;  /* 0x0000001100007c02 */ /* 0x000fce0008000f00 */
.L_x_443:
[----:B-1----:R1:W2:Y:S02]  /*1b270*/  SYNCS.PHASECHK.TRANS64.TRYWAIT P2, [R0+URZ+0x14038], R5 ;  /* 0x01403805000075a7 */ /* 0x0022a400080411ff */
[----:B--2---:R-:W-:Y:S05]  /*1b280*/  @!P2 NANOSLEEP.SYNCS 0x989680 ;  /* 0x009896800000a95d */ /* 0x004fea0003900000 */
[----:B------:R-:W2:Y:S02]  /*1b290*/  @!P2 SYNCS.PHASECHK.TRANS64 P2, [R0+URZ+0x14038], R5 ;  /* 0x014038050000a5a7 */ /* 0x000ea400080410ff */
[----:B--2---:R-:W-:Y:S05]  /*1b2a0*/  @!P2 BRA `(.L_x_443) ;  /* 0xfffffffc00f0a947 */ /* 0x004fea000383ffff */
[----:B------:R-:W-:Y:S05]  /*1b2b0*/  BRA `(.L_x_444) ;  /* 0xffffffd400907947 */ /* 0x000fea000383ffff */
.L_x_317:
[----:B------:R-:W-:-:S07]  /*1b2c0*/  MOV R0, UR25 ;  /* 0x0000001900007c02 */ /* 0x000fce0008000f00 */
.L_x_445:
[----:B-1----:R1:W2:Y:S02]  /*1b2d0*/  SYNCS.PHASECHK.TRANS64.TRYWAIT P2, [R0+URZ+0x14038], R5 ;  /* 0x01403805000075a7 */ /* 0x0022a400080411ff */
[----:B--2---:R-:W-:Y:S05]  /*1b2e0*/  @!P2 NANOSLEEP.SYNCS 0x989680 ;  /* 0x009896800000a95d */ /* 0x004fea0003900000 */
[----:B------:R-:W2:Y:S02]  /*1b2f0*/  @!P2 SYNCS.PHASECHK.TRANS64 P2, [R0+URZ+0x14038], R5 ;  /* 0x014038050000a5a7 */ /* 0x000ea400080410ff */
[----:B--2---:R-:W-:Y:S05]  /*1b300*/  @!P2 BRA `(.L_x_445) ;  /* 0xfffffffc00f0a947 */ /* 0x004fea000383ffff */
[----:B------:R-:W-:Y:S05]  /*1b310*/  BRA `(.L_x_446) ;  /* 0xffffffd400f47947 */ /* 0x000fea000383ffff */
.L_x_322:
[----:B------:R-:W-:-:S07]  /*1b320*/  MOV R0, UR17 ;  /* 0x0000001100007c02 */ /* 0x000fce0008000f00 */
.L_x_447:
[----:B-1----:R1:W2:Y:S02]  /*1b330*/  SYNCS.PHASECHK.TRANS64.TRYWAIT P2, [R0+URZ+0x14038], R5 ;  /* 0x01403805000075a7 */ /* 0x0022a400080411ff */
[----:B--2---:R-:W-:Y:S05]  /*1b340*/  @!P2 NANOSLEEP.SYNCS 0x989680 ;  /* 0x009896800000a95d */ /* 0x004fea0003900000 */
[----:B------:R-:W2:Y:S02]  /*1b350*/  @!P2 SYNCS.PHASECHK.TRANS64 P2, [R0+URZ+0x14038], R5 ;  /* 0x014038050000a5a7 */ /* 0x000ea400080410ff */
[----:B--2---:R-:W-:Y:S05]  /*1b360*/  @!P2 BRA `(.L_x_447) ;  /* 0xfffffffc00f0a947 */ /* 0x004fea000383ffff */
[----:B------:R-:W-:Y:S05]  /*1b370*/  BRA `(.L_x_448) ;  /* 0xffffffd800547947 */ /* 0x000fea000383ffff */
.L_x_327:
[----:B------:R-:W-:-:S07]  /*1b380*/  MOV R0, UR17 ;  /* 0x0000001100007c02 */ /* 0x000fce0008000f00 */
.L_x_449:
[----:B-1----:R1:W2:Y:S02]  /*1b390*/  SYNCS.PHASECHK.TRANS64.TRYWAIT P2, [R0+URZ+0x14038], R5 ;  /* 0x01403805000075a7 */ /* 0x0022a400080411ff */
[----:B--2---:R-:W-:Y:S05]  /*1b3a0*/  @!P2 NANOSLEEP.SYNCS 0x989680 ;  /* 0x009896800000a95d */ /* 0x004fea0003900000 */
[----:B------:R-:W2:Y:S02]  /*1b3b0*/  @!P2 SYNCS.PHASECHK.TRANS64 P2, [R0+URZ+0x14038], R5 ;  /* 0x014038050000a5a7 */ /* 0x000ea400080410ff */
[----:B--2---:R-:W-:Y:S05]  /*1b3c0*/  @!P2 BRA `(.L_x_449) ;  /* 0xfffffffc00f0a947 */ /* 0x004fea000383ffff */
[----:B------:R-:W-:Y:S05]  /*1b3d0*/  BRA `(.L_x_450) ;  /* 0xffffffd800b87947 */ /* 0x000fea000383ffff */
.L_x_332:
[----:B------:R-:W-:-:S07]  /*1b3e0*/  MOV R0, UR17 ;  /* 0x0000001100007c02 */ /* 0x000fce0008000f00 */
.L_x_451:
[----:B-1----:R1:W2:Y:S02]  /*1b3f0*/  SYNCS.PHASECHK.TRANS64.TRYWAIT P2, [R0+URZ+0x14038], R5 ;  /* 0x01403805000075a7 */ /* 0x0022a400080411ff */
[----:B--2---:R-:W-:Y:S05]  /*1b400*/  @!P2 NANOSLEEP.SYNCS 0x989680 ;  /* 0x009896800000a95d */ /* 0x004fea0003900000 */
[----:B------:R-:W2:Y:S02]  /*1b410*/  @!P2 SYNCS.PHASECHK.TRANS64 P2, [R0+URZ+0x14038], R5 ;  /* 0x014038050000a5a7 */ /* 0x000ea400080410ff */
[----:B--2---:R-:W-:Y:S05]  /*1b420*/  @!P2 BRA `(.L_x_451) ;  /* 0xfffffffc00f0a947 */ /* 0x004fea000383ffff */
[----:B------:R-:W-:Y:S05]  /*1b430*/  BRA `(.L_x_452) ;  /* 0xffffffdc001c7947 */ /* 0x000fea000383ffff */
.L_x_337:
[----:B------:R-:W-:-:S07]  /*1b440*/  MOV R0, UR17 ;  /* 0x0000001100007c02 */ /* 0x000fce0008000f00 */
.L_x_453:
[----:B-1----:R1:W2:Y:S02]  /*1b450*/  SYNCS.PHASECHK.TRANS64.TRYWAIT P2, [R0+URZ+0x14038], R5 ;  /* 0x01403805000075a7 */ /* 0x0022a400080411ff */
[----:B--2---:R-:W-:Y:S05]  /*1b460*/  @!P2 NANOSLEEP.SYNCS 0x989680 ;  /* 0x009896800000a95d */ /* 0x004fea0003900000 */
[----:B------:R-:W2:Y:S02]  /*1b470*/  @!P2 SYNCS.PHASECHK.TRANS64 P2, [R0+URZ+0x14038], R5 ;  /* 0x014038050000a5a7 */ /* 0x000ea400080410ff */
[----:B--2---:R-:W-:Y:S05]  /*1b480*/  @!P2 BRA `(.L_x_453) ;  /* 0xfffffffc00f0a947 */ /* 0x004fea000383ffff */
[----:B------:R-:W-:Y:S05]  /*1b490*/  BRA `(.L_x_454) ;  /* 0xffffffdc00807947 */ /* 0x000fea000383ffff */
.L_x_342:
[----:B------:R-:W-:-:S07]  /*1b4a0*/  MOV R0, UR17 ;  /* 0x0000001100007c02 */ /* 0x000fce0008000f00 */
.L_x_455:
[----:B-1----:R1:W2:Y:S02]  /*1b4b0*/  SYNCS.PHASECHK.TRANS64.TRYWAIT P2, [R0+URZ+0x14038], R5 ;  /* 0x01403805000075a7 */ /* 0x0022a400080411ff */
[----:B--2---:R-:W-:Y:S05]  /*1b4c0*/  @!P2 NANOSLEEP.SYNCS 0x989680 ;  /* 0x009896800000a95d */ /* 0x004fea0003900000 */
[----:B------:R-:W2:Y:S02]  /*1b4d0*/  @!P2 SYNCS.PHASECHK.TRANS64 P2, [R0+URZ+0x14038], R5 ;  /* 0x014038050000a5a7 */ /* 0x000ea400080410ff */
[----:B--2---:R-:W-:Y:S05]  /*1b4e0*/  @!P2 BRA `(.L_x_455) ;  /* 0xfffffffc00f0a947 */ /* 0x004fea000383ffff */
[----:B------:R-:W-:Y:S05]  /*1b4f0*/  BRA `(.L_x_456) ;  /* 0xffffffdc00e47947 */ /* 0x000fea000383ffff */
.L_x_348:
[----:B------:R-:W-:-:S07]  /*1b500*/  MOV R0, UR25 ;  /* 0x0000001900007c02 */ /* 0x000fce0008000f00 */
.L_x_457:
[----:B-1----:R1:W2:Y:S02]  /*1b510*/  SYNCS.PHASECHK.TRANS64.TRYWAIT P2, [R0+URZ+0x14038], R3 ;  /* 0x01403803000075a7 */ /* 0x0022a400080411ff */
[----:B--2---:R-:W-:Y:S05]  /*1b520*/  @!P2 NANOSLEEP.SYNCS 0x989680 ;  /* 0x009896800000a95d */ /* 0x004fea0003900000 */
[----:B------:R-:W2:Y:S02]  /*1b530*/  @!P2 SYNCS.PHASECHK.TRANS64 P2, [R0+URZ+0x14038], R3 ;  /* 0x014038030000a5a7 */ /* 0x000ea400080410ff */
[----:B--2---:R-:W-:Y:S05]  /*1b540*/  @!P2 BRA `(.L_x_457) ;  /* 0xfffffffc00f0a947 */ /* 0x004fea000383ffff */
[----:B------:R-:W-:Y:S05]  /*1b550*/  BRA `(.L_x_458) ;  /* 0xffffffe000707947 */ /* 0x000fea000383ffff */
.L_x_353:
[----:B------:R-:W-:-:S07]  /*1b560*/  MOV R0, UR17 ;  /* 0x0000001100007c02 */ /* 0x000fce0008000f00 */
.L_x_459:
[----:B-1----:R1:W2:Y:S02]  /*1b570*/  SYNCS.PHASECHK.TRANS64.TRYWAIT P2, [R0+URZ+0x14038], R5 ;  /* 0x01403805000075a7 */ /* 0x0022a400080411ff */
[----:B--2---:R-:W-:Y:S05]  /*1b580*/  @!P2 NANOSLEEP.SYNCS 0x989680 ;  /* 0x009896800000a95d */ /* 0x004fea0003900000 */
[----:B------:R-:W2:Y:S02]  /*1b590*/  @!P2 SYNCS.PHASECHK.TRANS64 P2, [R0+URZ+0x14038], R5 ;  /* 0x014038050000a5a7 */ /* 0x000ea400080410ff */
[----:B--2---:R-:W-:Y:S05]  /*1b5a0*/  @!P2 BRA `(.L_x_459) ;  /* 0xfffffffc00f0a947 */ /* 0x004fea000383ffff */
[----:B------:R-:W-:Y:S05]  /*1b5b0*/  BRA `(.L_x_460) ;  /* 0xffffffe000d07947 */ /* 0x000fea000383ffff */
.L_x_359:
[----:B------:R-:W-:-:S07]  /*1b5c0*/  MOV R0, UR16 ;  /* 0x0000001000007c02 */ /* 0x000fce0008000f00 */
.L_x_461:
[----:B-1----:R1:W2:Y:S02]  /*1b5d0*/  SYNCS.PHASECHK.TRANS64.TRYWAIT P0, [R0+URZ+0x140b0], R3 ;  /* 0x0140b003000075a7 */ /* 0x0022a400080011ff */
[----:B--2---:R-:W-:Y:S05]  /*1b5e0*/  @!P0 NANOSLEEP.SYNCS 0x989680 ;  /* 0x009896800000895d */ /* 0x004fea0003900000 */
[----:B------:R-:W2:Y:S02]  /*1b5f0*/  @!P0 SYNCS.PHASECHK.TRANS64 P0, [R0+URZ+0x140b0], R3 ;  /* 0x0140b003000085a7 */ /* 0x000ea400080010ff */
[----:B--2---:R-:W-:Y:S05]  /*1b600*/  @!P0 BRA `(.L_x_461) ;  /* 0xfffffffc00f08947 */ /* 0x004fea000383ffff */
[----:B------:R-:W-:Y:S05]  /*1b610*/  BRA `(.L_x_462) ;  /* 0xffffffe400d07947 */ /* 0x000fea000383ffff */
.L_x_361:
[----:B-1----:R-:W-:-:S07]  /*1b620*/  MOV R0, UR16 ;  /* 0x0000001000007c02 */ /* 0x002fce0008000f00 */
.L_x_463:
[----:B-1----:R1:W2:Y:S02]  /*1b630*/  SYNCS.PHASECHK.TRANS64.TRYWAIT P0, [R0+URZ+0x140b8], R3 ;  /* 0x0140b803000075a7 */ /* 0x0022a400080011ff */
[----:B--2---:R-:W-:Y:S05]  /*1b640*/  @!P0 NANOSLEEP.SYNCS 0x989680 ;  /* 0x009896800000895d */ /* 0x004fea0003900000 */
[----:B------:R-:W2:Y:S02]  /*1b650*/  @!P0 SYNCS.PHASECHK.TRANS64 P0, [R0+URZ+0x140b8], R3 ;  /* 0x0140b803000085a7 */ /* 0x000ea400080010ff */
[----:B--2---:R-:W-:Y:S05]  /*1b660*/  @!P0 BRA `(.L_x_463) ;  /* 0xfffffffc00f08947 */ /* 0x004fea000383ffff */
[----:B------:R-:W-:Y:S05]  /*1b670*/  BRA `(.L_x_464) ;  /* 0xffffffe400e07947 */ /* 0x000fea000383ffff */
        .weak           $__internal_0_$__cuda_sm10x_tcgen05_guardrail_trap_col_being_dealloced_not_returned_by_alloc
        .type           $__internal_0_$__cuda_sm10x_tcgen05_guardrail_trap_col_being_dealloced_not_returned_by_alloc,@function
        .size           $__internal_0_$__cuda_sm10x_tcgen05_guardrail_trap_col_being_dealloced_not_returned_by_alloc,($__internal_1_$__cuda_sm10x_tcgen05_guardrail_trap_phase_invalid_during_alloc - $__internal_0_$__cuda_sm10x_tcgen05_guardrail_trap_col_being_dealloced_not_returned_by_alloc)
$__internal_0_$__cuda_sm10x_tcgen05_guardrail_trap_col_being_dealloced_not_returned_by_alloc:
[----:B------:R-:W-:Y:S05]  /*1b680*/  BPT.TRAP 0x1 ;  /* 0x000000040000795c */ /* 0x000fea0000300000 */
[----:B------:R-:W-:-:S04]  /*1b690*/  HFMA2 R3, -RZ, RZ, 0, 0 ;  /* 0x00000000ff037431 */ /* 0x000fc800000001ff */
[----:B------:R-:W-:Y:S05]  /*1b6a0*/  RET.REL.NODEC R2 `(_ZN7cutlass13device_kernelINS_4fmha6kernel36Sm100FmhaFwdKernelTmaWarpspecializedIN4cute5tupleIJiiiNS5_IJNS5_IJiiEEEiEEEEEENS1_10collective38Sm100FmhaFwdMainloopTmaWarpspecializedINS_6half_tEffNS5_IJNS4_1CILi256EEENSC_ILi128EEENSC_ILi64EEEEEENS5_IJiNSC_ILi1EEES7_EEENS5_IJiSH_NS5_IJNS5_IJNSC_ILi0EEEiEEEiEEEEEESM_NS9_12ResidualMaskENS5_IJNSC_ILi2EEESH_SH_EEENSC_ILb0EEEEENS9_38Sm100FmhaFwdEpilogueTmaWarpspecializedISB_fNS5_IJSE_SF_SE_EEESI_NS5_IJSH_S7_EEESQ_EENS2_23IndividualTileSchedulerENS2_41Sm100FmhaCtxKernelWarpspecializedScheduleEEEEEvNT_6ParamsE) ;  /* 0xfffffe4802547950 */ /* 0x000fea0003c3ffff */
        .weak           $__internal_1_$__cuda_sm10x_tcgen05_guardrail_trap_phase_invalid_during_alloc
        .type           $__internal_1_$__cuda_sm10x_tcgen05_guardrail_trap_phase_invalid_during_alloc,@function
        .size           $__internal_1_$__cuda_sm10x_tcgen05_guardrail_trap_phase_invalid_during_alloc,($__internal_2_$__cuda_sm10x_tcgen05_guardrail_trap_unallocated_columns_being_dealloced - $__internal_1_$__cuda_sm10x_tcgen05_guardrail_trap_phase_invalid_during_alloc)
$__internal_1_$__cuda_sm10x_tcgen05_guardrail_trap_phase_invalid_during_alloc:
[----:B------:R-:W-:Y:S05]  /*1b6b0*/  BPT.TRAP 0x1 ;  /* 0x000000040000795c */ /* 0x000fea0000300000 */
[----:B------:R-:W-:-:S04]  /*1b6c0*/  MOV R3, 0x0 ;  /* 0x0000000000037802 */ /* 0x000fc80000000f00 */
[----:B------:R-:W-:Y:S05]  /*1b6d0*/  RET.REL.NODEC R2 `(_ZN7cutlass13device_kernelINS_4fmha6kernel36Sm100FmhaFwdKernelTmaWarpspecializedIN4cute5tupleIJiiiNS5_IJNS5_IJiiEEEiEEEEEENS1_10collective38Sm100FmhaFwdMainloopTmaWarpspecializedINS_6half_tEffNS5_IJNS4_1CILi256EEENSC_ILi128EEENSC_ILi64EEEEEENS5_IJiNSC_ILi1EEES7_EEENS5_IJiSH_NS5_IJNS5_IJNSC_ILi0EEEiEEEiEEEEEESM_NS9_12ResidualMaskENS5_IJNSC_ILi2EEESH_SH_EEENSC_ILb0EEEEENS9_38Sm100FmhaFwdEpilogueTmaWarpspecializedISB_fNS5_IJSE_SF_SE_EEESI_NS5_IJSH_S7_EEESQ_EENS2_23IndividualTileSchedulerENS2_41Sm100FmhaCtxKernelWarpspecializedScheduleEEEEEvNT_6ParamsE) ;  /* 0xfffffe4802487950 */ /* 0x000fea0003c3ffff */
        .weak           $__internal_2_$__cuda_sm10x_tcgen05_guardrail_trap_unallocated_columns_being_dealloced
        .type           $__internal_2_$__cuda_sm10x_tcgen05_guardrail_trap_unallocated_columns_being_dealloced,@function
        .size           $__internal_2_$__cuda_sm10x_tcgen05_guardrail_trap_unallocated_columns_being_dealloced,($__internal_3_$__cuda_sm3x_div_rn_noftz_f32_slowpath - $__internal_2_$__cuda_sm10x_tcgen05_guardrail_trap_unallocated_columns_being_dealloced)
$__internal_2_$__cuda_sm10x_tcgen05_guardrail_trap_unallocated_columns_being_dealloced:
[----:B------:R-:W-:Y:S05]  /*1b6e0*/  BPT.TRAP 0x1 ;  /* 0x000000040000795c */ /* 0x000fea0000300000 */
[----:B------:R-:W-:-:S04]  /*1b6f0*/  HFMA2 R3, -RZ, RZ, 0, 0 ;  /* 0x00000000ff037431 */ /* 0x000fc800000001ff */
[----:B------:R-:W-:Y:S05]  /*1b700*/  RET.REL.NODEC R2 `(_ZN7cutlass13device_kernelINS_4fmha6kernel36Sm100FmhaFwdKernelTmaWarpspecializedIN4cute5tupleIJiiiNS5_IJNS5_IJiiEEEiEEEEEENS1_10collective38Sm100FmhaFwdMainloopTmaWarpspecializedINS_6half_tEffNS5_IJNS4_1CILi256EEENSC_ILi128EEENSC_ILi64EEEEEENS5_IJiNSC_ILi1EEES7_EEENS5_IJiSH_NS5_IJNS5_IJNSC_ILi0EEEiEEEiEEEEEESM_NS9_12ResidualMaskENS5_IJNSC_ILi2EEESH_SH_EEENSC_ILb0EEEEENS9_38Sm100FmhaFwdEpilogueTmaWarpspecializedISB_fNS5_IJSE_SF_SE_EEESI_NS5_IJSH_S7_EEESQ_EENS2_23IndividualTileSchedulerENS2_41Sm100FmhaCtxKernelWarpspecializedScheduleEEEEEvNT_6ParamsE) ;  /* 0xfffffe48023c7950 */ /* 0x000fea0003c3ffff */
        .weak           $__internal_3_$__cuda_sm3x_div_rn_noftz_f32_slowpath
        .type           $__internal_3_$__cuda_sm3x_div_rn_noftz_f32_slowpath,@function
        .size           $__internal_3_$__cuda_sm3x_div_rn_noftz_f32_slowpath,(.L_x_481 - $__internal_3_$__cuda_sm3x_div_rn_noftz_f32_slowpath)
$__internal_3_$__cuda_sm3x_div_rn_noftz_f32_slowpath:
[--C-:B------:R-:W-:Y:S01]  /*1b710*/  SHF.R.U32.HI R3, RZ, 0x17, R22.reuse ;  /* 0x00000017ff037819 */ /* 0x100fe20000011616 */
[----:B------:R-:W-:Y:S01]  /*1b720*/  BSSY.RECONVERGENT B1, `(.L_x_465) ;  /* 0x0000065000017945 */ /* 0x000fe20003800200 */
[--C-:B------:R-:W-:Y:S01]  /*1b730*/  SHF.R.U32.HI R8, RZ, 0x17, R33.reuse ;  /* 0x00000017ff087819 */ /* 0x100fe20000011621 */
[----:B------:R-:W-:Y:S01]  /*1b740*/  IMAD.MOV.U32 R7, RZ, RZ, R33 ;  /* 0x000000ffff077224 */ /* 0x000fe200078e0021 */
[----:B------:R-:W-:Y:S01]  /*1b750*/  LOP3.LUT R3, R3, 0xff, RZ, 0xc0, !PT ;  /* 0x000000ff03037812 */ /* 0x000fe200078ec0ff */
[----:B------:R-:W-:Y:S01]  /*1b760*/  IMAD.MOV.U32 R6, RZ, RZ, R22 ;  /* 0x000000ffff067224 */ /* 0x000fe200078e0016 */
[----:B------:R-:W-:-:S03]  /*1b770*/  LOP3.LUT R8, R8, 0xff, RZ, 0xc0, !PT ;  /* 0x000000ff08087812 */ /* 0x000fc600078ec0ff */
[----:B------:R-:W-:Y:S02]  /*1b780*/  VIADD R0, R3, 0xffffffff ;  /* 0xffffffff03007836 */ /* 0x000fe40000000000 */
[----:B------:R-:W-:-:S03]  /*1b790*/  VIADD R5, R8, 0xffffffff ;  /* 0xffffffff08057836 */ /* 0x000fc60000000000 */
[----:B------:R-:W-:-:S04]  /*1b7a0*/  ISETP.GT.U32.AND P0, PT, R0, 0xfd, PT ;  /* 0x000000fd0000780c */ /* 0x000fc80003f04070 */
[----:B------:R-:W-:-:S13]  /*1b7b0*/  ISETP.GT.U32.OR P0, PT, R5, 0xfd, P0 ;  /* 0x000000fd0500780c */ /* 0x000fda0000704470 */
[----:B------:R-:W-:Y:S01]  /*1b7c0*/  @!P0 IMAD.MOV.U32 R10, RZ, RZ, RZ ;  /* 0x000000ffff0a8224 */ /* 0x000fe200078e00ff */
[----:B------:R-:W-:Y:S06]  /*1b7d0*/  @!P0 BRA `(.L_x_466) ;  /* 0x00000000005c8947 */ /* 0x000fec0003800000 */
[----:B------:R-:W-:Y:S02]  /*1b7e0*/  FSETP.GTU.FTZ.AND P1, PT, |R33|, +INF , PT ;  /* 0x7f8000002100780b */ /* 0x000fe40003f3c200 */
[----:B------:R-:W-:-:S04]  /*1b7f0*/  FSETP.GTU.FTZ.AND P0, PT, |R22|, +INF , PT ;  /* 0x7f8000001600780b */ /* 0x000fc80003f1c200 */
[----:B------:R-:W-:-:S13]  /*1b800*/  PLOP3.LUT P0, PT, P1, P0, PT, 0xf8, 0x8f ;  /* 0x00000000008f781c */ /* 0x000fda0000f01f70 */
[----:B------:R-:W-:Y:S05]  /*1b810*/  @P0 BRA `(.L_x_467) ;  /* 0x0000000400500947 */ /* 0x000fea0003800000 */
[----:B------:R-:W-:-:S13]  /*1b820*/  LOP3.LUT P0, RZ, R6, 0x7fffffff, R7, 0xc8, !PT ;  /* 0x7fffffff06ff7812 */ /* 0x000fda000780c807 */
[----:B------:R-:W-:Y:S05]  /*1b830*/  @!P0 BRA `(.L_x_468) ;  /* 0x0000000400408947 */ /* 0x000fea0003800000 */
[C---:B------:R-:W-:Y:S02]  /*1b840*/  FSETP.NEU.FTZ.AND P0, PT, |R33|.reuse, +INF , PT ;  /* 0x7f8000002100780b */ /* 0x040fe40003f1d200 */
[----:B------:R-:W-:Y:S02]  /*1b850*/  FSETP.NEU.FTZ.AND P1, PT, |R22|, +INF , PT ;  /* 0x7f8000001600780b */ /* 0x000fe40003f3d200 */
[----:B------:R-:W-:-:S11]  /*1b860*/  FSETP.NEU.FTZ.AND P2, PT, |R33|, +INF , PT ;  /* 0x7f8000002100780b */ /* 0x000fd60003f5d200 */
[----:B------:R-:W-:Y:S05]  /*1b870*/  @!P1 BRA !P0, `(.L_x_468) ;  /* 0x0000000400309947 */ /* 0x000fea0004000000 */
[----:B------:R-:W-:-:S04]  /*1b880*/  LOP3.LUT P0, RZ, R7, 0x7fffffff, RZ, 0xc0, !PT ;  /* 0x7fffffff07ff7812 */ /* 0x000fc8000780c0ff */
[----:B------:R-:W-:-:S13]  /*1b890*/  PLOP3.LUT P0, PT, P1, P0, PT, 0x2f, 0xf2 ;  /* 0x0000000000f2781c */ /* 0x000fda0000f00577 */
[----:B------:R-:W-:Y:S05]  /*1b8a0*/  @P0 BRA `(.L_x_469) ;  /* 0x00000004001c0947 */ /* 0x000fea0003800000 */
[----:B------:R-:W-:-:S04]  /*1b8b0*/  LOP3.LUT P0, RZ, R6, 0x7fffffff, RZ, 0xc0, !PT ;  /* 0x7fffffff06ff7812 */ /* 0x000fc8000780c0ff */
[----:B------:R-:W-:-:S13]  /*1b8c0*/  PLOP3.LUT P0, PT, P2, P0, PT, 0x2f, 0xf2 ;  /* 0x0000000000f2781c */ /* 0x000fda0001700577 */
[----:B------:R-:W-:Y:S05]  /*1b8d0*/  @P0 BRA `(.L_x_470) ;  /* 0x0000000400040947 */ /* 0x000fea0003800000 */
[----:B------:R-:W-:Y:S02]  /*1b8e0*/  ISETP.GE.AND P1, PT, R5, RZ, PT ;  /* 0x000000ff0500720c */ /* 0x000fe40003f26270 */
[----:B------:R-:W-:-:S11]  /*1b8f0*/  ISETP.GE.AND P0, PT, R0, RZ, PT ;  /* 0x000000ff0000720c */ /* 0x000fd60003f06270 */
[----:B------:R-:W-:Y:S01]  /*1b900*/  @P1 MOV R10, RZ ;  /* 0x000000ff000a1202 */ /* 0x000fe20000000f00 */
[----:B------:R-:W-:Y:S01]  /*1b910*/  @!P1 FFMA R7, R33, 1.84467440737095516160e+19, RZ ;  /* 0x5f80000021079823 */ /* 0x000fe200000000ff */
[----:B------:R-:W-:Y:S01]  /*1b920*/  @!P1 MOV R10, 0xffffffc0 ;  /* 0xffffffc0000a9802 */ /* 0x000fe20000000f00 */
[----:B------:R-:W-:-:S03]  /*1b930*/  @!P0 FFMA R6, R22, 1.84467440737095516160e+19, RZ ;  /* 0x5f80000016068823 */ /* 0x000fc600000000ff */
[----:B------:R-:W-:-:S07]  /*1b940*/  @!P0 IADD3 R10, PT, PT, R10, 0x40, RZ ;  /* 0x000000400a0a8810 */ /* 0x000fce0007ffe0ff */
.L_x_466:
[----:B------:R-:W-:Y:S01]  /*1b950*/  LEA R11, R3, 0xc0800000, 0x17 ;  /* 0xc0800000030b7811 */ /* 0x000fe200078eb8ff */
[----:B------:R-:W-:Y:S01]  /*1b960*/  BSSY.RECONVERGENT B0, `(.L_x_471) ;  /* 0x0000036000007945 */ /* 0x000fe20003800200 */
[----:B------:R-:W-:Y:S02]  /*1b970*/  IADD3 R8, PT, PT, R8, -0x7f, RZ ;  /* 0xffffff8108087810 */ /* 0x000fe40007ffe0ff */
[----:B------:R-:W-:-:S03]  /*1b980*/  IADD3 R11, PT, PT, -R11, R6, RZ ;  /* 0x000000060b0b7210 */ /* 0x000fc60007ffe1ff */
[----:B------:R-:W-:Y:S01]  /*1b990*/  IMAD R9, R8, -0x800000, R7 ;  /* 0xff80000008097824 */ /* 0x000fe200078e0207 */
[----:B------:R-:W1:Y:S01]  /*1b9a0*/  MUFU.RCP R5, R11 ;  /* 0x0000000b00057308 */ /* 0x000e620000001000 */
[----:B------:R-:W-:-:S04]  /*1b9b0*/  FADD.FTZ R6, -R11, -RZ ;  /* 0x800000ff0b067221 */ /* 0x000fc80000010100 */
[----:B-1----:R-:W-:-:S04]  /*1b9c0*/  FFMA R0, R5, R6, 1 ;  /* 0x3f80000005007423 */ /* 0x002fc80000000006 */
[----:B------:R-:W-:-:S04]  /*1b9d0*/  FFMA R0, R5, R0, R5 ;  /* 0x0000000005007223 */ /* 0x000fc80000000005 */
[----:B------:R-:W-:-:S04]  /*1b9e0*/  FFMA R7, R9, R0, RZ ;  /* 0x0000000009077223 */ /* 0x000fc800000000ff */
[----:B------:R-:W-:-:S04]  /*1b9f0*/  FFMA R5, R6, R7, R9 ;  /* 0x0000000706057223 */ /* 0x000fc80000000009 */
[----:B------:R-:W-:-:S04]  /*1ba00*/  FFMA R5, R0, R5, R7 ;  /* 0x0000000500057223 */ /* 0x000fc80000000007 */
[----:B------:R-:W-:Y:S01]  /*1ba10*/  FFMA R6, R6, R5, R9 ;  /* 0x0000000506067223 */ /* 0x000fe20000000009 */
[----:B------:R-:W-:-:S03]  /*1ba20*/  IADD3 R9, PT, PT, R8, 0x7f, -R3 ;  /* 0x0000007f08097810 */ /* 0x000fc60007ffe803 */
[----:B------:R-:W-:Y:S01]  /*1ba30*/  FFMA R7, R0, R6, R5 ;  /* 0x0000000600077223 */ /* 0x000fe20000000005 */
[----:B------:R-:W-:-:S04]  /*1ba40*/  IADD3 R10, PT, PT, R9, R10, RZ ;  /* 0x0000000a090a7210 */ /* 0x000fc80007ffe0ff */
[----:B------:R-:W-:-:S04]  /*1ba50*/  SHF.R.U32.HI R3, RZ, 0x17, R7 ;  /* 0x00000017ff037819 */ /* 0x000fc80000011607 */
[----:B------:R-:W-:-:S04]  /*1ba60*/  LOP3.LUT R3, R3, 0xff, RZ, 0xc0, !PT ;  /* 0x000000ff03037812 */ /* 0x000fc800078ec0ff */
[----:B------:R-:W-:-:S04]  /*1ba70*/  IADD3 R3, PT, PT, R3, R10, RZ ;  /* 0x0000000a03037210 */ /* 0x000fc80007ffe0ff */
[----:B------:R-:W-:-:S04]  /*1ba80*/  IADD3 R8, PT, PT, R3, -0x1, RZ ;  /* 0xffffffff03087810 */ /* 0x000fc80007ffe0ff */
[----:B------:R-:W-:-:S13]  /*1ba90*/  ISETP.GE.U32.AND P0, PT, R8, 0xfe, PT ;  /* 0x000000fe0800780c */ /* 0x000fda0003f06070 */
[----:B------:R-:W-:Y:S05]  /*1baa0*/  @!P0 BRA `(.L_x_472) ;  /* 0x0000000000808947 */ /* 0x000fea0003800000 */
[----:B------:R-:W-:-:S13]  /*1bab0*/  ISETP.GT.AND P0, PT, R3, 0xfe, PT ;  /* 0x000000fe0300780c */ /* 0x000fda0003f04270 */
[----:B------:R-:W-:Y:S05]  /*1bac0*/  @P0 BRA `(.L_x_473) ;  /* 0x00000000006c0947 */ /* 0x000fea0003800000 */
[----:B------:R-:W-:-:S13]  /*1bad0*/  ISETP.GE.AND P0, PT, R3, 0x1, PT ;  /* 0x000000010300780c */ /* 0x000fda0003f06270 */
[----:B------:R-:W-:Y:S05]  /*1bae0*/  @P0 BRA `(.L_x_474) ;  /* 0x0000000000740947 */ /* 0x000fea0003800000 */
[----:B------:R-:W-:Y:S02]  /*1baf0*/  ISETP.GE.AND P0, PT, R3, -0x18, PT ;  /* 0xffffffe80300780c */ /* 0x000fe40003f06270 */
[----:B------:R-:W-:-:S11]  /*1bb00*/  LOP3.LUT R7, R7, 0x80000000, RZ, 0xc0, !PT ;  /* 0x8000000007077812 */ /* 0x000fd600078ec0ff */
[----:B------:R-:W-:Y:S05]  /*1bb10*/  @!P0 BRA `(.L_x_474) ;  /* 0x0000000000688947 */ /* 0x000fea0003800000 */
[CCC-:B------:R-:W-:Y:S01]  /*1bb20*/  FFMA.RZ R8, R0.reuse, R6.reuse, R5.reuse ;  /* 0x0000000600087223 */ /* 0x1c0fe2000000c005 */
[CCC-:B------:R-:W-:Y:S01]  /*1bb30*/  FFMA.RP R9, R0.reuse, R6.reuse, R5.reuse ;  /* 0x0000000600097223 */ /* 0x1c0fe20000008005 */
[----:B------:R-:W-:Y:S01]  /*1bb40*/  FFMA.RM R6, R0, R6, R5 ;  /* 0x0000000600067223 */ /* 0x000fe20000004005 */
[C---:B------:R-:W-:Y:S01]  /*1bb50*/  VIADD R0, R3.reuse, 0x20 ;  /* 0x0000002003007836 */ /* 0x040fe20000000000 */
[C---:B------:R-:W-:Y:S02]  /*1bb60*/  ISETP.NE.AND P0, PT, R3.reuse, RZ, PT ;  /* 0x000000ff0300720c */ /* 0x040fe40003f05270 */
[----:B------:R-:W-:Y:S02]  /*1bb70*/  LOP3.LUT R8, R8, 0x7fffff, RZ, 0xc0, !PT ;  /* 0x007fffff08087812 */ /* 0x000fe400078ec0ff */
[----:B------:R-:W-:Y:S01]  /*1bb80*/  ISETP.NE.AND P1, PT, R3, RZ, PT ;  /* 0x000000ff0300720c */ /* 0x000fe20003f25270 */
[----:B------:R-:W-:Y:S01]  /*1bb90*/  IMAD.MOV R3, RZ, RZ, -R3 ;  /* 0x000000ffff037224 */ /* 0x000fe200078e0a03 */
[----:B------:R-:W-:-:S02]  /*1bba0*/  LOP3.LUT R5, R8, 0x800000, RZ, 0xfc, !PT ;  /* 0x0080000008057812 */ /* 0x000fc400078efcff */
[----:B------:R-:W-:Y:S02]  /*1bbb0*/  FSETP.NEU.FTZ.AND P2, PT, R9, R6, PT ;  /* 0x000000060900720b */ /* 0x000fe40003f5d000 */
[----:B------:R-:W-:Y:S02]  /*1bbc0*/  SHF.L.U32 R0, R5, R0, RZ ;  /* 0x0000000005007219 */ /* 0x000fe400000006ff */
[----:B------:R-:W-:Y:S02]  /*1bbd0*/  SEL R6, R3, RZ, P0 ;  /* 0x000000ff03067207 */ /* 0x000fe40000000000 */
[----:B------:R-:W-:Y:S02]  /*1bbe0*/  ISETP.NE.AND P1, PT, R0, RZ, P1 ;  /* 0x000000ff0000720c */ /* 0x000fe40000f25270 */
[----:B------:R-:W-:Y:S02]  /*1bbf0*/  SHF.R.U32.HI R5, RZ, R6, R5 ;  /* 0x00000006ff057219 */ /* 0x000fe40000011605 */
[----:B------:R-:W-:-:S02]  /*1bc00*/  PLOP3.LUT P1, PT, P2, P1, PT, 0xf8, 0x8f ;  /* 0x00000000008f781c */ /* 0x000fc40001723f70 */
[----:B------:R-:W-:Y:S02]  /*1bc10*/  SHF.R.U32.HI R3, RZ, 0x1, R5 ;  /* 0x00000001ff037819 */ /* 0x000fe40000011605 */
[----:B------:R-:W-:-:S04]  /*1bc20*/  SEL R0, RZ, 0x1, !P1 ;  /* 0x00000001ff007807 */ /* 0x000fc80004800000 */
[----:B------:R-:W-:-:S04]  /*1bc30*/  LOP3.LUT R0, R0, 0x1, R3, 0xf8, !PT ;  /* 0x0000000100007812 */ /* 0x000fc800078ef803 */
[----:B------:R-:W-:-:S05]  /*1bc40*/  LOP3.LUT R0, R0, R5, RZ, 0xc0, !PT ;  /* 0x0000000500007212 */ /* 0x000fca00078ec0ff */
[----:B------:R-:W-:-:S05]  /*1bc50*/  IMAD.IADD R0, R3, 0x1, R0 ;  /* 0x0000000103007824 */ /* 0x000fca00078e0200 */
[----:B------:R-:W-:Y:S01]  /*1bc60*/  LOP3.LUT R7, R0, R7, RZ, 0xfc, !PT ;  /* 0x0000000700077212 */ /* 0x000fe200078efcff */
[----:B------:R-:W-:Y:S05]  /*1bc70*/  BRA `(.L_x_474) ;  /* 0x0000000000107947 */ /* 0x000fea0003800000 */
.L_x_473:
[----:B------:R-:W-:-:S04]  /*1bc80*/  LOP3.LUT R7, R7, 0x80000000, RZ, 0xc0, !PT ;  /* 0x8000000007077812 */ /* 0x000fc800078ec0ff */
[----:B------:R-:W-:Y:S01]  /*1bc90*/  LOP3.LUT R7, R7, 0x7f800000, RZ, 0xfc, !PT ;  /* 0x7f80000007077812 */ /* 0x000fe200078efcff */
[----:B------:R-:W-:Y:S05]  /*1bca0*/  BRA `(.L_x_474) ;  /* 0x0000000000047947 */ /* 0x000fea0003800000 */
.L_x_472:
[----:B------:R-:W-:Y:S02]  /*1bcb0*/  LEA R7, R10, R7, 0x17 ;  /* 0x000000070a077211 */ /* 0x000fe400078eb8ff */
.L_x_474:
[----:B------:R-:W-:Y:S05]  /*1bcc0*/  BSYNC.RECONVERGENT B0 ;  /* 0x0000000000007941 */ /* 0x000fea0003800200 */
.L_x_471:
[----:B------:R-:W-:Y:S01]  /*1bcd0*/  MOV R0, R7 ;  /* 0x0000000700007202 */ /* 0x000fe20000000f00 */
[----:B------:R-:W-:Y:S05]  /*1bce0*/  BRA `(.L_x_475) ;  /* 0x0000000000207947 */ /* 0x000fea0003800000 */
.L_x_470:
[----:B------:R-:W-:-:S04]  /*1bcf0*/  LOP3.LUT R6, R6, 0x80000000, R7, 0x48, !PT ;  /* 0x8000000006067812 */ /* 0x000fc800078e4807 */
[----:B------:R-:W-:Y:S01]  /*1bd00*/  LOP3.LUT R0, R6, 0x7f800000, RZ, 0xfc, !PT ;  /* 0x7f80000006007812 */ /* 0x000fe200078efcff */
[----:B------:R-:W-:Y:S05]  /*1bd10*/  BRA `(.L_x_475) ;  /* 0x0000000000147947 */ /* 0x000fea0003800000 */
.L_x_469:
[----:B------:R-:W-:Y:S01]  /*1bd20*/  LOP3.LUT R0, R6, 0x80000000, R7, 0x48, !PT ;  /* 0x8000000006007812 */ /* 0x000fe200078e4807 */
[----:B------:R-:W-:Y:S05]  /*1bd30*/  BRA `(.L_x_475) ;  /* 0x00000000000c7947 */ /* 0x000fea0003800000 */
.L_x_468:
[----:B------:R-:W1:Y:S01]  /*1bd40*/  MUFU.RSQ R0, -QNAN ;  /* 0xffc0000000007908 */ /* 0x000e620000001400 */
[----:B------:R-:W-:Y:S05]  /*1bd50*/  BRA `(.L_x_475) ;  /* 0x0000000000047947 */ /* 0x000fea0003800000 */
.L_x_467:
[----:B------:R-:W-:-:S07]  /*1bd60*/  FADD.FTZ R0, R33, R22 ;  /* 0x0000001621007221 */ /* 0x000fce0000010000 */
.L_x_475:
[----:B------:R-:W-:Y:S05]  /*1bd70*/  BSYNC.RECONVERGENT B1 ;  /* 0x0000000000017941 */ /* 0x000fea0003800200 */
.L_x_465:
[----:B------:R-:W-:-:S04]  /*1bd80*/  HFMA2 R5, -RZ, RZ, 0, 0 ;  /* 0x00000000ff057431 */ /* 0x000fc800000001ff */
[----:B-1----:R-:W-:Y:S05]  /*1bd90*/  RET.REL.NODEC R4 `(_ZN7cutlass13device_kernelINS_4fmha6kernel36Sm100FmhaFwdKernelTmaWarpspecializedIN4cute5tupleIJiiiNS5_IJNS5_IJiiEEEiEEEEEENS1_10collective38Sm100FmhaFwdMainloopTmaWarpspecializedINS_6half_tEffNS5_IJNS4_1CILi256EEENSC_ILi128EEENSC_ILi64EEEEEENS5_IJiNSC_ILi1EEES7_EEENS5_IJiSH_NS5_IJNS5_IJNSC_ILi0EEEiEEEiEEEEEESM_NS9_12ResidualMaskENS5_IJNSC_ILi2EEESH_SH_EEENSC_ILb0EEEEENS9_38Sm100FmhaFwdEpilogueTmaWarpspecializedISB_fNS5_IJSE_SF_SE_EEESI_NS5_IJSH_S7_EEESQ_EENS2_23IndividualTileSchedulerENS2_41Sm100FmhaCtxKernelWarpspecializedScheduleEEEEEvNT_6ParamsE) ;  /* 0xfffffe4004987950 */ /* 0x002fea0003c3ffff */
.L_x_476:
[----:B------:R-:W-:-:S00]  /*1bda0*/  BRA `(.L_x_476) ;  /* 0xfffffffc00fc7947 */ /* 0x000fc0000383ffff */
[----:B------:R-:W-:-:S00]  /*1bdb0*/  NOP ;  /* 0x0000000000007918 */ /* 0x000fc00000000000 */
        /* <DEDUP_REMOVED lines=12> */
.L_x_481:


//--------------------- .nv.global.init           --------------------------
	.section	.nv.global.init,"aw",@progbits
.nv.global.init:
	.type		$str$23,@object
	.size		$str$23,($str$37 - $str$23)
$str$23:
        /*0000*/ 	.byte	0x0a, 0x00
	.type		$str$37,@object
	.size		$str$37,($str$32 - $str$37)
$str$37:
        /*0002*/ 	.byte	0x3a, 0x00
	.type		$str$32,@object
	.size		$str$32,($str$29 - $str$32)
$str$32:
        /*0004*/ 	.byte	0x5f, 0x00
	.type		$str$29,@object
	.size		$str$29,($str$28 - $str$29)
$str$29:
        /*0006*/ 	.byte	0x25, 0x64, 0x00
	.type		$str$28,@object
	.size		$str$28,($str$30 - $str$28)
$str$28:
        /*0009*/ 	.byte	0x25, 0x63, 0x00
	.type		$str$30,@object
	.size		$str$30,($str$31 - $str$30)
$str$30:
        /*000c*/ 	.byte	0x25, 0x73, 0x00
	.type		$str$31,@object
	.size		$str$31,($str$35 - $str$31)
$str$31:
        /*000f*/ 	.byte	0x20, 0x6f, 0x20, 0x00
	.type		$str$35,@object
	.size		$str$35,($str$22 - $str$35)
$str$35:
        /*0013*/ 	.byte	0x70, 0x74, 0x72, 0x5b, 0x00
	.type		$str$22,@object
	.size		$str$22,($str$34 - $str$22)
$str$22:
        /*0018*/ 	.byte	0x73, 0x4f, 0x3a, 0x20, 0x00
	.type		$str$34,@object
	.size		$str$34,($str$36 - $str$34)
$str$34:
        /*001d*/ 	.byte	0x73, 0x6d, 0x65, 0x6d, 0x5f, 0x00
	.type		$str$36,@object
	.size		$str$36,($str$33 - $str$36)
$str$36:
        /*0023*/ 	.byte	0x62, 0x5d, 0x28, 0x25, 0x70, 0x29, 0x00
	.type		$str$33,@object
	.size		$str$33,($str$27 - $str$33)
$str$33:
        /*002a*/ 	.byte	0x53, 0x77, 0x3c, 0x25, 0x64, 0x2c, 0x25, 0x64, 0x2c, 0x25, 0x64, 0x3e, 0x00
	.type		$str$27,@object
	.size		$str$27,($str$26 - $str$27)
$str$27:
        /*0037*/ 	.byte	0x2f, 0x74, 0x6d, 0x70, 0x2f, 0x63, 0x75, 0x74, 0x6c, 0x61, 0x73, 0x73, 0x5f, 0x73, 0x77, 0x65
        /*0047*/ 	.byte	0x65, 0x70, 0x5f, 0x73, 0x72, 0x63, 0x2f, 0x69, 0x6e, 0x63, 0x6c, 0x75, 0x64, 0x65, 0x2f, 0x63
        /*0057*/ 	.byte	0x75, 0x74, 0x65, 0x2f, 0x61, 0x74, 0x6f, 0x6d, 0x2f, 0x63, 0x6f, 0x70, 0x79, 0x5f, 0x74, 0x72
        /*0067*/ 	.byte	0x61, 0x69, 0x74, 0x73, 0x5f, 0x73, 0x6d, 0x31, 0x30, 0x30, 0x2e, 0x68, 0x70, 0x70, 0x00
	.type		$str$26,@object
	.size		$str$26,(__unnamed_4 - $str$26)
$str$26:
        /*0076*/ 	.byte	0x28, 0x28, 0x75, 0x69, 0x6e, 0x74, 0x33, 0x32, 0x5f, 0x74, 0x28, 0x74, 0x68, 0x72, 0x65, 0x61
        /*0086*/ 	.byte	0x64, 0x49, 0x64, 0x78, 0x2e, 0x78, 0x29, 0x20, 0x2f, 0x20, 0x33, 0x32, 0x29, 0x20, 0x25, 0x20
        /*0096*/ 	.byte	0x34, 0x29, 0x20, 0x3d, 0x3d, 0x20, 0x28, 0x28, 0x28, 0x74, 0x6d, 0x65, 0x6d, 0x5f, 0x61, 0x64
        /*00a6*/ 	.byte	0x64, 0x72, 0x20, 0x3e, 0x3e, 0x20, 0x31, 0x36, 0x29, 0x20, 0x2f, 0x20, 0x33, 0x32, 0x29, 0x20
        /*00b6*/ 	.byte	0x25, 0x20, 0x34, 0x29, 0x00
	.type		__unnamed_4,@object
	.size		__unnamed_4,(__unnamed_1 - __unnamed_4)
__unnamed_4:
        /* <DEDUP_REMOVED lines=37> */
        /*030b*/ 	.byte	0x30, 0x3e, 0x3e, 0x3e, 0x3e, 0x5d, 0x00
	.type		__unnamed_1,@object
	.size		__unnamed_1,(__unnamed_5 - __unnamed_1)
__unnamed_1:
        /* <DEDUP_REMOVED lines=37> */
        /*0562*/ 	.byte	0x3a, 0x43, 0x3c, 0x30, 0x3e, 0x3e, 0x3e, 0x3e, 0x5d, 0x00
	.type		__unnamed_5,@object
	.size		__unnamed_5,(__unnamed_6 - __unnamed_5)
__unnamed_5:
        /* <DEDUP_REMOVED lines=38> */
	.type		__unnamed_6,@object
	.size		__unnamed_6,(__unnamed_7 - __unnamed_6)
__unnamed_6:
        /* <DEDUP_REMOVED lines=37> */
        /*0a16*/ 	.byte	0x74, 0x65, 0x3a, 0x3a, 0x43, 0x3c, 0x30, 0x3e, 0x3e, 0x3e, 0x3e, 0x5d, 0x00
	.type		__unnamed_7,@object
	.size		__unnamed_7,(__unnamed_2 - __unnamed_7)
__unnamed_7:
        /* <DEDUP_REMOVED lines=37> */
        /*0c73*/ 	.byte	0x63, 0x75, 0x74, 0x65, 0x3a, 0x3a, 0x43, 0x3c, 0x30, 0x3e, 0x3e, 0x3e, 0x3e, 0x5d, 0x00
	.type		__unnamed_2,@object
	.size		__unnamed_2,(__unnamed_3 - __unnamed_2)
__unnamed_2:
        /* <DEDUP_REMOVED lines=38> */
	.type		__unnamed_3,@object
	.size		__unnamed_3,(.L_3 - __unnamed_3)
__unnamed_3:
        /* <DEDUP_REMOVED lines=38> */
        /*1142*/ 	.byte	0x3e, 0x3e, 0x5d, 0x00
.L_3:


//--------------------- .nv.shared._ZN7cutlass13device_kernelINS_4fmha6kernel36Sm100FmhaFwdKernelTmaWarpspecializedIN4cute5tupleIJiiiNS5_IJNS5_IJiiEEEiEEEEEENS1_10collective38Sm100FmhaFwdMainloopTmaWarpspecializedINS_6half_tEffNS5_IJNS4_1CILi256EEENSC_ILi128EEENSC_ILi64EEEEEENS5_IJiNSC_ILi1EEES7_EEENS5_IJiSH_NS5_IJNS5_IJNSC_ILi0EEEiEEEiEEEEEESM_NS9_12ResidualMaskENS5_IJNSC_ILi2EEESH_SH_EEENSC_ILb0EEEEENS9_38Sm100FmhaFwdEpilogueTmaWarpspecializedISB_fNS5_IJSE_SF_SE_EEESI_NS5_IJSH_S7_EEESQ_EENS2_23IndividualTileSchedulerENS2_41Sm100FmhaCtxKernelWarpspecializedScheduleEEEEEvNT_6ParamsE --------------------------
	.section	.nv.shared._ZN7cutlass13device_kernelINS_4fmha6kernel36Sm100FmhaFwdKernelTmaWarpspecializedIN4cute5tupleIJiiiNS5_IJNS5_IJiiEEEiEEEEEENS1_10collective38Sm100FmhaFwdMainloopTmaWarpspecializedINS_6half_tEffNS5_IJNS4_1CILi256EEENSC_ILi128EEENSC_ILi64EEEEEENS5_IJiNSC_ILi1EEES7_EEENS5_IJiSH_NS5_IJNS5_IJNSC_ILi0EEEiEEEiEEEEEESM_NS9_12ResidualMaskENS5_IJNSC_ILi2EEESH_SH_EEENSC_ILb0EEEEENS9_38Sm100FmhaFwdEpilogueTmaWarpspecializedISB_fNS5_IJSE_SF_SE_EEESI_NS5_IJSH_S7_EEESQ_EENS2_23IndividualTileSchedulerENS2_41Sm100FmhaCtxKernelWarpspecializedScheduleEEEEEvNT_6ParamsE,"aw",@nobits
	.sectionflags	@""
	.align	16
	.zero		1024


//--------------------- .nv.shared.reserved.0     --------------------------
	.section	.nv.shared.reserved.0,"aw",@nobits
	.weak		__nv_reservedSMEM_offset_0_alias
	.size		__nv_reservedSMEM_offset_0_alias, 0, 64
	.other		__nv_reservedSMEM_offset_0_alias,@"STO_CUDA_RESERVED_SHARED STV_DEFAULT"
__nv_reservedSMEM_offset_0_alias:
	.zero		0
.nv.shared.reserved.0:
	.zero		64
	.weak		__nv_reservedSMEM_tcgen05_partition
	.type		__nv_reservedSMEM_tcgen05_partition,@object
	.size		__nv_reservedSMEM_tcgen05_partition,(.L_0 - __nv_reservedSMEM_tcgen05_partition)
__nv_reservedSMEM_tcgen05_partition:
	.zero		32
.L_0:


//--------------------- .nv.global                --------------------------
	.section	.nv.global,"aw",@nobits
.nv.global:
	.type		_ZN39_INTERNAL_52271830_4_k_cu_f7e33ae0_34934cute1_E,@object
	.size		_ZN39_INTERNAL_52271830_4_k_cu_f7e33ae0_34934cute1_E,(_ZN39_INTERNAL_52271830_4_k_cu_f7e33ae0_34934cuda3std3__45__cpo6cbeginE - _ZN39_INTERNAL_52271830_4_k_cu_f7e33ae0_34934cute1_E)
_ZN39_INTERNAL_52271830_4_k_cu_f7e33ae0_34934cute1_E:
	.zero		1
	.type		_ZN39_INTERNAL_52271830_4_k_cu_f7e33ae0_34934cuda3std3__45__cpo6cbeginE,@object
	.size		_ZN39_INTERNAL_52271830_4_k_cu_f7e33ae0_34934cuda3std3__45__cpo6cbeginE,(_ZN39_INTERNAL_52271830_4_k_cu_f7e33ae0_34934cuda3std3__48in_placeE - _ZN39_INTERNAL_52271830_4_k_cu_f7e33ae0_34934cuda3std3__45__cpo6cbeginE)
_ZN39_INTERNAL_52271830_4_k_cu_f7e33ae0_34934cuda3std3__45__cpo6cbeginE:
	.zero		1
	.type		_ZN39_INTERNAL_52271830_4_k_cu_f7e33ae0_34934cuda3std3__48in_placeE,@object
	.size		_ZN39_INTERNAL_52271830_4_k_cu_f7e33ae0_34934cuda3std3__48in_placeE,(_ZN39_INTERNAL_52271830_4_k_cu_f7e33ae0_34934cuda3std6ranges3__45__cpo9iter_moveE - _ZN39_INTERNAL_52271830_4_k_cu_f7e33ae0_34934cuda3std3__48in_placeE)
_ZN39_INTERNAL_52271830_4_k_cu_f7e33ae0_34934cuda3std3__48in_placeE:
	.zero		1
	.type		_ZN39_INTERNAL_52271830_4_k_cu_f7e33ae0_34934cuda3std6ranges3__45__cpo9iter_moveE,@object
	.size		_ZN39_INTERNAL_52271830_4_k_cu_f7e33ae0_34934cuda3std6ranges3__45__cpo9iter_moveE,(_ZN39_INTERNAL_52271830_4_k_cu_f7e33ae0_34934cuda3std3__45__cpo5beginE - _ZN39_INTERNAL_52271830_4_k_cu_f7e33ae0_34934cuda3std6ranges3__45__cpo9iter_moveE)
_ZN39_INTERNAL_52271830_4_k_cu_f7e33ae0_34934cuda3std6ranges3__45__cpo9iter_moveE:
	.zero		1
	.type		_ZN39_INTERNAL_52271830_4_k_cu_f7e33ae0_34934cuda3std3__45__cpo5beginE,@object
	.size		_ZN39_INTERNAL_52271830_4_k_cu_f7e33ae0_34934cuda3std3__45__cpo5beginE,(_ZN39_INTERNAL_52271830_4_k_cu_f7e33ae0_34934cuda3std3__441_GLOBAL__N__52271830_4_k_cu_f7e33ae0_34936ignoreE - _ZN39_INTERNAL_52271830_4_k_cu_f7e33ae0_34934cuda3std3__45__cpo5beginE)
_ZN39_INTERNAL_52271830_4_k_cu_f7e33ae0_34934cuda3std3__45__cpo5beginE:
	.zero		1
	.type		_ZN39_INTERNAL_52271830_4_k_cu_f7e33ae0_34934cuda3std3__441_GLOBAL__N__52271830_4_k_cu_f7e33ae0_34936ignoreE,@object
	.size		_ZN39_INTERNAL_52271830_4_k_cu_f7e33ae0_34934cuda3std3__441_GLOBAL__N__52271830_4_k_cu_f7e33ae0_34936ignoreE,(_ZN39_INTERNAL_52271830_4_k_cu_f7e33ae0_34934cute7productE - _ZN39_INTERNAL_52271830_4_k_cu_f7e33ae0_34934cuda3std3__441_GLOBAL__N__52271830_4_k_cu_f7e33ae0_34936ignoreE)
_ZN39_INTERNAL_52271830_4_k_cu_f7e33ae0_34934cuda3std3__441_GLOBAL__N__52271830_4_k_cu_f7e33ae0_34936ignoreE:
	.zero		1
	.type		_ZN39_INTERNAL_52271830_4_k_cu_f7e33ae0_34934cute7productE,@object
	.size		_ZN39_INTERNAL_52271830_4_k_cu_f7e33ae0_34934cute7productE,(_ZN39_INTERNAL_52271830_4_k_cu_f7e33ae0_34934cuda3std3__45__cpo3endE - _ZN39_INTERNAL_52271830_4_k_cu_f7e33ae0_34934cute7productE)
_ZN39_INTERNAL_52271830_4_k_cu_f7e33ae0_34934cute7productE:
	.zero		1
	.type		_ZN39_INTERNAL_52271830_4_k_cu_f7e33ae0_34934cuda3std3__45__cpo3endE,@object
	.size		_ZN39_INTERNAL_52271830_4_k_cu_f7e33ae0_34934cuda3std3__45__cpo3endE,(_ZN39_INTERNAL_52271830_4_k_cu_f7e33ae0_34934cuda3std3__419piecewise_constructE - _ZN39_INTERNAL_52271830_4_k_cu_f7e33ae0_34934cuda3std3__45__cpo3endE)
_ZN39_INTERNAL_52271830_4_k_cu_f7e33ae0_34934cuda3std3__45__cpo3endE:
	.zero		1
	.type		_ZN39_INTERNAL_52271830_4_k_cu_f7e33ae0_34934cuda3std3__419piecewise_constructE,@object
	.size		_ZN39_INTERNAL_52271830_4_k_cu_f7e33ae0_34934cuda3std3__419piecewise_constructE,(_ZN39_INTERNAL_52271830_4_k_cu_f7e33ae0_34934cuda3std3__45__cpo4cendE - _ZN39_INTERNAL_52271830_4_k_cu_f7e33ae0_34934cuda3std3__419piecewise_constructE)
_ZN39_INTERNAL_52271830_4_k_cu_f7e33ae0_34934cuda3std3__419piecewise_constructE:
	.zero		1
	.type		_ZN39_INTERNAL_52271830_4_k_cu_f7e33ae0_34934cuda3std3__45__cpo4cendE,@object
	.size		_ZN39_INTERNAL_52271830_4_k_cu_f7e33ae0_34934cuda3std3__45__cpo4cendE,(_ZN39_INTERNAL_52271830_4_k_cu_f7e33ae0_34934cuda3std6ranges3__45__cpo4swapE - _ZN39_INTERNAL_52271830_4_k_cu_f7e33ae0_34934cuda3std3__45__cpo4cendE)
_ZN39_INTERNAL_52271830_4_k_cu_f7e33ae0_34934cuda3std3__45__cpo4cendE:
	.zero		1
	.type		_ZN39_INTERNAL_52271830_4_k_cu_f7e33ae0_34934cuda3std6ranges3__45__cpo4swapE,@object
	.size		_ZN39_INTERNAL_52271830_4_k_cu_f7e33ae0_34934cuda3std6ranges3__45__cpo4swapE,(.L_15 - _ZN39_INTERNAL_52271830_4_k_cu_f7e33ae0_34934cuda3std6ranges3__45__cpo4swapE)
_ZN39_INTERNAL_52271830_4_k_cu_f7e33ae0_34934cuda3std6ranges3__45__cpo4swapE:
	.zero		1
.L_15:


//--------------------- .nv.constant0._ZN7cutlass13device_kernelINS_4fmha6kernel36Sm100FmhaFwdKernelTmaWarpspecializedIN4cute5tupleIJiiiNS5_IJNS5_IJiiEEEiEEEEEENS1_10collective38Sm100FmhaFwdMainloopTmaWarpspecializedINS_6half_tEffNS5_IJNS4_1CILi256EEENSC_ILi128EEENSC_ILi64EEEEEENS5_IJiNSC_ILi1EEES7_EEENS5_IJiSH_NS5_IJNS5_IJNSC_ILi0EEEiEEEiEEEEEESM_NS9_12ResidualMaskENS5_IJNSC_ILi2EEESH_SH_EEENSC_ILb0EEEEENS9_38Sm100FmhaFwdEpilogueTmaWarpspecializedISB_fNS5_IJSE_SF_SE_EEESI_NS5_IJSH_S7_EEESQ_EENS2_23IndividualTileSchedulerENS2_41Sm100FmhaCtxKernelWarpspecializedScheduleEEEEEvNT_6ParamsE --------------------------
	.section	.nv.constant0._ZN7cutlass13device_kernelINS_4fmha6kernel36Sm100FmhaFwdKernelTmaWarpspecializedIN4cute5tupleIJiiiNS5_IJNS5_IJiiEEEiEEEEEENS1_10collective38Sm100FmhaFwdMainloopTmaWarpspecializedINS_6half_tEffNS5_IJNS4_1CILi256EEENSC_ILi128EEENSC_ILi64EEEEEENS5_IJiNSC_ILi1EEES7_EEENS5_IJiSH_NS5_IJNS5_IJNSC_ILi0EEEiEEEiEEEEEESM_NS9_12ResidualMaskENS5_IJNSC_ILi2EEESH_SH_EEENSC_ILb0EEEEENS9_38Sm100FmhaFwdEpilogueTmaWarpspecializedISB_fNS5_IJSE_SF_SE_EEESI_NS5_IJSH_S7_EEESQ_EENS2_23IndividualTileSchedulerENS2_41Sm100FmhaCtxKernelWarpspecializedScheduleEEEEEvNT_6ParamsE,"a",@progbits
	.sectionflags	@""
	.align	4
.nv.constant0._ZN7cutlass13device_kernelINS_4fmha6kernel36Sm100FmhaFwdKernelTmaWarpspecializedIN4cute5tupleIJiiiNS5_IJNS5_IJiiEEEiEEEEEENS1_10collective38Sm100FmhaFwdMainloopTmaWarpspecializedINS_6half_tEffNS5_IJNS4_1CILi256EEENSC_ILi128EEENSC_ILi64EEEEEENS5_IJiNSC_ILi1EEES7_EEENS5_IJiSH_NS5_IJNS5_IJNSC_ILi0EEEiEEEiEEEEEESM_NS9_12ResidualMaskENS5_IJNSC_ILi2EEESH_SH_EEENSC_ILb0EEEEENS9_38Sm100FmhaFwdEpilogueTmaWarpspecializedISB_fNS5_IJSE_SF_SE_EEESI_NS5_IJSH_S7_EEESQ_EENS2_23IndividualTileSchedulerENS2_41Sm100FmhaCtxKernelWarpspecializedScheduleEEEEEvNT_6ParamsE:
	.zero		2432


//--------------------- SYMBOLS --------------------------

	.type		.nv.reservedSmem.offset0,@object
	.size		.nv.reservedSmem.offset0,0x4
	.type		.nv.reservedSmem.cap,@object
	.size		.nv.reservedSmem.cap,0x4
	.type		vprintf,@function
	.type		__assertfail,@function
